//
// Generated by NVIDIA NVVM Compiler
//
// Compiler Build ID: CL-36424714
// Cuda compilation tools, release 13.0, V13.0.88
// Based on NVVM 20.0.0
//

.version 9.0
.target sm_100
.address_size 64

	// .globl	compressBlocksKernel
.const .align 4 .b8 d_quant[256] = {3, 0, 0, 0, 2, 0, 0, 0, 2, 0, 0, 0, 3, 0, 0, 0, 5, 0, 0, 0, 8, 0, 0, 0, 10, 0, 0, 0, 12, 0, 0, 0, 2, 0, 0, 0, 2, 0, 0, 0, 3, 0, 0, 0, 4, 0, 0, 0, 5, 0, 0, 0, 12, 0, 0, 0, 12, 0, 0, 0, 11, 0, 0, 0, 3, 0, 0, 0, 3, 0, 0, 0, 3, 0, 0, 0, 5, 0, 0, 0, 8, 0, 0, 0, 11, 0, 0, 0, 14, 0, 0, 0, 11, 0, 0, 0, 3, 0, 0, 0, 3, 0, 0, 0, 4, 0, 0, 0, 6, 0, 0, 0, 10, 0, 0, 0, 17, 0, 0, 0, 16, 0, 0, 0, 12, 0, 0, 0, 4, 0, 0, 0, 4, 0, 0, 0, 7, 0, 0, 0, 11, 0, 0, 0, 14, 0, 0, 0, 22, 0, 0, 0, 21, 0, 0, 0, 15, 0, 0, 0, 5, 0, 0, 0, 7, 0, 0, 0, 11, 0, 0, 0, 13, 0, 0, 0, 16, 0, 0, 0, 21, 0, 0, 0, 23, 0, 0, 0, 18, 0, 0, 0, 10, 0, 0, 0, 13, 0, 0, 0, 16, 0, 0, 0, 17, 0, 0, 0, 21, 0, 0, 0, 24, 0, 0, 0, 24, 0, 0, 0, 20, 0, 0, 0, 14, 0, 0, 0, 18, 0, 0, 0, 20, 0, 0, 0, 20, 0, 0, 0, 22, 0, 0, 0, 23, 0, 0, 0, 24, 0, 0, 0, 22};
.const .align 4 .b8 d_zigzag[256] = {0, 0, 0, 0, 1, 0, 0, 0, 8, 0, 0, 0, 16, 0, 0, 0, 9, 0, 0, 0, 2, 0, 0, 0, 3, 0, 0, 0, 10, 0, 0, 0, 17, 0, 0, 0, 24, 0, 0, 0, 32, 0, 0, 0, 25, 0, 0, 0, 18, 0, 0, 0, 11, 0, 0, 0, 4, 0, 0, 0, 5, 0, 0, 0, 12, 0, 0, 0, 19, 0, 0, 0, 26, 0, 0, 0, 33, 0, 0, 0, 40, 0, 0, 0, 48, 0, 0, 0, 41, 0, 0, 0, 34, 0, 0, 0, 27, 0, 0, 0, 20, 0, 0, 0, 13, 0, 0, 0, 6, 0, 0, 0, 7, 0, 0, 0, 14, 0, 0, 0, 21, 0, 0, 0, 28, 0, 0, 0, 35, 0, 0, 0, 42, 0, 0, 0, 49, 0, 0, 0, 56, 0, 0, 0, 57, 0, 0, 0, 50, 0, 0, 0, 43, 0, 0, 0, 36, 0, 0, 0, 29, 0, 0, 0, 22, 0, 0, 0, 15, 0, 0, 0, 23, 0, 0, 0, 30, 0, 0, 0, 37, 0, 0, 0, 44, 0, 0, 0, 51, 0, 0, 0, 58, 0, 0, 0, 59, 0, 0, 0, 52, 0, 0, 0, 45, 0, 0, 0, 38, 0, 0, 0, 31, 0, 0, 0, 39, 0, 0, 0, 46, 0, 0, 0, 53, 0, 0, 0, 60, 0, 0, 0, 61, 0, 0, 0, 54, 0, 0, 0, 47, 0, 0, 0, 55, 0, 0, 0, 62, 0, 0, 0, 63};
.global .align 4 .b8 __cudart_i2opi_f[24] = {65, 144, 67, 60, 153, 149, 98, 219, 192, 221, 52, 245, 209, 87, 39, 252, 41, 21, 68, 78, 110, 131, 249, 162};

.visible .entry compressBlocksKernel(
	.param .u64 .ptr .align 1 compressBlocksKernel_param_0,
	.param .u64 .ptr .align 1 compressBlocksKernel_param_1,
	.param .u32 compressBlocksKernel_param_2,
	.param .u32 compressBlocksKernel_param_3,
	.param .u32 compressBlocksKernel_param_4,
	.param .u32 compressBlocksKernel_param_5
)
{
	.local .align 16 .b8 	__local_depot0[544];
	.reg .b64 	%SP;
	.reg .b64 	%SPL;
	.reg .pred 	%p<400>;
	.reg .b16 	%rs<65>;
	.reg .b32 	%r<1554>;
	.reg .b32 	%f<1603>;
	.reg .b64 	%rd<764>;
	.reg .b64 	%fd<65>;

	mov.u64 	%SPL, __local_depot0;
	ld.param.u64 	%rd96, [compressBlocksKernel_param_0];
	ld.param.u32 	%r302, [compressBlocksKernel_param_2];
	ld.param.u32 	%r303, [compressBlocksKernel_param_3];
	ld.param.u32 	%r304, [compressBlocksKernel_param_4];
	ld.param.u32 	%r305, [compressBlocksKernel_param_5];
	cvta.to.global.u64 	%rd1, %rd96;
	add.u64 	%rd2, %SPL, 0;
	add.u64 	%rd3, %SPL, 0;
	add.u64 	%rd4, %SPL, 32;
	add.u64 	%rd5, %SPL, 288;
	mov.u32 	%r1, %ctaid.x;
	mov.u32 	%r2, %ctaid.y;
	setp.ge.s32 	%p3, %r1, %r304;
	setp.ge.s32 	%p4, %r2, %r305;
	or.pred  	%p5, %p3, %p4;
	@%p5 bra 	$L__BB0_299;
	shl.b32 	%r3, %r1, 3;
	shl.b32 	%r4, %r2, 3;
	setp.ge.s32 	%p6, %r4, %r303;
	mul.lo.s32 	%r5, %r4, %r302;
	setp.ge.s32 	%p7, %r3, %r302;
	mov.f32 	%f1505, 0f00000000;
	or.pred  	%p8, %p7, %p6;
	@%p8 bra 	$L__BB0_3;
	add.s32 	%r307, %r3, %r5;
	cvt.s64.s32 	%rd101, %r307;
	add.s64 	%rd102, %rd1, %rd101;
	ld.global.u8 	%rs1, [%rd102];
	cvt.rn.f32.u16 	%f273, %rs1;
	add.f32 	%f1505, %f273, 0fC3000000;
$L__BB0_3:
	setp.ge.s32 	%p9, %r4, %r303;
	st.local.f32 	[%rd5], %f1505;
	add.s32 	%r6, %r3, 1;
	setp.ge.s32 	%p10, %r6, %r302;
	cvt.s64.s32 	%rd103, %r5;
	cvt.u64.u32 	%rd6, %r3;
	add.s64 	%rd104, %rd6, %rd103;
	add.s64 	%rd7, %rd1, %rd104;
	mov.f32 	%f1506, 0f00000000;
	or.pred  	%p11, %p10, %p9;
	@%p11 bra 	$L__BB0_5;
	ld.global.u8 	%rs2, [%rd7+1];
	cvt.rn.f32.u16 	%f275, %rs2;
	add.f32 	%f1506, %f275, 0fC3000000;
$L__BB0_5:
	setp.ge.s32 	%p12, %r4, %r303;
	st.local.f32 	[%rd5+4], %f1506;
	add.s32 	%r7, %r3, 2;
	setp.ge.s32 	%p13, %r7, %r302;
	mov.f32 	%f1507, 0f00000000;
	or.pred  	%p14, %p13, %p12;
	@%p14 bra 	$L__BB0_7;
	ld.global.u8 	%rs3, [%rd7+2];
	cvt.rn.f32.u16 	%f277, %rs3;
	add.f32 	%f1507, %f277, 0fC3000000;
$L__BB0_7:
	setp.ge.s32 	%p15, %r4, %r303;
	st.local.f32 	[%rd5+8], %f1507;
	add.s32 	%r8, %r3, 3;
	setp.ge.s32 	%p16, %r8, %r302;
	mov.f32 	%f1508, 0f00000000;
	or.pred  	%p17, %p16, %p15;
	@%p17 bra 	$L__BB0_9;
	ld.global.u8 	%rs4, [%rd7+3];
	cvt.rn.f32.u16 	%f279, %rs4;
	add.f32 	%f1508, %f279, 0fC3000000;
$L__BB0_9:
	setp.ge.s32 	%p18, %r4, %r303;
	st.local.f32 	[%rd5+12], %f1508;
	add.s32 	%r9, %r3, 4;
	setp.ge.s32 	%p19, %r9, %r302;
	mov.f32 	%f1509, 0f00000000;
	or.pred  	%p20, %p19, %p18;
	@%p20 bra 	$L__BB0_11;
	ld.global.u8 	%rs5, [%rd7+4];
	cvt.rn.f32.u16 	%f281, %rs5;
	add.f32 	%f1509, %f281, 0fC3000000;
$L__BB0_11:
	setp.ge.s32 	%p21, %r4, %r303;
	st.local.f32 	[%rd5+16], %f1509;
	add.s32 	%r10, %r3, 5;
	setp.ge.s32 	%p22, %r10, %r302;
	mov.f32 	%f1510, 0f00000000;
	or.pred  	%p23, %p22, %p21;
	@%p23 bra 	$L__BB0_13;
	ld.global.u8 	%rs6, [%rd7+5];
	cvt.rn.f32.u16 	%f283, %rs6;
	add.f32 	%f1510, %f283, 0fC3000000;
$L__BB0_13:
	setp.ge.s32 	%p24, %r4, %r303;
	st.local.f32 	[%rd5+20], %f1510;
	add.s32 	%r11, %r3, 6;
	setp.ge.s32 	%p25, %r11, %r302;
	mov.f32 	%f1511, 0f00000000;
	or.pred  	%p26, %p25, %p24;
	@%p26 bra 	$L__BB0_15;
	ld.global.u8 	%rs7, [%rd7+6];
	cvt.rn.f32.u16 	%f285, %rs7;
	add.f32 	%f1511, %f285, 0fC3000000;
$L__BB0_15:
	setp.ge.s32 	%p27, %r4, %r303;
	st.local.f32 	[%rd5+24], %f1511;
	add.s32 	%r12, %r3, 7;
	setp.ge.s32 	%p28, %r12, %r302;
	mov.f32 	%f1512, 0f00000000;
	or.pred  	%p29, %p28, %p27;
	@%p29 bra 	$L__BB0_17;
	ld.global.u8 	%rs8, [%rd7+7];
	cvt.rn.f32.u16 	%f287, %rs8;
	add.f32 	%f1512, %f287, 0fC3000000;
$L__BB0_17:
	setp.ge.s32 	%p30, %r3, %r302;
	st.local.f32 	[%rd5+28], %f1512;
	add.s32 	%r13, %r4, 1;
	setp.ge.s32 	%p31, %r13, %r303;
	add.s32 	%r14, %r5, %r302;
	mov.f32 	%f1513, 0f00000000;
	or.pred  	%p32, %p30, %p31;
	@%p32 bra 	$L__BB0_19;
	add.s32 	%r308, %r3, %r14;
	cvt.s64.s32 	%rd105, %r308;
	add.s64 	%rd106, %rd1, %rd105;
	ld.global.u8 	%rs9, [%rd106];
	cvt.rn.f32.u16 	%f289, %rs9;
	add.f32 	%f1513, %f289, 0fC3000000;
$L__BB0_19:
	setp.ge.s32 	%p33, %r13, %r303;
	setp.ge.s32 	%p34, %r6, %r302;
	st.local.f32 	[%rd5+32], %f1513;
	cvt.s64.s32 	%rd107, %r14;
	add.s64 	%rd108, %rd6, %rd107;
	add.s64 	%rd8, %rd1, %rd108;
	mov.f32 	%f1514, 0f00000000;
	or.pred  	%p35, %p34, %p33;
	@%p35 bra 	$L__BB0_21;
	ld.global.u8 	%rs10, [%rd8+1];
	cvt.rn.f32.u16 	%f291, %rs10;
	add.f32 	%f1514, %f291, 0fC3000000;
$L__BB0_21:
	setp.ge.s32 	%p36, %r13, %r303;
	setp.ge.s32 	%p37, %r7, %r302;
	st.local.f32 	[%rd5+36], %f1514;
	mov.f32 	%f1515, 0f00000000;
	or.pred  	%p38, %p37, %p36;
	@%p38 bra 	$L__BB0_23;
	ld.global.u8 	%rs11, [%rd8+2];
	cvt.rn.f32.u16 	%f293, %rs11;
	add.f32 	%f1515, %f293, 0fC3000000;
$L__BB0_23:
	setp.ge.s32 	%p39, %r13, %r303;
	setp.ge.s32 	%p40, %r8, %r302;
	st.local.f32 	[%rd5+40], %f1515;
	mov.f32 	%f1516, 0f00000000;
	or.pred  	%p41, %p40, %p39;
	@%p41 bra 	$L__BB0_25;
	ld.global.u8 	%rs12, [%rd8+3];
	cvt.rn.f32.u16 	%f295, %rs12;
	add.f32 	%f1516, %f295, 0fC3000000;
$L__BB0_25:
	setp.ge.s32 	%p42, %r13, %r303;
	setp.ge.s32 	%p43, %r9, %r302;
	st.local.f32 	[%rd5+44], %f1516;
	mov.f32 	%f1517, 0f00000000;
	or.pred  	%p44, %p43, %p42;
	@%p44 bra 	$L__BB0_27;
	ld.global.u8 	%rs13, [%rd8+4];
	cvt.rn.f32.u16 	%f297, %rs13;
	add.f32 	%f1517, %f297, 0fC3000000;
$L__BB0_27:
	setp.ge.s32 	%p45, %r13, %r303;
	setp.ge.s32 	%p46, %r10, %r302;
	st.local.f32 	[%rd5+48], %f1517;
	mov.f32 	%f1518, 0f00000000;
	or.pred  	%p47, %p46, %p45;
	@%p47 bra 	$L__BB0_29;
	ld.global.u8 	%rs14, [%rd8+5];
	cvt.rn.f32.u16 	%f299, %rs14;
	add.f32 	%f1518, %f299, 0fC3000000;
$L__BB0_29:
	setp.ge.s32 	%p48, %r13, %r303;
	setp.ge.s32 	%p49, %r11, %r302;
	st.local.f32 	[%rd5+52], %f1518;
	mov.f32 	%f1519, 0f00000000;
	or.pred  	%p50, %p49, %p48;
	@%p50 bra 	$L__BB0_31;
	ld.global.u8 	%rs15, [%rd8+6];
	cvt.rn.f32.u16 	%f301, %rs15;
	add.f32 	%f1519, %f301, 0fC3000000;
$L__BB0_31:
	setp.ge.s32 	%p51, %r13, %r303;
	setp.ge.s32 	%p52, %r12, %r302;
	st.local.f32 	[%rd5+56], %f1519;
	mov.f32 	%f1520, 0f00000000;
	or.pred  	%p53, %p52, %p51;
	@%p53 bra 	$L__BB0_33;
	ld.global.u8 	%rs16, [%rd8+7];
	cvt.rn.f32.u16 	%f303, %rs16;
	add.f32 	%f1520, %f303, 0fC3000000;
$L__BB0_33:
	setp.ge.s32 	%p54, %r3, %r302;
	st.local.f32 	[%rd5+60], %f1520;
	add.s32 	%r15, %r4, 2;
	setp.ge.s32 	%p55, %r15, %r303;
	add.s32 	%r16, %r14, %r302;
	mov.f32 	%f1521, 0f00000000;
	or.pred  	%p56, %p54, %p55;
	@%p56 bra 	$L__BB0_35;
	add.s32 	%r309, %r3, %r16;
	cvt.s64.s32 	%rd109, %r309;
	add.s64 	%rd110, %rd1, %rd109;
	ld.global.u8 	%rs17, [%rd110];
	cvt.rn.f32.u16 	%f305, %rs17;
	add.f32 	%f1521, %f305, 0fC3000000;
$L__BB0_35:
	setp.ge.s32 	%p57, %r15, %r303;
	setp.ge.s32 	%p58, %r6, %r302;
	st.local.f32 	[%rd5+64], %f1521;
	cvt.s64.s32 	%rd111, %r16;
	add.s64 	%rd112, %rd6, %rd111;
	add.s64 	%rd9, %rd1, %rd112;
	mov.f32 	%f1522, 0f00000000;
	or.pred  	%p59, %p58, %p57;
	@%p59 bra 	$L__BB0_37;
	ld.global.u8 	%rs18, [%rd9+1];
	cvt.rn.f32.u16 	%f307, %rs18;
	add.f32 	%f1522, %f307, 0fC3000000;
$L__BB0_37:
	setp.ge.s32 	%p60, %r15, %r303;
	setp.ge.s32 	%p61, %r7, %r302;
	st.local.f32 	[%rd5+68], %f1522;
	mov.f32 	%f1523, 0f00000000;
	or.pred  	%p62, %p61, %p60;
	@%p62 bra 	$L__BB0_39;
	ld.global.u8 	%rs19, [%rd9+2];
	cvt.rn.f32.u16 	%f309, %rs19;
	add.f32 	%f1523, %f309, 0fC3000000;
$L__BB0_39:
	setp.ge.s32 	%p63, %r15, %r303;
	setp.ge.s32 	%p64, %r8, %r302;
	st.local.f32 	[%rd5+72], %f1523;
	mov.f32 	%f1524, 0f00000000;
	or.pred  	%p65, %p64, %p63;
	@%p65 bra 	$L__BB0_41;
	ld.global.u8 	%rs20, [%rd9+3];
	cvt.rn.f32.u16 	%f311, %rs20;
	add.f32 	%f1524, %f311, 0fC3000000;
$L__BB0_41:
	setp.ge.s32 	%p66, %r15, %r303;
	setp.ge.s32 	%p67, %r9, %r302;
	st.local.f32 	[%rd5+76], %f1524;
	mov.f32 	%f1525, 0f00000000;
	or.pred  	%p68, %p67, %p66;
	@%p68 bra 	$L__BB0_43;
	ld.global.u8 	%rs21, [%rd9+4];
	cvt.rn.f32.u16 	%f313, %rs21;
	add.f32 	%f1525, %f313, 0fC3000000;
$L__BB0_43:
	setp.ge.s32 	%p69, %r15, %r303;
	setp.ge.s32 	%p70, %r10, %r302;
	st.local.f32 	[%rd5+80], %f1525;
	mov.f32 	%f1526, 0f00000000;
	or.pred  	%p71, %p70, %p69;
	@%p71 bra 	$L__BB0_45;
	ld.global.u8 	%rs22, [%rd9+5];
	cvt.rn.f32.u16 	%f315, %rs22;
	add.f32 	%f1526, %f315, 0fC3000000;
$L__BB0_45:
	setp.ge.s32 	%p72, %r15, %r303;
	setp.ge.s32 	%p73, %r11, %r302;
	st.local.f32 	[%rd5+84], %f1526;
	mov.f32 	%f1527, 0f00000000;
	or.pred  	%p74, %p73, %p72;
	@%p74 bra 	$L__BB0_47;
	ld.global.u8 	%rs23, [%rd9+6];
	cvt.rn.f32.u16 	%f317, %rs23;
	add.f32 	%f1527, %f317, 0fC3000000;
$L__BB0_47:
	setp.ge.s32 	%p75, %r15, %r303;
	setp.ge.s32 	%p76, %r12, %r302;
	st.local.f32 	[%rd5+88], %f1527;
	mov.f32 	%f1528, 0f00000000;
	or.pred  	%p77, %p76, %p75;
	@%p77 bra 	$L__BB0_49;
	ld.global.u8 	%rs24, [%rd9+7];
	cvt.rn.f32.u16 	%f319, %rs24;
	add.f32 	%f1528, %f319, 0fC3000000;
$L__BB0_49:
	setp.ge.s32 	%p78, %r3, %r302;
	st.local.f32 	[%rd5+92], %f1528;
	add.s32 	%r17, %r4, 3;
	setp.ge.s32 	%p79, %r17, %r303;
	add.s32 	%r18, %r16, %r302;
	mov.f32 	%f1529, 0f00000000;
	or.pred  	%p80, %p78, %p79;
	@%p80 bra 	$L__BB0_51;
	add.s32 	%r310, %r3, %r18;
	cvt.s64.s32 	%rd113, %r310;
	add.s64 	%rd114, %rd1, %rd113;
	ld.global.u8 	%rs25, [%rd114];
	cvt.rn.f32.u16 	%f321, %rs25;
	add.f32 	%f1529, %f321, 0fC3000000;
$L__BB0_51:
	setp.ge.s32 	%p81, %r17, %r303;
	setp.ge.s32 	%p82, %r6, %r302;
	st.local.f32 	[%rd5+96], %f1529;
	cvt.s64.s32 	%rd115, %r18;
	add.s64 	%rd116, %rd6, %rd115;
	add.s64 	%rd10, %rd1, %rd116;
	mov.f32 	%f1530, 0f00000000;
	or.pred  	%p83, %p82, %p81;
	@%p83 bra 	$L__BB0_53;
	ld.global.u8 	%rs26, [%rd10+1];
	cvt.rn.f32.u16 	%f323, %rs26;
	add.f32 	%f1530, %f323, 0fC3000000;
$L__BB0_53:
	setp.ge.s32 	%p84, %r17, %r303;
	setp.ge.s32 	%p85, %r7, %r302;
	st.local.f32 	[%rd5+100], %f1530;
	mov.f32 	%f1531, 0f00000000;
	or.pred  	%p86, %p85, %p84;
	@%p86 bra 	$L__BB0_55;
	ld.global.u8 	%rs27, [%rd10+2];
	cvt.rn.f32.u16 	%f325, %rs27;
	add.f32 	%f1531, %f325, 0fC3000000;
$L__BB0_55:
	setp.ge.s32 	%p87, %r17, %r303;
	setp.ge.s32 	%p88, %r8, %r302;
	st.local.f32 	[%rd5+104], %f1531;
	mov.f32 	%f1532, 0f00000000;
	or.pred  	%p89, %p88, %p87;
	@%p89 bra 	$L__BB0_57;
	ld.global.u8 	%rs28, [%rd10+3];
	cvt.rn.f32.u16 	%f327, %rs28;
	add.f32 	%f1532, %f327, 0fC3000000;
$L__BB0_57:
	setp.ge.s32 	%p90, %r17, %r303;
	setp.ge.s32 	%p91, %r9, %r302;
	st.local.f32 	[%rd5+108], %f1532;
	mov.f32 	%f1533, 0f00000000;
	or.pred  	%p92, %p91, %p90;
	@%p92 bra 	$L__BB0_59;
	ld.global.u8 	%rs29, [%rd10+4];
	cvt.rn.f32.u16 	%f329, %rs29;
	add.f32 	%f1533, %f329, 0fC3000000;
$L__BB0_59:
	setp.ge.s32 	%p93, %r17, %r303;
	setp.ge.s32 	%p94, %r10, %r302;
	st.local.f32 	[%rd5+112], %f1533;
	mov.f32 	%f1534, 0f00000000;
	or.pred  	%p95, %p94, %p93;
	@%p95 bra 	$L__BB0_61;
	ld.global.u8 	%rs30, [%rd10+5];
	cvt.rn.f32.u16 	%f331, %rs30;
	add.f32 	%f1534, %f331, 0fC3000000;
$L__BB0_61:
	setp.ge.s32 	%p96, %r17, %r303;
	setp.ge.s32 	%p97, %r11, %r302;
	st.local.f32 	[%rd5+116], %f1534;
	mov.f32 	%f1535, 0f00000000;
	or.pred  	%p98, %p97, %p96;
	@%p98 bra 	$L__BB0_63;
	ld.global.u8 	%rs31, [%rd10+6];
	cvt.rn.f32.u16 	%f333, %rs31;
	add.f32 	%f1535, %f333, 0fC3000000;
$L__BB0_63:
	setp.ge.s32 	%p99, %r17, %r303;
	setp.ge.s32 	%p100, %r12, %r302;
	st.local.f32 	[%rd5+120], %f1535;
	mov.f32 	%f1536, 0f00000000;
	or.pred  	%p101, %p100, %p99;
	@%p101 bra 	$L__BB0_65;
	ld.global.u8 	%rs32, [%rd10+7];
	cvt.rn.f32.u16 	%f335, %rs32;
	add.f32 	%f1536, %f335, 0fC3000000;
$L__BB0_65:
	setp.ge.s32 	%p102, %r3, %r302;
	st.local.f32 	[%rd5+124], %f1536;
	add.s32 	%r19, %r4, 4;
	setp.ge.s32 	%p103, %r19, %r303;
	add.s32 	%r20, %r18, %r302;
	mov.f32 	%f1537, 0f00000000;
	or.pred  	%p104, %p102, %p103;
	@%p104 bra 	$L__BB0_67;
	add.s32 	%r311, %r3, %r20;
	cvt.s64.s32 	%rd117, %r311;
	add.s64 	%rd118, %rd1, %rd117;
	ld.global.u8 	%rs33, [%rd118];
	cvt.rn.f32.u16 	%f337, %rs33;
	add.f32 	%f1537, %f337, 0fC3000000;
$L__BB0_67:
	setp.ge.s32 	%p105, %r19, %r303;
	setp.ge.s32 	%p106, %r6, %r302;
	st.local.f32 	[%rd5+128], %f1537;
	cvt.s64.s32 	%rd119, %r20;
	add.s64 	%rd120, %rd6, %rd119;
	add.s64 	%rd11, %rd1, %rd120;
	mov.f32 	%f1538, 0f00000000;
	or.pred  	%p107, %p106, %p105;
	@%p107 bra 	$L__BB0_69;
	ld.global.u8 	%rs34, [%rd11+1];
	cvt.rn.f32.u16 	%f339, %rs34;
	add.f32 	%f1538, %f339, 0fC3000000;
$L__BB0_69:
	setp.ge.s32 	%p108, %r19, %r303;
	setp.ge.s32 	%p109, %r7, %r302;
	st.local.f32 	[%rd5+132], %f1538;
	mov.f32 	%f1539, 0f00000000;
	or.pred  	%p110, %p109, %p108;
	@%p110 bra 	$L__BB0_71;
	ld.global.u8 	%rs35, [%rd11+2];
	cvt.rn.f32.u16 	%f341, %rs35;
	add.f32 	%f1539, %f341, 0fC3000000;
$L__BB0_71:
	setp.ge.s32 	%p111, %r19, %r303;
	setp.ge.s32 	%p112, %r8, %r302;
	st.local.f32 	[%rd5+136], %f1539;
	mov.f32 	%f1540, 0f00000000;
	or.pred  	%p113, %p112, %p111;
	@%p113 bra 	$L__BB0_73;
	ld.global.u8 	%rs36, [%rd11+3];
	cvt.rn.f32.u16 	%f343, %rs36;
	add.f32 	%f1540, %f343, 0fC3000000;
$L__BB0_73:
	setp.ge.s32 	%p114, %r19, %r303;
	setp.ge.s32 	%p115, %r9, %r302;
	st.local.f32 	[%rd5+140], %f1540;
	mov.f32 	%f1541, 0f00000000;
	or.pred  	%p116, %p115, %p114;
	@%p116 bra 	$L__BB0_75;
	ld.global.u8 	%rs37, [%rd11+4];
	cvt.rn.f32.u16 	%f345, %rs37;
	add.f32 	%f1541, %f345, 0fC3000000;
$L__BB0_75:
	setp.ge.s32 	%p117, %r19, %r303;
	setp.ge.s32 	%p118, %r10, %r302;
	st.local.f32 	[%rd5+144], %f1541;
	mov.f32 	%f1542, 0f00000000;
	or.pred  	%p119, %p118, %p117;
	@%p119 bra 	$L__BB0_77;
	ld.global.u8 	%rs38, [%rd11+5];
	cvt.rn.f32.u16 	%f347, %rs38;
	add.f32 	%f1542, %f347, 0fC3000000;
$L__BB0_77:
	setp.ge.s32 	%p120, %r19, %r303;
	setp.ge.s32 	%p121, %r11, %r302;
	st.local.f32 	[%rd5+148], %f1542;
	mov.f32 	%f1543, 0f00000000;
	or.pred  	%p122, %p121, %p120;
	@%p122 bra 	$L__BB0_79;
	ld.global.u8 	%rs39, [%rd11+6];
	cvt.rn.f32.u16 	%f349, %rs39;
	add.f32 	%f1543, %f349, 0fC3000000;
$L__BB0_79:
	setp.ge.s32 	%p123, %r19, %r303;
	setp.ge.s32 	%p124, %r12, %r302;
	st.local.f32 	[%rd5+152], %f1543;
	mov.f32 	%f1544, 0f00000000;
	or.pred  	%p125, %p124, %p123;
	@%p125 bra 	$L__BB0_81;
	ld.global.u8 	%rs40, [%rd11+7];
	cvt.rn.f32.u16 	%f351, %rs40;
	add.f32 	%f1544, %f351, 0fC3000000;
$L__BB0_81:
	setp.ge.s32 	%p126, %r3, %r302;
	st.local.f32 	[%rd5+156], %f1544;
	add.s32 	%r21, %r4, 5;
	setp.ge.s32 	%p127, %r21, %r303;
	add.s32 	%r22, %r20, %r302;
	mov.f32 	%f1545, 0f00000000;
	or.pred  	%p128, %p126, %p127;
	@%p128 bra 	$L__BB0_83;
	add.s32 	%r312, %r3, %r22;
	cvt.s64.s32 	%rd121, %r312;
	add.s64 	%rd122, %rd1, %rd121;
	ld.global.u8 	%rs41, [%rd122];
	cvt.rn.f32.u16 	%f353, %rs41;
	add.f32 	%f1545, %f353, 0fC3000000;
$L__BB0_83:
	setp.ge.s32 	%p129, %r21, %r303;
	setp.ge.s32 	%p130, %r6, %r302;
	st.local.f32 	[%rd5+160], %f1545;
	cvt.s64.s32 	%rd123, %r22;
	add.s64 	%rd124, %rd6, %rd123;
	add.s64 	%rd12, %rd1, %rd124;
	mov.f32 	%f1546, 0f00000000;
	or.pred  	%p131, %p130, %p129;
	@%p131 bra 	$L__BB0_85;
	ld.global.u8 	%rs42, [%rd12+1];
	cvt.rn.f32.u16 	%f355, %rs42;
	add.f32 	%f1546, %f355, 0fC3000000;
$L__BB0_85:
	setp.ge.s32 	%p132, %r21, %r303;
	setp.ge.s32 	%p133, %r7, %r302;
	st.local.f32 	[%rd5+164], %f1546;
	mov.f32 	%f1547, 0f00000000;
	or.pred  	%p134, %p133, %p132;
	@%p134 bra 	$L__BB0_87;
	ld.global.u8 	%rs43, [%rd12+2];
	cvt.rn.f32.u16 	%f357, %rs43;
	add.f32 	%f1547, %f357, 0fC3000000;
$L__BB0_87:
	setp.ge.s32 	%p135, %r21, %r303;
	setp.ge.s32 	%p136, %r8, %r302;
	st.local.f32 	[%rd5+168], %f1547;
	mov.f32 	%f1548, 0f00000000;
	or.pred  	%p137, %p136, %p135;
	@%p137 bra 	$L__BB0_89;
	ld.global.u8 	%rs44, [%rd12+3];
	cvt.rn.f32.u16 	%f359, %rs44;
	add.f32 	%f1548, %f359, 0fC3000000;
$L__BB0_89:
	setp.ge.s32 	%p138, %r21, %r303;
	setp.ge.s32 	%p139, %r9, %r302;
	st.local.f32 	[%rd5+172], %f1548;
	mov.f32 	%f1549, 0f00000000;
	or.pred  	%p140, %p139, %p138;
	@%p140 bra 	$L__BB0_91;
	ld.global.u8 	%rs45, [%rd12+4];
	cvt.rn.f32.u16 	%f361, %rs45;
	add.f32 	%f1549, %f361, 0fC3000000;
$L__BB0_91:
	setp.ge.s32 	%p141, %r21, %r303;
	setp.ge.s32 	%p142, %r10, %r302;
	st.local.f32 	[%rd5+176], %f1549;
	mov.f32 	%f1550, 0f00000000;
	or.pred  	%p143, %p142, %p141;
	@%p143 bra 	$L__BB0_93;
	ld.global.u8 	%rs46, [%rd12+5];
	cvt.rn.f32.u16 	%f363, %rs46;
	add.f32 	%f1550, %f363, 0fC3000000;
$L__BB0_93:
	setp.ge.s32 	%p144, %r21, %r303;
	setp.ge.s32 	%p145, %r11, %r302;
	st.local.f32 	[%rd5+180], %f1550;
	mov.f32 	%f1551, 0f00000000;
	or.pred  	%p146, %p145, %p144;
	@%p146 bra 	$L__BB0_95;
	ld.global.u8 	%rs47, [%rd12+6];
	cvt.rn.f32.u16 	%f365, %rs47;
	add.f32 	%f1551, %f365, 0fC3000000;
$L__BB0_95:
	setp.ge.s32 	%p147, %r21, %r303;
	setp.ge.s32 	%p148, %r12, %r302;
	st.local.f32 	[%rd5+184], %f1551;
	mov.f32 	%f1552, 0f00000000;
	or.pred  	%p149, %p148, %p147;
	@%p149 bra 	$L__BB0_97;
	ld.global.u8 	%rs48, [%rd12+7];
	cvt.rn.f32.u16 	%f367, %rs48;
	add.f32 	%f1552, %f367, 0fC3000000;
$L__BB0_97:
	setp.ge.s32 	%p150, %r3, %r302;
	st.local.f32 	[%rd5+188], %f1552;
	add.s32 	%r23, %r4, 6;
	setp.ge.s32 	%p151, %r23, %r303;
	add.s32 	%r24, %r22, %r302;
	mov.f32 	%f1553, 0f00000000;
	or.pred  	%p152, %p150, %p151;
	@%p152 bra 	$L__BB0_99;
	add.s32 	%r313, %r3, %r24;
	cvt.s64.s32 	%rd125, %r313;
	add.s64 	%rd126, %rd1, %rd125;
	ld.global.u8 	%rs49, [%rd126];
	cvt.rn.f32.u16 	%f369, %rs49;
	add.f32 	%f1553, %f369, 0fC3000000;
$L__BB0_99:
	setp.ge.s32 	%p153, %r23, %r303;
	setp.ge.s32 	%p154, %r6, %r302;
	st.local.f32 	[%rd5+192], %f1553;
	cvt.s64.s32 	%rd127, %r24;
	add.s64 	%rd128, %rd6, %rd127;
	add.s64 	%rd13, %rd1, %rd128;
	mov.f32 	%f1554, 0f00000000;
	or.pred  	%p155, %p154, %p153;
	@%p155 bra 	$L__BB0_101;
	ld.global.u8 	%rs50, [%rd13+1];
	cvt.rn.f32.u16 	%f371, %rs50;
	add.f32 	%f1554, %f371, 0fC3000000;
$L__BB0_101:
	setp.ge.s32 	%p156, %r23, %r303;
	setp.ge.s32 	%p157, %r7, %r302;
	st.local.f32 	[%rd5+196], %f1554;
	mov.f32 	%f1555, 0f00000000;
	or.pred  	%p158, %p157, %p156;
	@%p158 bra 	$L__BB0_103;
	ld.global.u8 	%rs51, [%rd13+2];
	cvt.rn.f32.u16 	%f373, %rs51;
	add.f32 	%f1555, %f373, 0fC3000000;
$L__BB0_103:
	setp.ge.s32 	%p159, %r23, %r303;
	setp.ge.s32 	%p160, %r8, %r302;
	st.local.f32 	[%rd5+200], %f1555;
	mov.f32 	%f1556, 0f00000000;
	or.pred  	%p161, %p160, %p159;
	@%p161 bra 	$L__BB0_105;
	ld.global.u8 	%rs52, [%rd13+3];
	cvt.rn.f32.u16 	%f375, %rs52;
	add.f32 	%f1556, %f375, 0fC3000000;
$L__BB0_105:
	setp.ge.s32 	%p162, %r23, %r303;
	setp.ge.s32 	%p163, %r9, %r302;
	st.local.f32 	[%rd5+204], %f1556;
	mov.f32 	%f1557, 0f00000000;
	or.pred  	%p164, %p163, %p162;
	@%p164 bra 	$L__BB0_107;
	ld.global.u8 	%rs53, [%rd13+4];
	cvt.rn.f32.u16 	%f377, %rs53;
	add.f32 	%f1557, %f377, 0fC3000000;
$L__BB0_107:
	setp.ge.s32 	%p165, %r23, %r303;
	setp.ge.s32 	%p166, %r10, %r302;
	st.local.f32 	[%rd5+208], %f1557;
	mov.f32 	%f1558, 0f00000000;
	or.pred  	%p167, %p166, %p165;
	@%p167 bra 	$L__BB0_109;
	ld.global.u8 	%rs54, [%rd13+5];
	cvt.rn.f32.u16 	%f379, %rs54;
	add.f32 	%f1558, %f379, 0fC3000000;
$L__BB0_109:
	setp.ge.s32 	%p168, %r23, %r303;
	setp.ge.s32 	%p169, %r11, %r302;
	st.local.f32 	[%rd5+212], %f1558;
	mov.f32 	%f1559, 0f00000000;
	or.pred  	%p170, %p169, %p168;
	@%p170 bra 	$L__BB0_111;
	ld.global.u8 	%rs55, [%rd13+6];
	cvt.rn.f32.u16 	%f381, %rs55;
	add.f32 	%f1559, %f381, 0fC3000000;
$L__BB0_111:
	setp.ge.s32 	%p171, %r23, %r303;
	setp.ge.s32 	%p172, %r12, %r302;
	st.local.f32 	[%rd5+216], %f1559;
	mov.f32 	%f1560, 0f00000000;
	or.pred  	%p173, %p172, %p171;
	@%p173 bra 	$L__BB0_113;
	ld.global.u8 	%rs56, [%rd13+7];
	cvt.rn.f32.u16 	%f383, %rs56;
	add.f32 	%f1560, %f383, 0fC3000000;
$L__BB0_113:
	setp.ge.s32 	%p174, %r3, %r302;
	st.local.f32 	[%rd5+220], %f1560;
	add.s32 	%r25, %r4, 7;
	setp.ge.s32 	%p175, %r25, %r303;
	add.s32 	%r26, %r24, %r302;
	mov.f32 	%f1561, 0f00000000;
	or.pred  	%p176, %p174, %p175;
	@%p176 bra 	$L__BB0_115;
	add.s32 	%r314, %r3, %r26;
	cvt.s64.s32 	%rd129, %r314;
	add.s64 	%rd130, %rd1, %rd129;
	ld.global.u8 	%rs57, [%rd130];
	cvt.rn.f32.u16 	%f385, %rs57;
	add.f32 	%f1561, %f385, 0fC3000000;
$L__BB0_115:
	setp.ge.s32 	%p177, %r25, %r303;
	setp.ge.s32 	%p178, %r6, %r302;
	st.local.f32 	[%rd5+224], %f1561;
	cvt.s64.s32 	%rd131, %r26;
	add.s64 	%rd132, %rd6, %rd131;
	add.s64 	%rd14, %rd1, %rd132;
	mov.f32 	%f1562, 0f00000000;
	or.pred  	%p179, %p178, %p177;
	@%p179 bra 	$L__BB0_117;
	ld.global.u8 	%rs58, [%rd14+1];
	cvt.rn.f32.u16 	%f387, %rs58;
	add.f32 	%f1562, %f387, 0fC3000000;
$L__BB0_117:
	setp.ge.s32 	%p180, %r25, %r303;
	setp.ge.s32 	%p181, %r7, %r302;
	st.local.f32 	[%rd5+228], %f1562;
	mov.f32 	%f1563, 0f00000000;
	or.pred  	%p182, %p181, %p180;
	@%p182 bra 	$L__BB0_119;
	ld.global.u8 	%rs59, [%rd14+2];
	cvt.rn.f32.u16 	%f389, %rs59;
	add.f32 	%f1563, %f389, 0fC3000000;
$L__BB0_119:
	setp.ge.s32 	%p183, %r25, %r303;
	setp.ge.s32 	%p184, %r8, %r302;
	st.local.f32 	[%rd5+232], %f1563;
	mov.f32 	%f1564, 0f00000000;
	or.pred  	%p185, %p184, %p183;
	@%p185 bra 	$L__BB0_121;
	ld.global.u8 	%rs60, [%rd14+3];
	cvt.rn.f32.u16 	%f391, %rs60;
	add.f32 	%f1564, %f391, 0fC3000000;
$L__BB0_121:
	setp.ge.s32 	%p186, %r25, %r303;
	setp.ge.s32 	%p187, %r9, %r302;
	st.local.f32 	[%rd5+236], %f1564;
	mov.f32 	%f1565, 0f00000000;
	or.pred  	%p188, %p187, %p186;
	@%p188 bra 	$L__BB0_123;
	ld.global.u8 	%rs61, [%rd14+4];
	cvt.rn.f32.u16 	%f393, %rs61;
	add.f32 	%f1565, %f393, 0fC3000000;
$L__BB0_123:
	setp.ge.s32 	%p189, %r25, %r303;
	setp.ge.s32 	%p190, %r10, %r302;
	st.local.f32 	[%rd5+240], %f1565;
	mov.f32 	%f1566, 0f00000000;
	or.pred  	%p191, %p190, %p189;
	@%p191 bra 	$L__BB0_125;
	ld.global.u8 	%rs62, [%rd14+5];
	cvt.rn.f32.u16 	%f395, %rs62;
	add.f32 	%f1566, %f395, 0fC3000000;
$L__BB0_125:
	setp.ge.s32 	%p192, %r25, %r303;
	setp.ge.s32 	%p193, %r11, %r302;
	st.local.f32 	[%rd5+244], %f1566;
	mov.f32 	%f1567, 0f00000000;
	or.pred  	%p194, %p193, %p192;
	@%p194 bra 	$L__BB0_127;
	ld.global.u8 	%rs63, [%rd14+6];
	cvt.rn.f32.u16 	%f397, %rs63;
	add.f32 	%f1567, %f397, 0fC3000000;
$L__BB0_127:
	setp.ge.s32 	%p195, %r25, %r303;
	setp.ge.s32 	%p196, %r12, %r302;
	st.local.f32 	[%rd5+248], %f1567;
	mov.f32 	%f1568, 0f00000000;
	or.pred  	%p197, %p196, %p195;
	@%p197 bra 	$L__BB0_129;
	ld.global.u8 	%rs64, [%rd14+7];
	cvt.rn.f32.u16 	%f399, %rs64;
	add.f32 	%f1568, %f399, 0fC3000000;
$L__BB0_129:
	st.local.f32 	[%rd5+252], %f1568;
	mov.b32 	%r1455, 0;
$L__BB0_130:
	mov.b32 	%r1456, 0;
$L__BB0_131:
	cvt.rn.f32.u32 	%f401, %r1456;
	mul.f32 	%f402, %f401, 0f40490FDB;
	mul.f32 	%f403, %f402, 0f3D800000;
	mul.f32 	%f404, %f403, 0f3F22F983;
	cvt.rni.s32.f32 	%r29, %f404;
	cvt.rn.f32.s32 	%f405, %r29;
	fma.rn.f32 	%f406, %f405, 0fBFC90FDA, %f403;
	fma.rn.f32 	%f407, %f405, 0fB3A22168, %f406;
	fma.rn.f32 	%f129, %f405, 0fA7C234C5, %f407;
	mul.lo.s32 	%r318, %r1456, 3;
	cvt.rn.f32.u32 	%f408, %r318;
	mul.f32 	%f409, %f408, 0f40490FDB;
	mul.f32 	%f410, %f409, 0f3D800000;
	mul.f32 	%f411, %f410, 0f3F22F983;
	cvt.rni.s32.f32 	%r30, %f411;
	cvt.rn.f32.s32 	%f412, %r30;
	fma.rn.f32 	%f413, %f412, 0fBFC90FDA, %f410;
	fma.rn.f32 	%f414, %f412, 0fB3A22168, %f413;
	fma.rn.f32 	%f130, %f412, 0fA7C234C5, %f414;
	mov.b32 	%r319, %f410;
	shr.u32 	%r320, %r319, 23;
	add.s32 	%r321, %r320, -128;
	shl.b32 	%r322, %r319, 8;
	or.b32  	%r31, %r322, -2147483648;
	shr.u32 	%r323, %r321, 5;
	and.b32  	%r32, %r320, 31;
	mul.wide.u32 	%rd133, %r323, 4;
	sub.s64 	%rd15, %rd2, %rd133;
	mul.lo.s32 	%r324, %r1456, 5;
	cvt.rn.f32.u32 	%f415, %r324;
	mul.f32 	%f416, %f415, 0f40490FDB;
	mul.f32 	%f417, %f416, 0f3D800000;
	mul.f32 	%f418, %f417, 0f3F22F983;
	cvt.rni.s32.f32 	%r33, %f418;
	cvt.rn.f32.s32 	%f419, %r33;
	fma.rn.f32 	%f420, %f419, 0fBFC90FDA, %f417;
	fma.rn.f32 	%f421, %f419, 0fB3A22168, %f420;
	fma.rn.f32 	%f131, %f419, 0fA7C234C5, %f421;
	mov.b32 	%r325, %f417;
	shr.u32 	%r326, %r325, 23;
	shl.b32 	%r327, %r325, 8;
	or.b32  	%r34, %r327, -2147483648;
	and.b32  	%r35, %r326, 31;
	mul.lo.s32 	%r328, %r1456, 7;
	cvt.rn.f32.u32 	%f422, %r328;
	mul.f32 	%f423, %f422, 0f40490FDB;
	mul.f32 	%f424, %f423, 0f3D800000;
	mul.f32 	%f425, %f424, 0f3F22F983;
	cvt.rni.s32.f32 	%r36, %f425;
	cvt.rn.f32.s32 	%f426, %r36;
	fma.rn.f32 	%f427, %f426, 0fBFC90FDA, %f424;
	fma.rn.f32 	%f428, %f426, 0fB3A22168, %f427;
	fma.rn.f32 	%f132, %f426, 0fA7C234C5, %f428;
	mov.b32 	%r329, %f424;
	shr.u32 	%r330, %r329, 23;
	add.s32 	%r331, %r330, -128;
	shl.b32 	%r332, %r329, 8;
	or.b32  	%r37, %r332, -2147483648;
	shr.u32 	%r333, %r331, 5;
	and.b32  	%r38, %r330, 31;
	mul.wide.u32 	%rd134, %r333, 4;
	sub.s64 	%rd16, %rd2, %rd134;
	mul.lo.s32 	%r334, %r1456, 9;
	cvt.rn.f32.u32 	%f429, %r334;
	mul.f32 	%f430, %f429, 0f40490FDB;
	mul.f32 	%f431, %f430, 0f3D800000;
	mul.f32 	%f432, %f431, 0f3F22F983;
	cvt.rni.s32.f32 	%r39, %f432;
	cvt.rn.f32.s32 	%f433, %r39;
	fma.rn.f32 	%f434, %f433, 0fBFC90FDA, %f431;
	fma.rn.f32 	%f435, %f433, 0fB3A22168, %f434;
	fma.rn.f32 	%f133, %f433, 0fA7C234C5, %f435;
	mov.b32 	%r335, %f431;
	shr.u32 	%r336, %r335, 23;
	add.s32 	%r337, %r336, -128;
	shl.b32 	%r338, %r335, 8;
	or.b32  	%r40, %r338, -2147483648;
	shr.u32 	%r339, %r337, 5;
	and.b32  	%r41, %r336, 31;
	mul.wide.u32 	%rd135, %r339, 4;
	sub.s64 	%rd17, %rd2, %rd135;
	mul.lo.s32 	%r340, %r1456, 11;
	cvt.rn.f32.u32 	%f436, %r340;
	mul.f32 	%f437, %f436, 0f40490FDB;
	mul.f32 	%f438, %f437, 0f3D800000;
	mul.f32 	%f439, %f438, 0f3F22F983;
	cvt.rni.s32.f32 	%r42, %f439;
	cvt.rn.f32.s32 	%f440, %r42;
	fma.rn.f32 	%f441, %f440, 0fBFC90FDA, %f438;
	fma.rn.f32 	%f442, %f440, 0fB3A22168, %f441;
	fma.rn.f32 	%f134, %f440, 0fA7C234C5, %f442;
	mov.b32 	%r341, %f438;
	shr.u32 	%r342, %r341, 23;
	add.s32 	%r343, %r342, -128;
	shl.b32 	%r344, %r341, 8;
	or.b32  	%r43, %r344, -2147483648;
	shr.u32 	%r345, %r343, 5;
	and.b32  	%r44, %r342, 31;
	mul.wide.u32 	%rd136, %r345, 4;
	sub.s64 	%rd18, %rd2, %rd136;
	mul.lo.s32 	%r346, %r1456, 13;
	cvt.rn.f32.u32 	%f443, %r346;
	mul.f32 	%f444, %f443, 0f40490FDB;
	mul.f32 	%f445, %f444, 0f3D800000;
	mul.f32 	%f446, %f445, 0f3F22F983;
	cvt.rni.s32.f32 	%r45, %f446;
	cvt.rn.f32.s32 	%f447, %r45;
	fma.rn.f32 	%f448, %f447, 0fBFC90FDA, %f445;
	fma.rn.f32 	%f449, %f447, 0fB3A22168, %f448;
	fma.rn.f32 	%f135, %f447, 0fA7C234C5, %f449;
	mov.b32 	%r347, %f445;
	shr.u32 	%r348, %r347, 23;
	shl.b32 	%r349, %r347, 8;
	or.b32  	%r46, %r349, -2147483648;
	and.b32  	%r47, %r348, 31;
	mul.lo.s32 	%r350, %r1456, 15;
	cvt.rn.f32.u32 	%f450, %r350;
	mul.f32 	%f451, %f450, 0f40490FDB;
	mul.f32 	%f452, %f451, 0f3D800000;
	mul.f32 	%f453, %f452, 0f3F22F983;
	cvt.rni.s32.f32 	%r48, %f453;
	cvt.rn.f32.s32 	%f454, %r48;
	fma.rn.f32 	%f455, %f454, 0fBFC90FDA, %f452;
	fma.rn.f32 	%f456, %f454, 0fB3A22168, %f455;
	fma.rn.f32 	%f136, %f454, 0fA7C234C5, %f456;
	mov.b32 	%r351, %f452;
	shr.u32 	%r352, %r351, 23;
	add.s32 	%r353, %r352, -128;
	shl.b32 	%r354, %r351, 8;
	or.b32  	%r49, %r354, -2147483648;
	shr.u32 	%r355, %r353, 5;
	and.b32  	%r50, %r352, 31;
	mul.wide.u32 	%rd137, %r355, 4;
	sub.s64 	%rd19, %rd2, %rd137;
	mov.b32 	%r1457, 0;
	mov.f32 	%f1569, 0f00000000;
$L__BB0_132:
	mul.wide.u32 	%rd138, %r1457, 32;
	add.s64 	%rd20, %rd5, %rd138;
	mul.lo.s32 	%r356, %r1457, %r1455;
	shl.b32 	%r357, %r356, 1;
	add.s32 	%r358, %r357, %r1455;
	cvt.rn.f32.u32 	%f457, %r358;
	mul.f32 	%f458, %f457, 0f40490FDB;
	mul.f32 	%f459, %f458, 0f3D800000;
	mul.f32 	%f460, %f459, 0f3F22F983;
	cvt.rni.s32.f32 	%r52, %f460;
	cvt.rn.f32.s32 	%f461, %r52;
	fma.rn.f32 	%f462, %f461, 0fBFC90FDA, %f459;
	fma.rn.f32 	%f463, %f461, 0fB3A22168, %f462;
	fma.rn.f32 	%f138, %f461, 0fA7C234C5, %f463;
	abs.f32 	%f139, %f459;
	mov.b32 	%r359, %f459;
	shr.u32 	%r360, %r359, 23;
	add.s32 	%r361, %r360, -128;
	shl.b32 	%r362, %r359, 8;
	or.b32  	%r53, %r362, -2147483648;
	shr.u32 	%r363, %r361, 5;
	and.b32  	%r54, %r360, 31;
	mul.wide.u32 	%rd139, %r363, 4;
	sub.s64 	%rd21, %rd3, %rd139;
	setp.ne.s32 	%p198, %r54, 0;
	mov.f32 	%f464, 0f00000000;
	mul.rn.f32 	%f140, %f459, %f464;
	@%p198 bra 	$L__BB0_214;
	setp.eq.f32 	%p297, %f139, 0f7F800000;
	setp.ltu.f32 	%p298, %f139, 0f47CE4780;
	ld.local.f32 	%f141, [%rd20];
	or.pred  	%p1, %p298, %p297;
	selp.b32 	%r1501, %r52, 0, %p298;
	selp.f32 	%f1584, %f138, %f140, %p298;
	mov.u32 	%r1459, %r1501;
	mov.f32 	%f1570, %f1584;
	@%p1 bra 	$L__BB0_137;
	mov.b64 	%rd730, 0;
	mov.b32 	%r1458, 0;
$L__BB0_135:
	.pragma "nounroll";
	mul.wide.u32 	%rd304, %r1458, 4;
	mov.u64 	%rd305, __cudart_i2opi_f;
	add.s64 	%rd306, %rd305, %rd304;
	ld.global.nc.u32 	%r633, [%rd306];
	mad.wide.u32 	%rd307, %r633, %r53, %rd730;
	shr.u64 	%rd730, %rd307, 32;
	add.s64 	%rd308, %rd3, %rd304;
	st.local.u32 	[%rd308], %rd307;
	add.s32 	%r1458, %r1458, 1;
	setp.ne.s32 	%p299, %r1458, 6;
	@%p299 bra 	$L__BB0_135;
	st.local.u32 	[%rd3+24], %rd730;
	ld.local.u32 	%r634, [%rd21+20];
	ld.local.u32 	%r635, [%rd21+24];
	shr.u32 	%r636, %r635, 30;
	shf.l.wrap.b32 	%r637, %r634, %r635, 2;
	shl.b32 	%r638, %r634, 2;
	shr.u32 	%r639, %r637, 31;
	add.s32 	%r1459, %r639, %r636;
	shr.s32 	%r640, %r637, 31;
	xor.b32  	%r641, %r640, %r637;
	xor.b32  	%r642, %r640, %r638;
	cvt.u64.u32 	%rd309, %r641;
	shl.b64 	%rd310, %rd309, 32;
	cvt.u64.u32 	%rd311, %r642;
	or.b64  	%rd312, %rd310, %rd311;
	cvt.rn.f64.s64 	%fd33, %rd312;
	mul.f64 	%fd34, %fd33, 0d3BF921FB54442D19;
	cvt.rn.f32.f64 	%f760, %fd34;
	neg.f32 	%f761, %f760;
	setp.lt.s32 	%p300, %r637, 0;
	selp.f32 	%f1570, %f761, %f760, %p300;
$L__BB0_137:
	cvt.rn.f32.u32 	%f762, %r1456;
	mul.f32 	%f763, %f762, 0f40490FDB;
	mul.f32 	%f764, %f763, 0f3D800000;
	abs.f32 	%f765, %f764;
	setp.eq.f32 	%p301, %f765, 0f7F800000;
	setp.ltu.f32 	%p302, %f765, 0f47CE4780;
	add.s32 	%r643, %r1459, 1;
	mul.rn.f32 	%f766, %f1570, %f1570;
	and.b32  	%r644, %r1459, 1;
	setp.eq.b32 	%p303, %r644, 1;
	selp.f32 	%f767, %f1570, 0f3F800000, %p303;
	fma.rn.f32 	%f768, %f766, %f767, 0f00000000;
	fma.rn.f32 	%f769, %f766, 0f37CBAC00, 0fBAB607ED;
	selp.f32 	%f770, 0fB94D4153, %f769, %p303;
	selp.f32 	%f771, 0f3C0885E4, 0f3D2AAABB, %p303;
	fma.rn.f32 	%f772, %f770, %f766, %f771;
	selp.f32 	%f773, 0fBE2AAAA8, 0fBEFFFFFF, %p303;
	fma.rn.f32 	%f774, %f772, %f766, %f773;
	fma.rn.f32 	%f775, %f774, %f768, %f767;
	and.b32  	%r645, %r643, 2;
	setp.eq.s32 	%p304, %r645, 0;
	mov.f32 	%f776, 0f00000000;
	sub.f32 	%f777, %f776, %f775;
	selp.f32 	%f778, %f775, %f777, %p304;
	mul.f32 	%f145, %f141, %f778;
	or.pred  	%p305, %p302, %p301;
	selp.b32 	%r1463, %r29, 0, %p302;
	mul.rn.f32 	%f779, %f764, %f776;
	selp.f32 	%f1571, %f129, %f779, %p302;
	@%p305 bra 	$L__BB0_143;
	mov.b64 	%rd731, 0;
	mov.b32 	%r1460, 0;
$L__BB0_139:
	.pragma "nounroll";
	mul.wide.u32 	%rd314, %r1460, 4;
	mov.u64 	%rd315, __cudart_i2opi_f;
	add.s64 	%rd316, %rd315, %rd314;
	ld.global.nc.u32 	%r647, [%rd316];
	cvt.rn.f32.u32 	%f780, %r1456;
	mul.f32 	%f781, %f780, 0f40490FDB;
	mul.f32 	%f782, %f781, 0f3D800000;
	mov.b32 	%r648, %f782;
	shl.b32 	%r649, %r648, 8;
	or.b32  	%r650, %r649, -2147483648;
	mad.wide.u32 	%rd317, %r647, %r650, %rd731;
	shr.u64 	%rd731, %rd317, 32;
	add.s64 	%rd318, %rd2, %rd314;
	st.local.u32 	[%rd318], %rd317;
	add.s32 	%r1460, %r1460, 1;
	setp.ne.s32 	%p306, %r1460, 6;
	@%p306 bra 	$L__BB0_139;
	cvt.rn.f32.u32 	%f783, %r1456;
	mul.f32 	%f784, %f783, 0f40490FDB;
	mul.f32 	%f785, %f784, 0f3D800000;
	mov.b32 	%r651, %f785;
	shr.u32 	%r652, %r651, 23;
	and.b32  	%r63, %r652, 31;
	setp.eq.s32 	%p307, %r63, 0;
	st.local.u32 	[%rd2+24], %rd731;
	add.s32 	%r653, %r652, -128;
	shr.u32 	%r654, %r653, 5;
	mul.wide.u32 	%rd319, %r654, 4;
	sub.s64 	%rd26, %rd2, %rd319;
	ld.local.u32 	%r1461, [%rd26+24];
	ld.local.u32 	%r1462, [%rd26+20];
	@%p307 bra 	$L__BB0_142;
	shf.l.wrap.b32 	%r1461, %r1462, %r1461, %r63;
	ld.local.u32 	%r655, [%rd26+16];
	shf.l.wrap.b32 	%r1462, %r655, %r1462, %r63;
$L__BB0_142:
	shr.u32 	%r656, %r1461, 30;
	shf.l.wrap.b32 	%r657, %r1462, %r1461, 2;
	shl.b32 	%r658, %r1462, 2;
	shr.u32 	%r659, %r657, 31;
	add.s32 	%r1463, %r659, %r656;
	shr.s32 	%r660, %r657, 31;
	xor.b32  	%r661, %r660, %r657;
	xor.b32  	%r662, %r660, %r658;
	cvt.u64.u32 	%rd320, %r661;
	shl.b64 	%rd321, %rd320, 32;
	cvt.u64.u32 	%rd322, %r662;
	or.b64  	%rd323, %rd321, %rd322;
	cvt.rn.f64.s64 	%fd35, %rd323;
	mul.f64 	%fd36, %fd35, 0d3BF921FB54442D19;
	cvt.rn.f32.f64 	%f786, %fd36;
	neg.f32 	%f787, %f786;
	setp.lt.s32 	%p308, %r657, 0;
	selp.f32 	%f1571, %f787, %f786, %p308;
$L__BB0_143:
	add.s32 	%r663, %r1463, 1;
	mul.rn.f32 	%f788, %f1571, %f1571;
	and.b32  	%r664, %r1463, 1;
	setp.eq.b32 	%p309, %r664, 1;
	selp.f32 	%f789, %f1571, 0f3F800000, %p309;
	fma.rn.f32 	%f790, %f788, %f789, 0f00000000;
	fma.rn.f32 	%f791, %f788, 0f37CBAC00, 0fBAB607ED;
	selp.f32 	%f792, 0fB94D4153, %f791, %p309;
	selp.f32 	%f793, 0f3C0885E4, 0f3D2AAABB, %p309;
	fma.rn.f32 	%f794, %f792, %f788, %f793;
	selp.f32 	%f795, 0fBE2AAAA8, 0fBEFFFFFF, %p309;
	fma.rn.f32 	%f796, %f794, %f788, %f795;
	fma.rn.f32 	%f797, %f796, %f790, %f789;
	and.b32  	%r665, %r663, 2;
	setp.eq.s32 	%p310, %r665, 0;
	mov.f32 	%f798, 0f00000000;
	sub.f32 	%f799, %f798, %f797;
	selp.f32 	%f800, %f797, %f799, %p310;
	fma.rn.f32 	%f149, %f145, %f800, %f1569;
	ld.local.f32 	%f150, [%rd20+4];
	mov.u32 	%r1465, %r1501;
	mov.f32 	%f1572, %f1584;
	@%p1 bra 	$L__BB0_147;
	mov.b64 	%rd732, 0;
	mov.b32 	%r1464, 0;
$L__BB0_145:
	.pragma "nounroll";
	mul.wide.u32 	%rd325, %r1464, 4;
	mov.u64 	%rd326, __cudart_i2opi_f;
	add.s64 	%rd327, %rd326, %rd325;
	ld.global.nc.u32 	%r667, [%rd327];
	mad.wide.u32 	%rd328, %r667, %r53, %rd732;
	shr.u64 	%rd732, %rd328, 32;
	add.s64 	%rd329, %rd3, %rd325;
	st.local.u32 	[%rd329], %rd328;
	add.s32 	%r1464, %r1464, 1;
	setp.ne.s32 	%p311, %r1464, 6;
	@%p311 bra 	$L__BB0_145;
	st.local.u32 	[%rd3+24], %rd732;
	ld.local.u32 	%r668, [%rd21+20];
	ld.local.u32 	%r669, [%rd21+24];
	shr.u32 	%r670, %r669, 30;
	shf.l.wrap.b32 	%r671, %r668, %r669, 2;
	shl.b32 	%r672, %r668, 2;
	shr.u32 	%r673, %r671, 31;
	add.s32 	%r1465, %r673, %r670;
	shr.s32 	%r674, %r671, 31;
	xor.b32  	%r675, %r674, %r671;
	xor.b32  	%r676, %r674, %r672;
	cvt.u64.u32 	%rd330, %r675;
	shl.b64 	%rd331, %rd330, 32;
	cvt.u64.u32 	%rd332, %r676;
	or.b64  	%rd333, %rd331, %rd332;
	cvt.rn.f64.s64 	%fd37, %rd333;
	mul.f64 	%fd38, %fd37, 0d3BF921FB54442D19;
	cvt.rn.f32.f64 	%f801, %fd38;
	neg.f32 	%f802, %f801;
	setp.lt.s32 	%p312, %r671, 0;
	selp.f32 	%f1572, %f802, %f801, %p312;
$L__BB0_147:
	mul.lo.s32 	%r677, %r1456, 3;
	cvt.rn.f32.u32 	%f803, %r677;
	mul.f32 	%f804, %f803, 0f40490FDB;
	mul.f32 	%f805, %f804, 0f3D800000;
	abs.f32 	%f806, %f805;
	setp.eq.f32 	%p313, %f806, 0f7F800000;
	setp.ltu.f32 	%p314, %f806, 0f47CE4780;
	add.s32 	%r678, %r1465, 1;
	mul.rn.f32 	%f807, %f1572, %f1572;
	and.b32  	%r679, %r1465, 1;
	setp.eq.b32 	%p315, %r679, 1;
	selp.f32 	%f808, %f1572, 0f3F800000, %p315;
	fma.rn.f32 	%f809, %f807, %f808, 0f00000000;
	fma.rn.f32 	%f810, %f807, 0f37CBAC00, 0fBAB607ED;
	selp.f32 	%f811, 0fB94D4153, %f810, %p315;
	selp.f32 	%f812, 0f3C0885E4, 0f3D2AAABB, %p315;
	fma.rn.f32 	%f813, %f811, %f807, %f812;
	selp.f32 	%f814, 0fBE2AAAA8, 0fBEFFFFFF, %p315;
	fma.rn.f32 	%f815, %f813, %f807, %f814;
	fma.rn.f32 	%f816, %f815, %f809, %f808;
	and.b32  	%r680, %r678, 2;
	setp.eq.s32 	%p316, %r680, 0;
	mov.f32 	%f817, 0f00000000;
	sub.f32 	%f818, %f817, %f816;
	selp.f32 	%f819, %f816, %f818, %p316;
	mul.f32 	%f153, %f150, %f819;
	or.pred  	%p317, %p314, %p313;
	selp.b32 	%r1469, %r30, 0, %p314;
	mul.rn.f32 	%f820, %f805, %f817;
	selp.f32 	%f1573, %f130, %f820, %p314;
	@%p317 bra 	$L__BB0_153;
	mov.b64 	%rd733, 0;
	mov.b32 	%r1466, 0;
$L__BB0_149:
	.pragma "nounroll";
	mul.wide.u32 	%rd335, %r1466, 4;
	mov.u64 	%rd336, __cudart_i2opi_f;
	add.s64 	%rd337, %rd336, %rd335;
	ld.global.nc.u32 	%r682, [%rd337];
	mad.wide.u32 	%rd338, %r682, %r31, %rd733;
	shr.u64 	%rd733, %rd338, 32;
	add.s64 	%rd339, %rd2, %rd335;
	st.local.u32 	[%rd339], %rd338;
	add.s32 	%r1466, %r1466, 1;
	setp.ne.s32 	%p318, %r1466, 6;
	@%p318 bra 	$L__BB0_149;
	setp.eq.s32 	%p319, %r32, 0;
	st.local.u32 	[%rd2+24], %rd733;
	ld.local.u32 	%r1467, [%rd15+24];
	ld.local.u32 	%r1468, [%rd15+20];
	@%p319 bra 	$L__BB0_152;
	shf.l.wrap.b32 	%r1467, %r1468, %r1467, %r32;
	ld.local.u32 	%r683, [%rd15+16];
	shf.l.wrap.b32 	%r1468, %r683, %r1468, %r32;
$L__BB0_152:
	shr.u32 	%r684, %r1467, 30;
	shf.l.wrap.b32 	%r685, %r1468, %r1467, 2;
	shl.b32 	%r686, %r1468, 2;
	shr.u32 	%r687, %r685, 31;
	add.s32 	%r1469, %r687, %r684;
	shr.s32 	%r688, %r685, 31;
	xor.b32  	%r689, %r688, %r685;
	xor.b32  	%r690, %r688, %r686;
	cvt.u64.u32 	%rd340, %r689;
	shl.b64 	%rd341, %rd340, 32;
	cvt.u64.u32 	%rd342, %r690;
	or.b64  	%rd343, %rd341, %rd342;
	cvt.rn.f64.s64 	%fd39, %rd343;
	mul.f64 	%fd40, %fd39, 0d3BF921FB54442D19;
	cvt.rn.f32.f64 	%f821, %fd40;
	neg.f32 	%f822, %f821;
	setp.lt.s32 	%p320, %r685, 0;
	selp.f32 	%f1573, %f822, %f821, %p320;
$L__BB0_153:
	add.s32 	%r691, %r1469, 1;
	mul.rn.f32 	%f823, %f1573, %f1573;
	and.b32  	%r692, %r1469, 1;
	setp.eq.b32 	%p321, %r692, 1;
	selp.f32 	%f824, %f1573, 0f3F800000, %p321;
	fma.rn.f32 	%f825, %f823, %f824, 0f00000000;
	fma.rn.f32 	%f826, %f823, 0f37CBAC00, 0fBAB607ED;
	selp.f32 	%f827, 0fB94D4153, %f826, %p321;
	selp.f32 	%f828, 0f3C0885E4, 0f3D2AAABB, %p321;
	fma.rn.f32 	%f829, %f827, %f823, %f828;
	selp.f32 	%f830, 0fBE2AAAA8, 0fBEFFFFFF, %p321;
	fma.rn.f32 	%f831, %f829, %f823, %f830;
	fma.rn.f32 	%f832, %f831, %f825, %f824;
	and.b32  	%r693, %r691, 2;
	setp.eq.s32 	%p322, %r693, 0;
	mov.f32 	%f833, 0f00000000;
	sub.f32 	%f834, %f833, %f832;
	selp.f32 	%f835, %f832, %f834, %p322;
	fma.rn.f32 	%f157, %f153, %f835, %f149;
	ld.local.f32 	%f158, [%rd20+8];
	mov.u32 	%r1471, %r1501;
	mov.f32 	%f1574, %f1584;
	@%p1 bra 	$L__BB0_157;
	mov.b64 	%rd734, 0;
	mov.b32 	%r1470, 0;
$L__BB0_155:
	.pragma "nounroll";
	mul.wide.u32 	%rd345, %r1470, 4;
	mov.u64 	%rd346, __cudart_i2opi_f;
	add.s64 	%rd347, %rd346, %rd345;
	ld.global.nc.u32 	%r695, [%rd347];
	mad.wide.u32 	%rd348, %r695, %r53, %rd734;
	shr.u64 	%rd734, %rd348, 32;
	add.s64 	%rd349, %rd3, %rd345;
	st.local.u32 	[%rd349], %rd348;
	add.s32 	%r1470, %r1470, 1;
	setp.ne.s32 	%p323, %r1470, 6;
	@%p323 bra 	$L__BB0_155;
	st.local.u32 	[%rd3+24], %rd734;
	ld.local.u32 	%r696, [%rd21+20];
	ld.local.u32 	%r697, [%rd21+24];
	shr.u32 	%r698, %r697, 30;
	shf.l.wrap.b32 	%r699, %r696, %r697, 2;
	shl.b32 	%r700, %r696, 2;
	shr.u32 	%r701, %r699, 31;
	add.s32 	%r1471, %r701, %r698;
	shr.s32 	%r702, %r699, 31;
	xor.b32  	%r703, %r702, %r699;
	xor.b32  	%r704, %r702, %r700;
	cvt.u64.u32 	%rd350, %r703;
	shl.b64 	%rd351, %rd350, 32;
	cvt.u64.u32 	%rd352, %r704;
	or.b64  	%rd353, %rd351, %rd352;
	cvt.rn.f64.s64 	%fd41, %rd353;
	mul.f64 	%fd42, %fd41, 0d3BF921FB54442D19;
	cvt.rn.f32.f64 	%f836, %fd42;
	neg.f32 	%f837, %f836;
	setp.lt.s32 	%p324, %r699, 0;
	selp.f32 	%f1574, %f837, %f836, %p324;
$L__BB0_157:
	mul.lo.s32 	%r705, %r1456, 5;
	cvt.rn.f32.u32 	%f838, %r705;
	mul.f32 	%f839, %f838, 0f40490FDB;
	mul.f32 	%f840, %f839, 0f3D800000;
	abs.f32 	%f841, %f840;
	setp.eq.f32 	%p325, %f841, 0f7F800000;
	setp.ltu.f32 	%p326, %f841, 0f47CE4780;
	add.s32 	%r706, %r1471, 1;
	mul.rn.f32 	%f842, %f1574, %f1574;
	and.b32  	%r707, %r1471, 1;
	setp.eq.b32 	%p327, %r707, 1;
	selp.f32 	%f843, %f1574, 0f3F800000, %p327;
	fma.rn.f32 	%f844, %f842, %f843, 0f00000000;
	fma.rn.f32 	%f845, %f842, 0f37CBAC00, 0fBAB607ED;
	selp.f32 	%f846, 0fB94D4153, %f845, %p327;
	selp.f32 	%f847, 0f3C0885E4, 0f3D2AAABB, %p327;
	fma.rn.f32 	%f848, %f846, %f842, %f847;
	selp.f32 	%f849, 0fBE2AAAA8, 0fBEFFFFFF, %p327;
	fma.rn.f32 	%f850, %f848, %f842, %f849;
	fma.rn.f32 	%f851, %f850, %f844, %f843;
	and.b32  	%r708, %r706, 2;
	setp.eq.s32 	%p328, %r708, 0;
	mov.f32 	%f852, 0f00000000;
	sub.f32 	%f853, %f852, %f851;
	selp.f32 	%f854, %f851, %f853, %p328;
	mul.f32 	%f161, %f158, %f854;
	or.pred  	%p329, %p326, %p325;
	selp.b32 	%r1475, %r33, 0, %p326;
	mul.rn.f32 	%f855, %f840, %f852;
	selp.f32 	%f1575, %f131, %f855, %p326;
	@%p329 bra 	$L__BB0_163;
	mov.b64 	%rd735, 0;
	mov.b32 	%r1472, 0;
$L__BB0_159:
	.pragma "nounroll";
	mul.wide.u32 	%rd355, %r1472, 4;
	mov.u64 	%rd356, __cudart_i2opi_f;
	add.s64 	%rd357, %rd356, %rd355;
	ld.global.nc.u32 	%r710, [%rd357];
	mad.wide.u32 	%rd358, %r710, %r34, %rd735;
	shr.u64 	%rd735, %rd358, 32;
	add.s64 	%rd359, %rd2, %rd355;
	st.local.u32 	[%rd359], %rd358;
	add.s32 	%r1472, %r1472, 1;
	setp.ne.s32 	%p330, %r1472, 6;
	@%p330 bra 	$L__BB0_159;
	setp.eq.s32 	%p331, %r35, 0;
	st.local.u32 	[%rd2+24], %rd735;
	mul.lo.s32 	%r711, %r1456, 5;
	cvt.rn.f32.u32 	%f856, %r711;
	mul.f32 	%f857, %f856, 0f40490FDB;
	mul.f32 	%f858, %f857, 0f3D800000;
	mov.b32 	%r712, %f858;
	shr.u32 	%r713, %r712, 23;
	add.s32 	%r714, %r713, -128;
	shr.u32 	%r715, %r714, 5;
	mul.wide.u32 	%rd360, %r715, 4;
	sub.s64 	%rd35, %rd2, %rd360;
	ld.local.u32 	%r1473, [%rd35+24];
	ld.local.u32 	%r1474, [%rd35+20];
	@%p331 bra 	$L__BB0_162;
	shf.l.wrap.b32 	%r1473, %r1474, %r1473, %r35;
	ld.local.u32 	%r716, [%rd35+16];
	shf.l.wrap.b32 	%r1474, %r716, %r1474, %r35;
$L__BB0_162:
	shr.u32 	%r717, %r1473, 30;
	shf.l.wrap.b32 	%r718, %r1474, %r1473, 2;
	shl.b32 	%r719, %r1474, 2;
	shr.u32 	%r720, %r718, 31;
	add.s32 	%r1475, %r720, %r717;
	shr.s32 	%r721, %r718, 31;
	xor.b32  	%r722, %r721, %r718;
	xor.b32  	%r723, %r721, %r719;
	cvt.u64.u32 	%rd361, %r722;
	shl.b64 	%rd362, %rd361, 32;
	cvt.u64.u32 	%rd363, %r723;
	or.b64  	%rd364, %rd362, %rd363;
	cvt.rn.f64.s64 	%fd43, %rd364;
	mul.f64 	%fd44, %fd43, 0d3BF921FB54442D19;
	cvt.rn.f32.f64 	%f859, %fd44;
	neg.f32 	%f860, %f859;
	setp.lt.s32 	%p332, %r718, 0;
	selp.f32 	%f1575, %f860, %f859, %p332;
$L__BB0_163:
	add.s32 	%r724, %r1475, 1;
	mul.rn.f32 	%f861, %f1575, %f1575;
	and.b32  	%r725, %r1475, 1;
	setp.eq.b32 	%p333, %r725, 1;
	selp.f32 	%f862, %f1575, 0f3F800000, %p333;
	fma.rn.f32 	%f863, %f861, %f862, 0f00000000;
	fma.rn.f32 	%f864, %f861, 0f37CBAC00, 0fBAB607ED;
	selp.f32 	%f865, 0fB94D4153, %f864, %p333;
	selp.f32 	%f866, 0f3C0885E4, 0f3D2AAABB, %p333;
	fma.rn.f32 	%f867, %f865, %f861, %f866;
	selp.f32 	%f868, 0fBE2AAAA8, 0fBEFFFFFF, %p333;
	fma.rn.f32 	%f869, %f867, %f861, %f868;
	fma.rn.f32 	%f870, %f869, %f863, %f862;
	and.b32  	%r726, %r724, 2;
	setp.eq.s32 	%p334, %r726, 0;
	mov.f32 	%f871, 0f00000000;
	sub.f32 	%f872, %f871, %f870;
	selp.f32 	%f873, %f870, %f872, %p334;
	fma.rn.f32 	%f165, %f161, %f873, %f157;
	ld.local.f32 	%f166, [%rd20+12];
	mov.u32 	%r1477, %r1501;
	mov.f32 	%f1576, %f1584;
	@%p1 bra 	$L__BB0_167;
	mov.b64 	%rd736, 0;
	mov.b32 	%r1476, 0;
$L__BB0_165:
	.pragma "nounroll";
	mul.wide.u32 	%rd366, %r1476, 4;
	mov.u64 	%rd367, __cudart_i2opi_f;
	add.s64 	%rd368, %rd367, %rd366;
	ld.global.nc.u32 	%r728, [%rd368];
	mad.wide.u32 	%rd369, %r728, %r53, %rd736;
	shr.u64 	%rd736, %rd369, 32;
	add.s64 	%rd370, %rd3, %rd366;
	st.local.u32 	[%rd370], %rd369;
	add.s32 	%r1476, %r1476, 1;
	setp.ne.s32 	%p335, %r1476, 6;
	@%p335 bra 	$L__BB0_165;
	st.local.u32 	[%rd3+24], %rd736;
	ld.local.u32 	%r729, [%rd21+20];
	ld.local.u32 	%r730, [%rd21+24];
	shr.u32 	%r731, %r730, 30;
	shf.l.wrap.b32 	%r732, %r729, %r730, 2;
	shl.b32 	%r733, %r729, 2;
	shr.u32 	%r734, %r732, 31;
	add.s32 	%r1477, %r734, %r731;
	shr.s32 	%r735, %r732, 31;
	xor.b32  	%r736, %r735, %r732;
	xor.b32  	%r737, %r735, %r733;
	cvt.u64.u32 	%rd371, %r736;
	shl.b64 	%rd372, %rd371, 32;
	cvt.u64.u32 	%rd373, %r737;
	or.b64  	%rd374, %rd372, %rd373;
	cvt.rn.f64.s64 	%fd45, %rd374;
	mul.f64 	%fd46, %fd45, 0d3BF921FB54442D19;
	cvt.rn.f32.f64 	%f874, %fd46;
	neg.f32 	%f875, %f874;
	setp.lt.s32 	%p336, %r732, 0;
	selp.f32 	%f1576, %f875, %f874, %p336;
$L__BB0_167:
	mul.lo.s32 	%r738, %r1456, 7;
	cvt.rn.f32.u32 	%f876, %r738;
	mul.f32 	%f877, %f876, 0f40490FDB;
	mul.f32 	%f878, %f877, 0f3D800000;
	abs.f32 	%f879, %f878;
	setp.eq.f32 	%p337, %f879, 0f7F800000;
	setp.ltu.f32 	%p338, %f879, 0f47CE4780;
	add.s32 	%r739, %r1477, 1;
	mul.rn.f32 	%f880, %f1576, %f1576;
	and.b32  	%r740, %r1477, 1;
	setp.eq.b32 	%p339, %r740, 1;
	selp.f32 	%f881, %f1576, 0f3F800000, %p339;
	fma.rn.f32 	%f882, %f880, %f881, 0f00000000;
	fma.rn.f32 	%f883, %f880, 0f37CBAC00, 0fBAB607ED;
	selp.f32 	%f884, 0fB94D4153, %f883, %p339;
	selp.f32 	%f885, 0f3C0885E4, 0f3D2AAABB, %p339;
	fma.rn.f32 	%f886, %f884, %f880, %f885;
	selp.f32 	%f887, 0fBE2AAAA8, 0fBEFFFFFF, %p339;
	fma.rn.f32 	%f888, %f886, %f880, %f887;
	fma.rn.f32 	%f889, %f888, %f882, %f881;
	and.b32  	%r741, %r739, 2;
	setp.eq.s32 	%p340, %r741, 0;
	mov.f32 	%f890, 0f00000000;
	sub.f32 	%f891, %f890, %f889;
	selp.f32 	%f892, %f889, %f891, %p340;
	mul.f32 	%f169, %f166, %f892;
	or.pred  	%p341, %p338, %p337;
	selp.b32 	%r1481, %r36, 0, %p338;
	mul.rn.f32 	%f893, %f878, %f890;
	selp.f32 	%f1577, %f132, %f893, %p338;
	@%p341 bra 	$L__BB0_173;
	mov.b64 	%rd737, 0;
	mov.b32 	%r1478, 0;
$L__BB0_169:
	.pragma "nounroll";
	mul.wide.u32 	%rd376, %r1478, 4;
	mov.u64 	%rd377, __cudart_i2opi_f;
	add.s64 	%rd378, %rd377, %rd376;
	ld.global.nc.u32 	%r743, [%rd378];
	mad.wide.u32 	%rd379, %r743, %r37, %rd737;
	shr.u64 	%rd737, %rd379, 32;
	add.s64 	%rd380, %rd2, %rd376;
	st.local.u32 	[%rd380], %rd379;
	add.s32 	%r1478, %r1478, 1;
	setp.ne.s32 	%p342, %r1478, 6;
	@%p342 bra 	$L__BB0_169;
	setp.eq.s32 	%p343, %r38, 0;
	st.local.u32 	[%rd2+24], %rd737;
	ld.local.u32 	%r1479, [%rd16+24];
	ld.local.u32 	%r1480, [%rd16+20];
	@%p343 bra 	$L__BB0_172;
	shf.l.wrap.b32 	%r1479, %r1480, %r1479, %r38;
	ld.local.u32 	%r744, [%rd16+16];
	shf.l.wrap.b32 	%r1480, %r744, %r1480, %r38;
$L__BB0_172:
	shr.u32 	%r745, %r1479, 30;
	shf.l.wrap.b32 	%r746, %r1480, %r1479, 2;
	shl.b32 	%r747, %r1480, 2;
	shr.u32 	%r748, %r746, 31;
	add.s32 	%r1481, %r748, %r745;
	shr.s32 	%r749, %r746, 31;
	xor.b32  	%r750, %r749, %r746;
	xor.b32  	%r751, %r749, %r747;
	cvt.u64.u32 	%rd381, %r750;
	shl.b64 	%rd382, %rd381, 32;
	cvt.u64.u32 	%rd383, %r751;
	or.b64  	%rd384, %rd382, %rd383;
	cvt.rn.f64.s64 	%fd47, %rd384;
	mul.f64 	%fd48, %fd47, 0d3BF921FB54442D19;
	cvt.rn.f32.f64 	%f894, %fd48;
	neg.f32 	%f895, %f894;
	setp.lt.s32 	%p344, %r746, 0;
	selp.f32 	%f1577, %f895, %f894, %p344;
$L__BB0_173:
	add.s32 	%r752, %r1481, 1;
	mul.rn.f32 	%f896, %f1577, %f1577;
	and.b32  	%r753, %r1481, 1;
	setp.eq.b32 	%p345, %r753, 1;
	selp.f32 	%f897, %f1577, 0f3F800000, %p345;
	fma.rn.f32 	%f898, %f896, %f897, 0f00000000;
	fma.rn.f32 	%f899, %f896, 0f37CBAC00, 0fBAB607ED;
	selp.f32 	%f900, 0fB94D4153, %f899, %p345;
	selp.f32 	%f901, 0f3C0885E4, 0f3D2AAABB, %p345;
	fma.rn.f32 	%f902, %f900, %f896, %f901;
	selp.f32 	%f903, 0fBE2AAAA8, 0fBEFFFFFF, %p345;
	fma.rn.f32 	%f904, %f902, %f896, %f903;
	fma.rn.f32 	%f905, %f904, %f898, %f897;
	and.b32  	%r754, %r752, 2;
	setp.eq.s32 	%p346, %r754, 0;
	mov.f32 	%f906, 0f00000000;
	sub.f32 	%f907, %f906, %f905;
	selp.f32 	%f908, %f905, %f907, %p346;
	fma.rn.f32 	%f173, %f169, %f908, %f165;
	ld.local.f32 	%f174, [%rd20+16];
	mov.u32 	%r1483, %r1501;
	mov.f32 	%f1578, %f1584;
	@%p1 bra 	$L__BB0_177;
	mov.b64 	%rd738, 0;
	mov.b32 	%r1482, 0;
$L__BB0_175:
	.pragma "nounroll";
	mul.wide.u32 	%rd386, %r1482, 4;
	mov.u64 	%rd387, __cudart_i2opi_f;
	add.s64 	%rd388, %rd387, %rd386;
	ld.global.nc.u32 	%r756, [%rd388];
	mad.wide.u32 	%rd389, %r756, %r53, %rd738;
	shr.u64 	%rd738, %rd389, 32;
	add.s64 	%rd390, %rd3, %rd386;
	st.local.u32 	[%rd390], %rd389;
	add.s32 	%r1482, %r1482, 1;
	setp.ne.s32 	%p347, %r1482, 6;
	@%p347 bra 	$L__BB0_175;
	st.local.u32 	[%rd3+24], %rd738;
	ld.local.u32 	%r757, [%rd21+20];
	ld.local.u32 	%r758, [%rd21+24];
	shr.u32 	%r759, %r758, 30;
	shf.l.wrap.b32 	%r760, %r757, %r758, 2;
	shl.b32 	%r761, %r757, 2;
	shr.u32 	%r762, %r760, 31;
	add.s32 	%r1483, %r762, %r759;
	shr.s32 	%r763, %r760, 31;
	xor.b32  	%r764, %r763, %r760;
	xor.b32  	%r765, %r763, %r761;
	cvt.u64.u32 	%rd391, %r764;
	shl.b64 	%rd392, %rd391, 32;
	cvt.u64.u32 	%rd393, %r765;
	or.b64  	%rd394, %rd392, %rd393;
	cvt.rn.f64.s64 	%fd49, %rd394;
	mul.f64 	%fd50, %fd49, 0d3BF921FB54442D19;
	cvt.rn.f32.f64 	%f909, %fd50;
	neg.f32 	%f910, %f909;
	setp.lt.s32 	%p348, %r760, 0;
	selp.f32 	%f1578, %f910, %f909, %p348;
$L__BB0_177:
	mul.lo.s32 	%r766, %r1456, 9;
	cvt.rn.f32.u32 	%f911, %r766;
	mul.f32 	%f912, %f911, 0f40490FDB;
	mul.f32 	%f913, %f912, 0f3D800000;
	abs.f32 	%f914, %f913;
	setp.eq.f32 	%p349, %f914, 0f7F800000;
	setp.ltu.f32 	%p350, %f914, 0f47CE4780;
	add.s32 	%r767, %r1483, 1;
	mul.rn.f32 	%f915, %f1578, %f1578;
	and.b32  	%r768, %r1483, 1;
	setp.eq.b32 	%p351, %r768, 1;
	selp.f32 	%f916, %f1578, 0f3F800000, %p351;
	fma.rn.f32 	%f917, %f915, %f916, 0f00000000;
	fma.rn.f32 	%f918, %f915, 0f37CBAC00, 0fBAB607ED;
	selp.f32 	%f919, 0fB94D4153, %f918, %p351;
	selp.f32 	%f920, 0f3C0885E4, 0f3D2AAABB, %p351;
	fma.rn.f32 	%f921, %f919, %f915, %f920;
	selp.f32 	%f922, 0fBE2AAAA8, 0fBEFFFFFF, %p351;
	fma.rn.f32 	%f923, %f921, %f915, %f922;
	fma.rn.f32 	%f924, %f923, %f917, %f916;
	and.b32  	%r769, %r767, 2;
	setp.eq.s32 	%p352, %r769, 0;
	mov.f32 	%f925, 0f00000000;
	sub.f32 	%f926, %f925, %f924;
	selp.f32 	%f927, %f924, %f926, %p352;
	mul.f32 	%f177, %f174, %f927;
	or.pred  	%p353, %p350, %p349;
	selp.b32 	%r1487, %r39, 0, %p350;
	mul.rn.f32 	%f928, %f913, %f925;
	selp.f32 	%f1579, %f133, %f928, %p350;
	@%p353 bra 	$L__BB0_183;
	mov.b64 	%rd739, 0;
	mov.b32 	%r1484, 0;
$L__BB0_179:
	.pragma "nounroll";
	mul.wide.u32 	%rd396, %r1484, 4;
	mov.u64 	%rd397, __cudart_i2opi_f;
	add.s64 	%rd398, %rd397, %rd396;
	ld.global.nc.u32 	%r771, [%rd398];
	mad.wide.u32 	%rd399, %r771, %r40, %rd739;
	shr.u64 	%rd739, %rd399, 32;
	add.s64 	%rd400, %rd2, %rd396;
	st.local.u32 	[%rd400], %rd399;
	add.s32 	%r1484, %r1484, 1;
	setp.ne.s32 	%p354, %r1484, 6;
	@%p354 bra 	$L__BB0_179;
	setp.eq.s32 	%p355, %r41, 0;
	st.local.u32 	[%rd2+24], %rd739;
	ld.local.u32 	%r1485, [%rd17+24];
	ld.local.u32 	%r1486, [%rd17+20];
	@%p355 bra 	$L__BB0_182;
	shf.l.wrap.b32 	%r1485, %r1486, %r1485, %r41;
	ld.local.u32 	%r772, [%rd17+16];
	shf.l.wrap.b32 	%r1486, %r772, %r1486, %r41;
$L__BB0_182:
	shr.u32 	%r773, %r1485, 30;
	shf.l.wrap.b32 	%r774, %r1486, %r1485, 2;
	shl.b32 	%r775, %r1486, 2;
	shr.u32 	%r776, %r774, 31;
	add.s32 	%r1487, %r776, %r773;
	shr.s32 	%r777, %r774, 31;
	xor.b32  	%r778, %r777, %r774;
	xor.b32  	%r779, %r777, %r775;
	cvt.u64.u32 	%rd401, %r778;
	shl.b64 	%rd402, %rd401, 32;
	cvt.u64.u32 	%rd403, %r779;
	or.b64  	%rd404, %rd402, %rd403;
	cvt.rn.f64.s64 	%fd51, %rd404;
	mul.f64 	%fd52, %fd51, 0d3BF921FB54442D19;
	cvt.rn.f32.f64 	%f929, %fd52;
	neg.f32 	%f930, %f929;
	setp.lt.s32 	%p356, %r774, 0;
	selp.f32 	%f1579, %f930, %f929, %p356;
$L__BB0_183:
	add.s32 	%r780, %r1487, 1;
	mul.rn.f32 	%f931, %f1579, %f1579;
	and.b32  	%r781, %r1487, 1;
	setp.eq.b32 	%p357, %r781, 1;
	selp.f32 	%f932, %f1579, 0f3F800000, %p357;
	fma.rn.f32 	%f933, %f931, %f932, 0f00000000;
	fma.rn.f32 	%f934, %f931, 0f37CBAC00, 0fBAB607ED;
	selp.f32 	%f935, 0fB94D4153, %f934, %p357;
	selp.f32 	%f936, 0f3C0885E4, 0f3D2AAABB, %p357;
	fma.rn.f32 	%f937, %f935, %f931, %f936;
	selp.f32 	%f938, 0fBE2AAAA8, 0fBEFFFFFF, %p357;
	fma.rn.f32 	%f939, %f937, %f931, %f938;
	fma.rn.f32 	%f940, %f939, %f933, %f932;
	and.b32  	%r782, %r780, 2;
	setp.eq.s32 	%p358, %r782, 0;
	mov.f32 	%f941, 0f00000000;
	sub.f32 	%f942, %f941, %f940;
	selp.f32 	%f943, %f940, %f942, %p358;
	fma.rn.f32 	%f181, %f177, %f943, %f173;
	ld.local.f32 	%f182, [%rd20+20];
	mov.u32 	%r1489, %r1501;
	mov.f32 	%f1580, %f1584;
	@%p1 bra 	$L__BB0_187;
	mov.b64 	%rd740, 0;
	mov.b32 	%r1488, 0;
$L__BB0_185:
	.pragma "nounroll";
	mul.wide.u32 	%rd406, %r1488, 4;
	mov.u64 	%rd407, __cudart_i2opi_f;
	add.s64 	%rd408, %rd407, %rd406;
	ld.global.nc.u32 	%r784, [%rd408];
	mad.wide.u32 	%rd409, %r784, %r53, %rd740;
	shr.u64 	%rd740, %rd409, 32;
	add.s64 	%rd410, %rd3, %rd406;
	st.local.u32 	[%rd410], %rd409;
	add.s32 	%r1488, %r1488, 1;
	setp.ne.s32 	%p359, %r1488, 6;
	@%p359 bra 	$L__BB0_185;
	st.local.u32 	[%rd3+24], %rd740;
	ld.local.u32 	%r785, [%rd21+20];
	ld.local.u32 	%r786, [%rd21+24];
	shr.u32 	%r787, %r786, 30;
	shf.l.wrap.b32 	%r788, %r785, %r786, 2;
	shl.b32 	%r789, %r785, 2;
	shr.u32 	%r790, %r788, 31;
	add.s32 	%r1489, %r790, %r787;
	shr.s32 	%r791, %r788, 31;
	xor.b32  	%r792, %r791, %r788;
	xor.b32  	%r793, %r791, %r789;
	cvt.u64.u32 	%rd411, %r792;
	shl.b64 	%rd412, %rd411, 32;
	cvt.u64.u32 	%rd413, %r793;
	or.b64  	%rd414, %rd412, %rd413;
	cvt.rn.f64.s64 	%fd53, %rd414;
	mul.f64 	%fd54, %fd53, 0d3BF921FB54442D19;
	cvt.rn.f32.f64 	%f944, %fd54;
	neg.f32 	%f945, %f944;
	setp.lt.s32 	%p360, %r788, 0;
	selp.f32 	%f1580, %f945, %f944, %p360;
$L__BB0_187:
	mul.lo.s32 	%r794, %r1456, 11;
	cvt.rn.f32.u32 	%f946, %r794;
	mul.f32 	%f947, %f946, 0f40490FDB;
	mul.f32 	%f948, %f947, 0f3D800000;
	abs.f32 	%f949, %f948;
	setp.eq.f32 	%p361, %f949, 0f7F800000;
	setp.ltu.f32 	%p362, %f949, 0f47CE4780;
	add.s32 	%r795, %r1489, 1;
	mul.rn.f32 	%f950, %f1580, %f1580;
	and.b32  	%r796, %r1489, 1;
	setp.eq.b32 	%p363, %r796, 1;
	selp.f32 	%f951, %f1580, 0f3F800000, %p363;
	fma.rn.f32 	%f952, %f950, %f951, 0f00000000;
	fma.rn.f32 	%f953, %f950, 0f37CBAC00, 0fBAB607ED;
	selp.f32 	%f954, 0fB94D4153, %f953, %p363;
	selp.f32 	%f955, 0f3C0885E4, 0f3D2AAABB, %p363;
	fma.rn.f32 	%f956, %f954, %f950, %f955;
	selp.f32 	%f957, 0fBE2AAAA8, 0fBEFFFFFF, %p363;
	fma.rn.f32 	%f958, %f956, %f950, %f957;
	fma.rn.f32 	%f959, %f958, %f952, %f951;
	and.b32  	%r797, %r795, 2;
	setp.eq.s32 	%p364, %r797, 0;
	mov.f32 	%f960, 0f00000000;
	sub.f32 	%f961, %f960, %f959;
	selp.f32 	%f962, %f959, %f961, %p364;
	mul.f32 	%f185, %f182, %f962;
	or.pred  	%p365, %p362, %p361;
	selp.b32 	%r1493, %r42, 0, %p362;
	mul.rn.f32 	%f963, %f948, %f960;
	selp.f32 	%f1581, %f134, %f963, %p362;
	@%p365 bra 	$L__BB0_193;
	mov.b64 	%rd741, 0;
	mov.b32 	%r1490, 0;
$L__BB0_189:
	.pragma "nounroll";
	mul.wide.u32 	%rd416, %r1490, 4;
	mov.u64 	%rd417, __cudart_i2opi_f;
	add.s64 	%rd418, %rd417, %rd416;
	ld.global.nc.u32 	%r799, [%rd418];
	mad.wide.u32 	%rd419, %r799, %r43, %rd741;
	shr.u64 	%rd741, %rd419, 32;
	add.s64 	%rd420, %rd2, %rd416;
	st.local.u32 	[%rd420], %rd419;
	add.s32 	%r1490, %r1490, 1;
	setp.ne.s32 	%p366, %r1490, 6;
	@%p366 bra 	$L__BB0_189;
	setp.eq.s32 	%p367, %r44, 0;
	st.local.u32 	[%rd2+24], %rd741;
	ld.local.u32 	%r1491, [%rd18+24];
	ld.local.u32 	%r1492, [%rd18+20];
	@%p367 bra 	$L__BB0_192;
	shf.l.wrap.b32 	%r1491, %r1492, %r1491, %r44;
	ld.local.u32 	%r800, [%rd18+16];
	shf.l.wrap.b32 	%r1492, %r800, %r1492, %r44;
$L__BB0_192:
	shr.u32 	%r801, %r1491, 30;
	shf.l.wrap.b32 	%r802, %r1492, %r1491, 2;
	shl.b32 	%r803, %r1492, 2;
	shr.u32 	%r804, %r802, 31;
	add.s32 	%r1493, %r804, %r801;
	shr.s32 	%r805, %r802, 31;
	xor.b32  	%r806, %r805, %r802;
	xor.b32  	%r807, %r805, %r803;
	cvt.u64.u32 	%rd421, %r806;
	shl.b64 	%rd422, %rd421, 32;
	cvt.u64.u32 	%rd423, %r807;
	or.b64  	%rd424, %rd422, %rd423;
	cvt.rn.f64.s64 	%fd55, %rd424;
	mul.f64 	%fd56, %fd55, 0d3BF921FB54442D19;
	cvt.rn.f32.f64 	%f964, %fd56;
	neg.f32 	%f965, %f964;
	setp.lt.s32 	%p368, %r802, 0;
	selp.f32 	%f1581, %f965, %f964, %p368;
$L__BB0_193:
	add.s32 	%r808, %r1493, 1;
	mul.rn.f32 	%f966, %f1581, %f1581;
	and.b32  	%r809, %r1493, 1;
	setp.eq.b32 	%p369, %r809, 1;
	selp.f32 	%f967, %f1581, 0f3F800000, %p369;
	fma.rn.f32 	%f968, %f966, %f967, 0f00000000;
	fma.rn.f32 	%f969, %f966, 0f37CBAC00, 0fBAB607ED;
	selp.f32 	%f970, 0fB94D4153, %f969, %p369;
	selp.f32 	%f971, 0f3C0885E4, 0f3D2AAABB, %p369;
	fma.rn.f32 	%f972, %f970, %f966, %f971;
	selp.f32 	%f973, 0fBE2AAAA8, 0fBEFFFFFF, %p369;
	fma.rn.f32 	%f974, %f972, %f966, %f973;
	fma.rn.f32 	%f975, %f974, %f968, %f967;
	and.b32  	%r810, %r808, 2;
	setp.eq.s32 	%p370, %r810, 0;
	mov.f32 	%f976, 0f00000000;
	sub.f32 	%f977, %f976, %f975;
	selp.f32 	%f978, %f975, %f977, %p370;
	fma.rn.f32 	%f189, %f185, %f978, %f181;
	ld.local.f32 	%f190, [%rd20+24];
	mov.u32 	%r1495, %r1501;
	mov.f32 	%f1582, %f1584;
	@%p1 bra 	$L__BB0_197;
	mov.b64 	%rd742, 0;
	mov.b32 	%r1494, 0;
$L__BB0_195:
	.pragma "nounroll";
	mul.wide.u32 	%rd426, %r1494, 4;
	mov.u64 	%rd427, __cudart_i2opi_f;
	add.s64 	%rd428, %rd427, %rd426;
	ld.global.nc.u32 	%r812, [%rd428];
	mad.wide.u32 	%rd429, %r812, %r53, %rd742;
	shr.u64 	%rd742, %rd429, 32;
	add.s64 	%rd430, %rd3, %rd426;
	st.local.u32 	[%rd430], %rd429;
	add.s32 	%r1494, %r1494, 1;
	setp.ne.s32 	%p371, %r1494, 6;
	@%p371 bra 	$L__BB0_195;
	st.local.u32 	[%rd3+24], %rd742;
	ld.local.u32 	%r813, [%rd21+20];
	ld.local.u32 	%r814, [%rd21+24];
	shr.u32 	%r815, %r814, 30;
	shf.l.wrap.b32 	%r816, %r813, %r814, 2;
	shl.b32 	%r817, %r813, 2;
	shr.u32 	%r818, %r816, 31;
	add.s32 	%r1495, %r818, %r815;
	shr.s32 	%r819, %r816, 31;
	xor.b32  	%r820, %r819, %r816;
	xor.b32  	%r821, %r819, %r817;
	cvt.u64.u32 	%rd431, %r820;
	shl.b64 	%rd432, %rd431, 32;
	cvt.u64.u32 	%rd433, %r821;
	or.b64  	%rd434, %rd432, %rd433;
	cvt.rn.f64.s64 	%fd57, %rd434;
	mul.f64 	%fd58, %fd57, 0d3BF921FB54442D19;
	cvt.rn.f32.f64 	%f979, %fd58;
	neg.f32 	%f980, %f979;
	setp.lt.s32 	%p372, %r816, 0;
	selp.f32 	%f1582, %f980, %f979, %p372;
$L__BB0_197:
	mul.lo.s32 	%r822, %r1456, 13;
	cvt.rn.f32.u32 	%f981, %r822;
	mul.f32 	%f982, %f981, 0f40490FDB;
	mul.f32 	%f983, %f982, 0f3D800000;
	abs.f32 	%f984, %f983;
	setp.eq.f32 	%p373, %f984, 0f7F800000;
	setp.ltu.f32 	%p374, %f984, 0f47CE4780;
	add.s32 	%r823, %r1495, 1;
	mul.rn.f32 	%f985, %f1582, %f1582;
	and.b32  	%r824, %r1495, 1;
	setp.eq.b32 	%p375, %r824, 1;
	selp.f32 	%f986, %f1582, 0f3F800000, %p375;
	fma.rn.f32 	%f987, %f985, %f986, 0f00000000;
	fma.rn.f32 	%f988, %f985, 0f37CBAC00, 0fBAB607ED;
	selp.f32 	%f989, 0fB94D4153, %f988, %p375;
	selp.f32 	%f990, 0f3C0885E4, 0f3D2AAABB, %p375;
	fma.rn.f32 	%f991, %f989, %f985, %f990;
	selp.f32 	%f992, 0fBE2AAAA8, 0fBEFFFFFF, %p375;
	fma.rn.f32 	%f993, %f991, %f985, %f992;
	fma.rn.f32 	%f994, %f993, %f987, %f986;
	and.b32  	%r825, %r823, 2;
	setp.eq.s32 	%p376, %r825, 0;
	mov.f32 	%f995, 0f00000000;
	sub.f32 	%f996, %f995, %f994;
	selp.f32 	%f997, %f994, %f996, %p376;
	mul.f32 	%f193, %f190, %f997;
	or.pred  	%p377, %p374, %p373;
	selp.b32 	%r1499, %r45, 0, %p374;
	mul.rn.f32 	%f998, %f983, %f995;
	selp.f32 	%f1583, %f135, %f998, %p374;
	@%p377 bra 	$L__BB0_203;
	mov.b64 	%rd743, 0;
	mov.b32 	%r1496, 0;
$L__BB0_199:
	.pragma "nounroll";
	mul.wide.u32 	%rd436, %r1496, 4;
	mov.u64 	%rd437, __cudart_i2opi_f;
	add.s64 	%rd438, %rd437, %rd436;
	ld.global.nc.u32 	%r827, [%rd438];
	mad.wide.u32 	%rd439, %r827, %r46, %rd743;
	shr.u64 	%rd743, %rd439, 32;
	add.s64 	%rd440, %rd2, %rd436;
	st.local.u32 	[%rd440], %rd439;
	add.s32 	%r1496, %r1496, 1;
	setp.ne.s32 	%p378, %r1496, 6;
	@%p378 bra 	$L__BB0_199;
	setp.eq.s32 	%p379, %r47, 0;
	st.local.u32 	[%rd2+24], %rd743;
	mul.lo.s32 	%r828, %r1456, 13;
	cvt.rn.f32.u32 	%f999, %r828;
	mul.f32 	%f1000, %f999, 0f40490FDB;
	mul.f32 	%f1001, %f1000, 0f3D800000;
	mov.b32 	%r829, %f1001;
	shr.u32 	%r830, %r829, 23;
	add.s32 	%r831, %r830, -128;
	shr.u32 	%r832, %r831, 5;
	mul.wide.u32 	%rd441, %r832, 4;
	sub.s64 	%rd52, %rd2, %rd441;
	ld.local.u32 	%r1497, [%rd52+24];
	ld.local.u32 	%r1498, [%rd52+20];
	@%p379 bra 	$L__BB0_202;
	shf.l.wrap.b32 	%r1497, %r1498, %r1497, %r47;
	ld.local.u32 	%r833, [%rd52+16];
	shf.l.wrap.b32 	%r1498, %r833, %r1498, %r47;
$L__BB0_202:
	shr.u32 	%r834, %r1497, 30;
	shf.l.wrap.b32 	%r835, %r1498, %r1497, 2;
	shl.b32 	%r836, %r1498, 2;
	shr.u32 	%r837, %r835, 31;
	add.s32 	%r1499, %r837, %r834;
	shr.s32 	%r838, %r835, 31;
	xor.b32  	%r839, %r838, %r835;
	xor.b32  	%r840, %r838, %r836;
	cvt.u64.u32 	%rd442, %r839;
	shl.b64 	%rd443, %rd442, 32;
	cvt.u64.u32 	%rd444, %r840;
	or.b64  	%rd445, %rd443, %rd444;
	cvt.rn.f64.s64 	%fd59, %rd445;
	mul.f64 	%fd60, %fd59, 0d3BF921FB54442D19;
	cvt.rn.f32.f64 	%f1002, %fd60;
	neg.f32 	%f1003, %f1002;
	setp.lt.s32 	%p380, %r835, 0;
	selp.f32 	%f1583, %f1003, %f1002, %p380;
$L__BB0_203:
	add.s32 	%r841, %r1499, 1;
	mul.rn.f32 	%f1004, %f1583, %f1583;
	and.b32  	%r842, %r1499, 1;
	setp.eq.b32 	%p381, %r842, 1;
	selp.f32 	%f1005, %f1583, 0f3F800000, %p381;
	fma.rn.f32 	%f1006, %f1004, %f1005, 0f00000000;
	fma.rn.f32 	%f1007, %f1004, 0f37CBAC00, 0fBAB607ED;
	selp.f32 	%f1008, 0fB94D4153, %f1007, %p381;
	selp.f32 	%f1009, 0f3C0885E4, 0f3D2AAABB, %p381;
	fma.rn.f32 	%f1010, %f1008, %f1004, %f1009;
	selp.f32 	%f1011, 0fBE2AAAA8, 0fBEFFFFFF, %p381;
	fma.rn.f32 	%f1012, %f1010, %f1004, %f1011;
	fma.rn.f32 	%f1013, %f1012, %f1006, %f1005;
	and.b32  	%r843, %r841, 2;
	setp.eq.s32 	%p382, %r843, 0;
	mov.f32 	%f1014, 0f00000000;
	sub.f32 	%f1015, %f1014, %f1013;
	selp.f32 	%f1016, %f1013, %f1015, %p382;
	fma.rn.f32 	%f197, %f193, %f1016, %f189;
	ld.local.f32 	%f198, [%rd20+28];
	@%p1 bra 	$L__BB0_207;
	mov.b64 	%rd744, 0;
	mov.b32 	%r1500, 0;
$L__BB0_205:
	.pragma "nounroll";
	mul.wide.u32 	%rd447, %r1500, 4;
	mov.u64 	%rd448, __cudart_i2opi_f;
	add.s64 	%rd449, %rd448, %rd447;
	ld.global.nc.u32 	%r845, [%rd449];
	mad.wide.u32 	%rd450, %r845, %r53, %rd744;
	shr.u64 	%rd744, %rd450, 32;
	add.s64 	%rd451, %rd3, %rd447;
	st.local.u32 	[%rd451], %rd450;
	add.s32 	%r1500, %r1500, 1;
	setp.ne.s32 	%p383, %r1500, 6;
	@%p383 bra 	$L__BB0_205;
	st.local.u32 	[%rd3+24], %rd744;
	ld.local.u32 	%r846, [%rd21+20];
	ld.local.u32 	%r847, [%rd21+24];
	shr.u32 	%r848, %r847, 30;
	shf.l.wrap.b32 	%r849, %r846, %r847, 2;
	shl.b32 	%r850, %r846, 2;
	shr.u32 	%r851, %r849, 31;
	add.s32 	%r1501, %r851, %r848;
	shr.s32 	%r852, %r849, 31;
	xor.b32  	%r853, %r852, %r849;
	xor.b32  	%r854, %r852, %r850;
	cvt.u64.u32 	%rd452, %r853;
	shl.b64 	%rd453, %rd452, 32;
	cvt.u64.u32 	%rd454, %r854;
	or.b64  	%rd455, %rd453, %rd454;
	cvt.rn.f64.s64 	%fd61, %rd455;
	mul.f64 	%fd62, %fd61, 0d3BF921FB54442D19;
	cvt.rn.f32.f64 	%f1017, %fd62;
	neg.f32 	%f1018, %f1017;
	setp.lt.s32 	%p384, %r849, 0;
	selp.f32 	%f1584, %f1018, %f1017, %p384;
$L__BB0_207:
	mul.lo.s32 	%r855, %r1456, 15;
	cvt.rn.f32.u32 	%f1019, %r855;
	mul.f32 	%f1020, %f1019, 0f40490FDB;
	mul.f32 	%f1021, %f1020, 0f3D800000;
	abs.f32 	%f1022, %f1021;
	setp.eq.f32 	%p385, %f1022, 0f7F800000;
	setp.ltu.f32 	%p386, %f1022, 0f47CE4780;
	add.s32 	%r856, %r1501, 1;
	mul.rn.f32 	%f1023, %f1584, %f1584;
	and.b32  	%r857, %r1501, 1;
	setp.eq.b32 	%p387, %r857, 1;
	selp.f32 	%f1024, %f1584, 0f3F800000, %p387;
	fma.rn.f32 	%f1025, %f1023, %f1024, 0f00000000;
	fma.rn.f32 	%f1026, %f1023, 0f37CBAC00, 0fBAB607ED;
	selp.f32 	%f1027, 0fB94D4153, %f1026, %p387;
	selp.f32 	%f1028, 0f3C0885E4, 0f3D2AAABB, %p387;
	fma.rn.f32 	%f1029, %f1027, %f1023, %f1028;
	selp.f32 	%f1030, 0fBE2AAAA8, 0fBEFFFFFF, %p387;
	fma.rn.f32 	%f1031, %f1029, %f1023, %f1030;
	fma.rn.f32 	%f1032, %f1031, %f1025, %f1024;
	and.b32  	%r858, %r856, 2;
	setp.eq.s32 	%p388, %r858, 0;
	mov.f32 	%f1033, 0f00000000;
	sub.f32 	%f1034, %f1033, %f1032;
	selp.f32 	%f1035, %f1032, %f1034, %p388;
	mul.f32 	%f201, %f198, %f1035;
	or.pred  	%p389, %p386, %p385;
	selp.b32 	%r1505, %r48, 0, %p386;
	mul.rn.f32 	%f1036, %f1021, %f1033;
	selp.f32 	%f1585, %f136, %f1036, %p386;
	@%p389 bra 	$L__BB0_213;
	mov.b64 	%rd745, 0;
	mov.b32 	%r1502, 0;
$L__BB0_209:
	.pragma "nounroll";
	mul.wide.u32 	%rd457, %r1502, 4;
	mov.u64 	%rd458, __cudart_i2opi_f;
	add.s64 	%rd459, %rd458, %rd457;
	ld.global.nc.u32 	%r860, [%rd459];
	mad.wide.u32 	%rd460, %r860, %r49, %rd745;
	shr.u64 	%rd745, %rd460, 32;
	add.s64 	%rd461, %rd2, %rd457;
	st.local.u32 	[%rd461], %rd460;
	add.s32 	%r1502, %r1502, 1;
	setp.ne.s32 	%p390, %r1502, 6;
	@%p390 bra 	$L__BB0_209;
	setp.eq.s32 	%p391, %r50, 0;
	st.local.u32 	[%rd2+24], %rd745;
	ld.local.u32 	%r1503, [%rd19+24];
	ld.local.u32 	%r1504, [%rd19+20];
	@%p391 bra 	$L__BB0_212;
	shf.l.wrap.b32 	%r1503, %r1504, %r1503, %r50;
	ld.local.u32 	%r861, [%rd19+16];
	shf.l.wrap.b32 	%r1504, %r861, %r1504, %r50;
$L__BB0_212:
	shr.u32 	%r862, %r1503, 30;
	shf.l.wrap.b32 	%r863, %r1504, %r1503, 2;
	shl.b32 	%r864, %r1504, 2;
	shr.u32 	%r865, %r863, 31;
	add.s32 	%r1505, %r865, %r862;
	shr.s32 	%r866, %r863, 31;
	xor.b32  	%r867, %r866, %r863;
	xor.b32  	%r868, %r866, %r864;
	cvt.u64.u32 	%rd462, %r867;
	shl.b64 	%rd463, %rd462, 32;
	cvt.u64.u32 	%rd464, %r868;
	or.b64  	%rd465, %rd463, %rd464;
	cvt.rn.f64.s64 	%fd63, %rd465;
	mul.f64 	%fd64, %fd63, 0d3BF921FB54442D19;
	cvt.rn.f32.f64 	%f1037, %fd64;
	neg.f32 	%f1038, %f1037;
	setp.lt.s32 	%p392, %r863, 0;
	selp.f32 	%f1585, %f1038, %f1037, %p392;
$L__BB0_213:
	add.s32 	%r869, %r1505, 1;
	mul.rn.f32 	%f1039, %f1585, %f1585;
	and.b32  	%r870, %r1505, 1;
	setp.eq.b32 	%p393, %r870, 1;
	selp.f32 	%f1040, %f1585, 0f3F800000, %p393;
	fma.rn.f32 	%f1041, %f1039, %f1040, 0f00000000;
	fma.rn.f32 	%f1042, %f1039, 0f37CBAC00, 0fBAB607ED;
	selp.f32 	%f1043, 0fB94D4153, %f1042, %p393;
	selp.f32 	%f1044, 0f3C0885E4, 0f3D2AAABB, %p393;
	fma.rn.f32 	%f1045, %f1043, %f1039, %f1044;
	selp.f32 	%f1046, 0fBE2AAAA8, 0fBEFFFFFF, %p393;
	fma.rn.f32 	%f1047, %f1045, %f1039, %f1046;
	fma.rn.f32 	%f1048, %f1047, %f1041, %f1040;
	and.b32  	%r871, %r869, 2;
	setp.eq.s32 	%p394, %r871, 0;
	mov.f32 	%f1049, 0f00000000;
	sub.f32 	%f1050, %f1049, %f1048;
	selp.f32 	%f1051, %f1048, %f1050, %p394;
	fma.rn.f32 	%f1569, %f201, %f1051, %f197;
	bra.uni 	$L__BB0_295;
$L__BB0_214:
	setp.eq.f32 	%p199, %f139, 0f7F800000;
	setp.ltu.f32 	%p200, %f139, 0f47CE4780;
	ld.local.f32 	%f206, [%rd20];
	or.pred  	%p2, %p200, %p199;
	selp.b32 	%r1549, %r52, 0, %p200;
	selp.f32 	%f1600, %f138, %f140, %p200;
	mov.u32 	%r1507, %r1549;
	mov.f32 	%f1586, %f1600;
	@%p2 bra 	$L__BB0_218;
	mov.b64 	%rd748, 0;
	mov.b32 	%r1506, 0;
	mov.u64 	%rd746, __cudart_i2opi_f;
	mov.u64 	%rd747, %rd3;
$L__BB0_216:
	.pragma "nounroll";
	ld.global.nc.u32 	%r365, [%rd746];
	mad.wide.u32 	%rd142, %r365, %r53, %rd748;
	shr.u64 	%rd748, %rd142, 32;
	st.local.u32 	[%rd747], %rd142;
	add.s32 	%r1506, %r1506, 1;
	add.s64 	%rd747, %rd747, 4;
	add.s64 	%rd746, %rd746, 4;
	setp.ne.s32 	%p201, %r1506, 6;
	@%p201 bra 	$L__BB0_216;
	st.local.u32 	[%rd3+24], %rd748;
	ld.local.u32 	%r366, [%rd21+20];
	ld.local.u32 	%r367, [%rd21+24];
	shf.l.wrap.b32 	%r368, %r366, %r367, %r54;
	ld.local.u32 	%r369, [%rd21+16];
	shf.l.wrap.b32 	%r370, %r369, %r366, %r54;
	shr.u32 	%r371, %r368, 30;
	shf.l.wrap.b32 	%r372, %r370, %r368, 2;
	shl.b32 	%r373, %r370, 2;
	shr.u32 	%r374, %r372, 31;
	add.s32 	%r1507, %r374, %r371;
	shr.s32 	%r375, %r372, 31;
	xor.b32  	%r376, %r375, %r372;
	xor.b32  	%r377, %r375, %r373;
	cvt.u64.u32 	%rd143, %r376;
	shl.b64 	%rd144, %rd143, 32;
	cvt.u64.u32 	%rd145, %r377;
	or.b64  	%rd146, %rd144, %rd145;
	cvt.rn.f64.s64 	%fd1, %rd146;
	mul.f64 	%fd2, %fd1, 0d3BF921FB54442D19;
	cvt.rn.f32.f64 	%f465, %fd2;
	neg.f32 	%f466, %f465;
	setp.lt.s32 	%p202, %r372, 0;
	selp.f32 	%f1586, %f466, %f465, %p202;
$L__BB0_218:
	cvt.rn.f32.u32 	%f467, %r1456;
	mul.f32 	%f468, %f467, 0f40490FDB;
	mul.f32 	%f469, %f468, 0f3D800000;
	abs.f32 	%f470, %f469;
	setp.eq.f32 	%p203, %f470, 0f7F800000;
	setp.ltu.f32 	%p204, %f470, 0f47CE4780;
	add.s32 	%r378, %r1507, 1;
	mul.rn.f32 	%f471, %f1586, %f1586;
	and.b32  	%r379, %r1507, 1;
	setp.eq.b32 	%p205, %r379, 1;
	selp.f32 	%f472, %f1586, 0f3F800000, %p205;
	fma.rn.f32 	%f473, %f471, %f472, 0f00000000;
	fma.rn.f32 	%f474, %f471, 0f37CBAC00, 0fBAB607ED;
	selp.f32 	%f475, 0fB94D4153, %f474, %p205;
	selp.f32 	%f476, 0f3C0885E4, 0f3D2AAABB, %p205;
	fma.rn.f32 	%f477, %f475, %f471, %f476;
	selp.f32 	%f478, 0fBE2AAAA8, 0fBEFFFFFF, %p205;
	fma.rn.f32 	%f479, %f477, %f471, %f478;
	fma.rn.f32 	%f480, %f479, %f473, %f472;
	and.b32  	%r380, %r378, 2;
	setp.eq.s32 	%p206, %r380, 0;
	mov.f32 	%f481, 0f00000000;
	sub.f32 	%f482, %f481, %f480;
	selp.f32 	%f483, %f480, %f482, %p206;
	mul.f32 	%f210, %f206, %f483;
	or.pred  	%p207, %p204, %p203;
	selp.b32 	%r1511, %r29, 0, %p204;
	mul.rn.f32 	%f484, %f469, %f481;
	selp.f32 	%f1587, %f129, %f484, %p204;
	@%p207 bra 	$L__BB0_224;
	mov.b64 	%rd749, 0;
	mov.b32 	%r1508, 0;
$L__BB0_220:
	.pragma "nounroll";
	mul.wide.u32 	%rd148, %r1508, 4;
	mov.u64 	%rd149, __cudart_i2opi_f;
	add.s64 	%rd150, %rd149, %rd148;
	ld.global.nc.u32 	%r382, [%rd150];
	cvt.rn.f32.u32 	%f485, %r1456;
	mul.f32 	%f486, %f485, 0f40490FDB;
	mul.f32 	%f487, %f486, 0f3D800000;
	mov.b32 	%r383, %f487;
	shl.b32 	%r384, %r383, 8;
	or.b32  	%r385, %r384, -2147483648;
	mad.wide.u32 	%rd151, %r382, %r385, %rd749;
	shr.u64 	%rd749, %rd151, 32;
	add.s64 	%rd152, %rd2, %rd148;
	st.local.u32 	[%rd152], %rd151;
	add.s32 	%r1508, %r1508, 1;
	setp.ne.s32 	%p208, %r1508, 6;
	@%p208 bra 	$L__BB0_220;
	cvt.rn.f32.u32 	%f488, %r1456;
	mul.f32 	%f489, %f488, 0f40490FDB;
	mul.f32 	%f490, %f489, 0f3D800000;
	mov.b32 	%r386, %f490;
	shr.u32 	%r387, %r386, 23;
	and.b32  	%r185, %r387, 31;
	setp.eq.s32 	%p209, %r185, 0;
	st.local.u32 	[%rd2+24], %rd749;
	add.s32 	%r388, %r387, -128;
	shr.u32 	%r389, %r388, 5;
	mul.wide.u32 	%rd153, %r389, 4;
	sub.s64 	%rd154, %rd2, %rd153;
	ld.local.u32 	%r1509, [%rd154+24];
	ld.local.u32 	%r1510, [%rd154+20];
	@%p209 bra 	$L__BB0_223;
	shf.l.wrap.b32 	%r1509, %r1510, %r1509, %r185;
	cvt.rn.f32.u32 	%f491, %r1456;
	mul.f32 	%f492, %f491, 0f40490FDB;
	mul.f32 	%f493, %f492, 0f3D800000;
	mov.b32 	%r390, %f493;
	shr.u32 	%r391, %r390, 23;
	add.s32 	%r392, %r391, -128;
	shr.u32 	%r393, %r392, 5;
	mul.wide.u32 	%rd155, %r393, 4;
	sub.s64 	%rd156, %rd2, %rd155;
	ld.local.u32 	%r394, [%rd156+16];
	shf.l.wrap.b32 	%r1510, %r394, %r1510, %r185;
$L__BB0_223:
	shr.u32 	%r395, %r1509, 30;
	shf.l.wrap.b32 	%r396, %r1510, %r1509, 2;
	shl.b32 	%r397, %r1510, 2;
	shr.u32 	%r398, %r396, 31;
	add.s32 	%r1511, %r398, %r395;
	shr.s32 	%r399, %r396, 31;
	xor.b32  	%r400, %r399, %r396;
	xor.b32  	%r401, %r399, %r397;
	cvt.u64.u32 	%rd157, %r400;
	shl.b64 	%rd158, %rd157, 32;
	cvt.u64.u32 	%rd159, %r401;
	or.b64  	%rd160, %rd158, %rd159;
	cvt.rn.f64.s64 	%fd3, %rd160;
	mul.f64 	%fd4, %fd3, 0d3BF921FB54442D19;
	cvt.rn.f32.f64 	%f494, %fd4;
	neg.f32 	%f495, %f494;
	setp.lt.s32 	%p210, %r396, 0;
	selp.f32 	%f1587, %f495, %f494, %p210;
$L__BB0_224:
	add.s32 	%r402, %r1511, 1;
	mul.rn.f32 	%f496, %f1587, %f1587;
	and.b32  	%r403, %r1511, 1;
	setp.eq.b32 	%p211, %r403, 1;
	selp.f32 	%f497, %f1587, 0f3F800000, %p211;
	fma.rn.f32 	%f498, %f496, %f497, 0f00000000;
	fma.rn.f32 	%f499, %f496, 0f37CBAC00, 0fBAB607ED;
	selp.f32 	%f500, 0fB94D4153, %f499, %p211;
	selp.f32 	%f501, 0f3C0885E4, 0f3D2AAABB, %p211;
	fma.rn.f32 	%f502, %f500, %f496, %f501;
	selp.f32 	%f503, 0fBE2AAAA8, 0fBEFFFFFF, %p211;
	fma.rn.f32 	%f504, %f502, %f496, %f503;
	fma.rn.f32 	%f505, %f504, %f498, %f497;
	and.b32  	%r404, %r402, 2;
	setp.eq.s32 	%p212, %r404, 0;
	mov.f32 	%f506, 0f00000000;
	sub.f32 	%f507, %f506, %f505;
	selp.f32 	%f508, %f505, %f507, %p212;
	fma.rn.f32 	%f214, %f210, %f508, %f1569;
	ld.local.f32 	%f215, [%rd20+4];
	mov.u32 	%r1513, %r1549;
	mov.f32 	%f1588, %f1600;
	@%p2 bra 	$L__BB0_228;
	mov.b64 	%rd750, 0;
	mov.b32 	%r1512, 0;
$L__BB0_226:
	.pragma "nounroll";
	mul.wide.u32 	%rd162, %r1512, 4;
	mov.u64 	%rd163, __cudart_i2opi_f;
	add.s64 	%rd164, %rd163, %rd162;
	ld.global.nc.u32 	%r406, [%rd164];
	mad.wide.u32 	%rd165, %r406, %r53, %rd750;
	shr.u64 	%rd750, %rd165, 32;
	add.s64 	%rd166, %rd3, %rd162;
	st.local.u32 	[%rd166], %rd165;
	add.s32 	%r1512, %r1512, 1;
	setp.ne.s32 	%p213, %r1512, 6;
	@%p213 bra 	$L__BB0_226;
	st.local.u32 	[%rd3+24], %rd750;
	ld.local.u32 	%r407, [%rd21+20];
	ld.local.u32 	%r408, [%rd21+24];
	shf.l.wrap.b32 	%r409, %r407, %r408, %r54;
	ld.local.u32 	%r410, [%rd21+16];
	shf.l.wrap.b32 	%r411, %r410, %r407, %r54;
	shr.u32 	%r412, %r409, 30;
	shf.l.wrap.b32 	%r413, %r411, %r409, 2;
	shl.b32 	%r414, %r411, 2;
	shr.u32 	%r415, %r413, 31;
	add.s32 	%r1513, %r415, %r412;
	shr.s32 	%r416, %r413, 31;
	xor.b32  	%r417, %r416, %r413;
	xor.b32  	%r418, %r416, %r414;
	cvt.u64.u32 	%rd167, %r417;
	shl.b64 	%rd168, %rd167, 32;
	cvt.u64.u32 	%rd169, %r418;
	or.b64  	%rd170, %rd168, %rd169;
	cvt.rn.f64.s64 	%fd5, %rd170;
	mul.f64 	%fd6, %fd5, 0d3BF921FB54442D19;
	cvt.rn.f32.f64 	%f509, %fd6;
	neg.f32 	%f510, %f509;
	setp.lt.s32 	%p214, %r413, 0;
	selp.f32 	%f1588, %f510, %f509, %p214;
$L__BB0_228:
	mul.lo.s32 	%r419, %r1456, 3;
	cvt.rn.f32.u32 	%f511, %r419;
	mul.f32 	%f512, %f511, 0f40490FDB;
	mul.f32 	%f513, %f512, 0f3D800000;
	abs.f32 	%f514, %f513;
	setp.eq.f32 	%p215, %f514, 0f7F800000;
	setp.ltu.f32 	%p216, %f514, 0f47CE4780;
	add.s32 	%r420, %r1513, 1;
	mul.rn.f32 	%f515, %f1588, %f1588;
	and.b32  	%r421, %r1513, 1;
	setp.eq.b32 	%p217, %r421, 1;
	selp.f32 	%f516, %f1588, 0f3F800000, %p217;
	fma.rn.f32 	%f517, %f515, %f516, 0f00000000;
	fma.rn.f32 	%f518, %f515, 0f37CBAC00, 0fBAB607ED;
	selp.f32 	%f519, 0fB94D4153, %f518, %p217;
	selp.f32 	%f520, 0f3C0885E4, 0f3D2AAABB, %p217;
	fma.rn.f32 	%f521, %f519, %f515, %f520;
	selp.f32 	%f522, 0fBE2AAAA8, 0fBEFFFFFF, %p217;
	fma.rn.f32 	%f523, %f521, %f515, %f522;
	fma.rn.f32 	%f524, %f523, %f517, %f516;
	and.b32  	%r422, %r420, 2;
	setp.eq.s32 	%p218, %r422, 0;
	mov.f32 	%f525, 0f00000000;
	sub.f32 	%f526, %f525, %f524;
	selp.f32 	%f527, %f524, %f526, %p218;
	mul.f32 	%f218, %f215, %f527;
	or.pred  	%p219, %p216, %p215;
	selp.b32 	%r1517, %r30, 0, %p216;
	mul.rn.f32 	%f528, %f513, %f525;
	selp.f32 	%f1589, %f130, %f528, %p216;
	@%p219 bra 	$L__BB0_234;
	mov.b64 	%rd751, 0;
	mov.b32 	%r1514, 0;
$L__BB0_230:
	.pragma "nounroll";
	mul.wide.u32 	%rd172, %r1514, 4;
	mov.u64 	%rd173, __cudart_i2opi_f;
	add.s64 	%rd174, %rd173, %rd172;
	ld.global.nc.u32 	%r424, [%rd174];
	mad.wide.u32 	%rd175, %r424, %r31, %rd751;
	shr.u64 	%rd751, %rd175, 32;
	add.s64 	%rd176, %rd2, %rd172;
	st.local.u32 	[%rd176], %rd175;
	add.s32 	%r1514, %r1514, 1;
	setp.ne.s32 	%p220, %r1514, 6;
	@%p220 bra 	$L__BB0_230;
	setp.eq.s32 	%p221, %r32, 0;
	st.local.u32 	[%rd2+24], %rd751;
	ld.local.u32 	%r1515, [%rd15+24];
	ld.local.u32 	%r1516, [%rd15+20];
	@%p221 bra 	$L__BB0_233;
	shf.l.wrap.b32 	%r1515, %r1516, %r1515, %r32;
	ld.local.u32 	%r425, [%rd15+16];
	shf.l.wrap.b32 	%r1516, %r425, %r1516, %r32;
$L__BB0_233:
	shr.u32 	%r426, %r1515, 30;
	shf.l.wrap.b32 	%r427, %r1516, %r1515, 2;
	shl.b32 	%r428, %r1516, 2;
	shr.u32 	%r429, %r427, 31;
	add.s32 	%r1517, %r429, %r426;
	shr.s32 	%r430, %r427, 31;
	xor.b32  	%r431, %r430, %r427;
	xor.b32  	%r432, %r430, %r428;
	cvt.u64.u32 	%rd177, %r431;
	shl.b64 	%rd178, %rd177, 32;
	cvt.u64.u32 	%rd179, %r432;
	or.b64  	%rd180, %rd178, %rd179;
	cvt.rn.f64.s64 	%fd7, %rd180;
	mul.f64 	%fd8, %fd7, 0d3BF921FB54442D19;
	cvt.rn.f32.f64 	%f529, %fd8;
	neg.f32 	%f530, %f529;
	setp.lt.s32 	%p222, %r427, 0;
	selp.f32 	%f1589, %f530, %f529, %p222;
$L__BB0_234:
	add.s32 	%r433, %r1517, 1;
	mul.rn.f32 	%f531, %f1589, %f1589;
	and.b32  	%r434, %r1517, 1;
	setp.eq.b32 	%p223, %r434, 1;
	selp.f32 	%f532, %f1589, 0f3F800000, %p223;
	fma.rn.f32 	%f533, %f531, %f532, 0f00000000;
	fma.rn.f32 	%f534, %f531, 0f37CBAC00, 0fBAB607ED;
	selp.f32 	%f535, 0fB94D4153, %f534, %p223;
	selp.f32 	%f536, 0f3C0885E4, 0f3D2AAABB, %p223;
	fma.rn.f32 	%f537, %f535, %f531, %f536;
	selp.f32 	%f538, 0fBE2AAAA8, 0fBEFFFFFF, %p223;
	fma.rn.f32 	%f539, %f537, %f531, %f538;
	fma.rn.f32 	%f540, %f539, %f533, %f532;
	and.b32  	%r435, %r433, 2;
	setp.eq.s32 	%p224, %r435, 0;
	mov.f32 	%f541, 0f00000000;
	sub.f32 	%f542, %f541, %f540;
	selp.f32 	%f543, %f540, %f542, %p224;
	fma.rn.f32 	%f222, %f218, %f543, %f214;
	ld.local.f32 	%f223, [%rd20+8];
	mov.u32 	%r1519, %r1549;
	mov.f32 	%f1590, %f1600;
	@%p2 bra 	$L__BB0_238;
	mov.b64 	%rd752, 0;
	mov.b32 	%r1518, 0;
$L__BB0_236:
	.pragma "nounroll";
	mul.wide.u32 	%rd182, %r1518, 4;
	mov.u64 	%rd183, __cudart_i2opi_f;
	add.s64 	%rd184, %rd183, %rd182;
	ld.global.nc.u32 	%r437, [%rd184];
	mad.wide.u32 	%rd185, %r437, %r53, %rd752;
	shr.u64 	%rd752, %rd185, 32;
	add.s64 	%rd186, %rd3, %rd182;
	st.local.u32 	[%rd186], %rd185;
	add.s32 	%r1518, %r1518, 1;
	setp.ne.s32 	%p225, %r1518, 6;
	@%p225 bra 	$L__BB0_236;
	st.local.u32 	[%rd3+24], %rd752;
	ld.local.u32 	%r438, [%rd21+20];
	ld.local.u32 	%r439, [%rd21+24];
	shf.l.wrap.b32 	%r440, %r438, %r439, %r54;
	ld.local.u32 	%r441, [%rd21+16];
	shf.l.wrap.b32 	%r442, %r441, %r438, %r54;
	shr.u32 	%r443, %r440, 30;
	shf.l.wrap.b32 	%r444, %r442, %r440, 2;
	shl.b32 	%r445, %r442, 2;
	shr.u32 	%r446, %r444, 31;
	add.s32 	%r1519, %r446, %r443;
	shr.s32 	%r447, %r444, 31;
	xor.b32  	%r448, %r447, %r444;
	xor.b32  	%r449, %r447, %r445;
	cvt.u64.u32 	%rd187, %r448;
	shl.b64 	%rd188, %rd187, 32;
	cvt.u64.u32 	%rd189, %r449;
	or.b64  	%rd190, %rd188, %rd189;
	cvt.rn.f64.s64 	%fd9, %rd190;
	mul.f64 	%fd10, %fd9, 0d3BF921FB54442D19;
	cvt.rn.f32.f64 	%f544, %fd10;
	neg.f32 	%f545, %f544;
	setp.lt.s32 	%p226, %r444, 0;
	selp.f32 	%f1590, %f545, %f544, %p226;
$L__BB0_238:
	mul.lo.s32 	%r450, %r1456, 5;
	cvt.rn.f32.u32 	%f546, %r450;
	mul.f32 	%f547, %f546, 0f40490FDB;
	mul.f32 	%f548, %f547, 0f3D800000;
	abs.f32 	%f549, %f548;
	setp.eq.f32 	%p227, %f549, 0f7F800000;
	setp.ltu.f32 	%p228, %f549, 0f47CE4780;
	add.s32 	%r451, %r1519, 1;
	mul.rn.f32 	%f550, %f1590, %f1590;
	and.b32  	%r452, %r1519, 1;
	setp.eq.b32 	%p229, %r452, 1;
	selp.f32 	%f551, %f1590, 0f3F800000, %p229;
	fma.rn.f32 	%f552, %f550, %f551, 0f00000000;
	fma.rn.f32 	%f553, %f550, 0f37CBAC00, 0fBAB607ED;
	selp.f32 	%f554, 0fB94D4153, %f553, %p229;
	selp.f32 	%f555, 0f3C0885E4, 0f3D2AAABB, %p229;
	fma.rn.f32 	%f556, %f554, %f550, %f555;
	selp.f32 	%f557, 0fBE2AAAA8, 0fBEFFFFFF, %p229;
	fma.rn.f32 	%f558, %f556, %f550, %f557;
	fma.rn.f32 	%f559, %f558, %f552, %f551;
	and.b32  	%r453, %r451, 2;
	setp.eq.s32 	%p230, %r453, 0;
	mov.f32 	%f560, 0f00000000;
	sub.f32 	%f561, %f560, %f559;
	selp.f32 	%f562, %f559, %f561, %p230;
	mul.f32 	%f226, %f223, %f562;
	or.pred  	%p231, %p228, %p227;
	selp.b32 	%r1523, %r33, 0, %p228;
	mul.rn.f32 	%f563, %f548, %f560;
	selp.f32 	%f1591, %f131, %f563, %p228;
	@%p231 bra 	$L__BB0_244;
	mov.b64 	%rd753, 0;
	mov.b32 	%r1520, 0;
$L__BB0_240:
	.pragma "nounroll";
	mul.wide.u32 	%rd192, %r1520, 4;
	mov.u64 	%rd193, __cudart_i2opi_f;
	add.s64 	%rd194, %rd193, %rd192;
	ld.global.nc.u32 	%r455, [%rd194];
	mad.wide.u32 	%rd195, %r455, %r34, %rd753;
	shr.u64 	%rd753, %rd195, 32;
	add.s64 	%rd196, %rd2, %rd192;
	st.local.u32 	[%rd196], %rd195;
	add.s32 	%r1520, %r1520, 1;
	setp.ne.s32 	%p232, %r1520, 6;
	@%p232 bra 	$L__BB0_240;
	setp.eq.s32 	%p233, %r35, 0;
	st.local.u32 	[%rd2+24], %rd753;
	mul.lo.s32 	%r456, %r1456, 5;
	cvt.rn.f32.u32 	%f564, %r456;
	mul.f32 	%f565, %f564, 0f40490FDB;
	mul.f32 	%f566, %f565, 0f3D800000;
	mov.b32 	%r457, %f566;
	shr.u32 	%r458, %r457, 23;
	add.s32 	%r459, %r458, -128;
	shr.u32 	%r460, %r459, 5;
	mul.wide.u32 	%rd197, %r460, 4;
	sub.s64 	%rd73, %rd2, %rd197;
	ld.local.u32 	%r1521, [%rd73+24];
	ld.local.u32 	%r1522, [%rd73+20];
	@%p233 bra 	$L__BB0_243;
	shf.l.wrap.b32 	%r1521, %r1522, %r1521, %r35;
	ld.local.u32 	%r461, [%rd73+16];
	shf.l.wrap.b32 	%r1522, %r461, %r1522, %r35;
$L__BB0_243:
	shr.u32 	%r462, %r1521, 30;
	shf.l.wrap.b32 	%r463, %r1522, %r1521, 2;
	shl.b32 	%r464, %r1522, 2;
	shr.u32 	%r465, %r463, 31;
	add.s32 	%r1523, %r465, %r462;
	shr.s32 	%r466, %r463, 31;
	xor.b32  	%r467, %r466, %r463;
	xor.b32  	%r468, %r466, %r464;
	cvt.u64.u32 	%rd198, %r467;
	shl.b64 	%rd199, %rd198, 32;
	cvt.u64.u32 	%rd200, %r468;
	or.b64  	%rd201, %rd199, %rd200;
	cvt.rn.f64.s64 	%fd11, %rd201;
	mul.f64 	%fd12, %fd11, 0d3BF921FB54442D19;
	cvt.rn.f32.f64 	%f567, %fd12;
	neg.f32 	%f568, %f567;
	setp.lt.s32 	%p234, %r463, 0;
	selp.f32 	%f1591, %f568, %f567, %p234;
$L__BB0_244:
	add.s32 	%r469, %r1523, 1;
	mul.rn.f32 	%f569, %f1591, %f1591;
	and.b32  	%r470, %r1523, 1;
	setp.eq.b32 	%p235, %r470, 1;
	selp.f32 	%f570, %f1591, 0f3F800000, %p235;
	fma.rn.f32 	%f571, %f569, %f570, 0f00000000;
	fma.rn.f32 	%f572, %f569, 0f37CBAC00, 0fBAB607ED;
	selp.f32 	%f573, 0fB94D4153, %f572, %p235;
	selp.f32 	%f574, 0f3C0885E4, 0f3D2AAABB, %p235;
	fma.rn.f32 	%f575, %f573, %f569, %f574;
	selp.f32 	%f576, 0fBE2AAAA8, 0fBEFFFFFF, %p235;
	fma.rn.f32 	%f577, %f575, %f569, %f576;
	fma.rn.f32 	%f578, %f577, %f571, %f570;
	and.b32  	%r471, %r469, 2;
	setp.eq.s32 	%p236, %r471, 0;
	mov.f32 	%f579, 0f00000000;
	sub.f32 	%f580, %f579, %f578;
	selp.f32 	%f581, %f578, %f580, %p236;
	fma.rn.f32 	%f230, %f226, %f581, %f222;
	ld.local.f32 	%f231, [%rd20+12];
	mov.u32 	%r1525, %r1549;
	mov.f32 	%f1592, %f1600;
	@%p2 bra 	$L__BB0_248;
	mov.b64 	%rd754, 0;
	mov.b32 	%r1524, 0;
$L__BB0_246:
	.pragma "nounroll";
	mul.wide.u32 	%rd203, %r1524, 4;
	mov.u64 	%rd204, __cudart_i2opi_f;
	add.s64 	%rd205, %rd204, %rd203;
	ld.global.nc.u32 	%r473, [%rd205];
	mad.wide.u32 	%rd206, %r473, %r53, %rd754;
	shr.u64 	%rd754, %rd206, 32;
	add.s64 	%rd207, %rd3, %rd203;
	st.local.u32 	[%rd207], %rd206;
	add.s32 	%r1524, %r1524, 1;
	setp.ne.s32 	%p237, %r1524, 6;
	@%p237 bra 	$L__BB0_246;
	st.local.u32 	[%rd3+24], %rd754;
	ld.local.u32 	%r474, [%rd21+20];
	ld.local.u32 	%r475, [%rd21+24];
	shf.l.wrap.b32 	%r476, %r474, %r475, %r54;
	ld.local.u32 	%r477, [%rd21+16];
	shf.l.wrap.b32 	%r478, %r477, %r474, %r54;
	shr.u32 	%r479, %r476, 30;
	shf.l.wrap.b32 	%r480, %r478, %r476, 2;
	shl.b32 	%r481, %r478, 2;
	shr.u32 	%r482, %r480, 31;
	add.s32 	%r1525, %r482, %r479;
	shr.s32 	%r483, %r480, 31;
	xor.b32  	%r484, %r483, %r480;
	xor.b32  	%r485, %r483, %r481;
	cvt.u64.u32 	%rd208, %r484;
	shl.b64 	%rd209, %rd208, 32;
	cvt.u64.u32 	%rd210, %r485;
	or.b64  	%rd211, %rd209, %rd210;
	cvt.rn.f64.s64 	%fd13, %rd211;
	mul.f64 	%fd14, %fd13, 0d3BF921FB54442D19;
	cvt.rn.f32.f64 	%f582, %fd14;
	neg.f32 	%f583, %f582;
	setp.lt.s32 	%p238, %r480, 0;
	selp.f32 	%f1592, %f583, %f582, %p238;
$L__BB0_248:
	mul.lo.s32 	%r486, %r1456, 7;
	cvt.rn.f32.u32 	%f584, %r486;
	mul.f32 	%f585, %f584, 0f40490FDB;
	mul.f32 	%f586, %f585, 0f3D800000;
	abs.f32 	%f587, %f586;
	setp.eq.f32 	%p239, %f587, 0f7F800000;
	setp.ltu.f32 	%p240, %f587, 0f47CE4780;
	add.s32 	%r487, %r1525, 1;
	mul.rn.f32 	%f588, %f1592, %f1592;
	and.b32  	%r488, %r1525, 1;
	setp.eq.b32 	%p241, %r488, 1;
	selp.f32 	%f589, %f1592, 0f3F800000, %p241;
	fma.rn.f32 	%f590, %f588, %f589, 0f00000000;
	fma.rn.f32 	%f591, %f588, 0f37CBAC00, 0fBAB607ED;
	selp.f32 	%f592, 0fB94D4153, %f591, %p241;
	selp.f32 	%f593, 0f3C0885E4, 0f3D2AAABB, %p241;
	fma.rn.f32 	%f594, %f592, %f588, %f593;
	selp.f32 	%f595, 0fBE2AAAA8, 0fBEFFFFFF, %p241;
	fma.rn.f32 	%f596, %f594, %f588, %f595;
	fma.rn.f32 	%f597, %f596, %f590, %f589;
	and.b32  	%r489, %r487, 2;
	setp.eq.s32 	%p242, %r489, 0;
	mov.f32 	%f598, 0f00000000;
	sub.f32 	%f599, %f598, %f597;
	selp.f32 	%f600, %f597, %f599, %p242;
	mul.f32 	%f234, %f231, %f600;
	or.pred  	%p243, %p240, %p239;
	selp.b32 	%r1529, %r36, 0, %p240;
	mul.rn.f32 	%f601, %f586, %f598;
	selp.f32 	%f1593, %f132, %f601, %p240;
	@%p243 bra 	$L__BB0_254;
	mov.b64 	%rd755, 0;
	mov.b32 	%r1526, 0;
$L__BB0_250:
	.pragma "nounroll";
	mul.wide.u32 	%rd213, %r1526, 4;
	mov.u64 	%rd214, __cudart_i2opi_f;
	add.s64 	%rd215, %rd214, %rd213;
	ld.global.nc.u32 	%r491, [%rd215];
	mad.wide.u32 	%rd216, %r491, %r37, %rd755;
	shr.u64 	%rd755, %rd216, 32;
	add.s64 	%rd217, %rd2, %rd213;
	st.local.u32 	[%rd217], %rd216;
	add.s32 	%r1526, %r1526, 1;
	setp.ne.s32 	%p244, %r1526, 6;
	@%p244 bra 	$L__BB0_250;
	setp.eq.s32 	%p245, %r38, 0;
	st.local.u32 	[%rd2+24], %rd755;
	ld.local.u32 	%r1527, [%rd16+24];
	ld.local.u32 	%r1528, [%rd16+20];
	@%p245 bra 	$L__BB0_253;
	shf.l.wrap.b32 	%r1527, %r1528, %r1527, %r38;
	ld.local.u32 	%r492, [%rd16+16];
	shf.l.wrap.b32 	%r1528, %r492, %r1528, %r38;
$L__BB0_253:
	shr.u32 	%r493, %r1527, 30;
	shf.l.wrap.b32 	%r494, %r1528, %r1527, 2;
	shl.b32 	%r495, %r1528, 2;
	shr.u32 	%r496, %r494, 31;
	add.s32 	%r1529, %r496, %r493;
	shr.s32 	%r497, %r494, 31;
	xor.b32  	%r498, %r497, %r494;
	xor.b32  	%r499, %r497, %r495;
	cvt.u64.u32 	%rd218, %r498;
	shl.b64 	%rd219, %rd218, 32;
	cvt.u64.u32 	%rd220, %r499;
	or.b64  	%rd221, %rd219, %rd220;
	cvt.rn.f64.s64 	%fd15, %rd221;
	mul.f64 	%fd16, %fd15, 0d3BF921FB54442D19;
	cvt.rn.f32.f64 	%f602, %fd16;
	neg.f32 	%f603, %f602;
	setp.lt.s32 	%p246, %r494, 0;
	selp.f32 	%f1593, %f603, %f602, %p246;
$L__BB0_254:
	add.s32 	%r500, %r1529, 1;
	mul.rn.f32 	%f604, %f1593, %f1593;
	and.b32  	%r501, %r1529, 1;
	setp.eq.b32 	%p247, %r501, 1;
	selp.f32 	%f605, %f1593, 0f3F800000, %p247;
	fma.rn.f32 	%f606, %f604, %f605, 0f00000000;
	fma.rn.f32 	%f607, %f604, 0f37CBAC00, 0fBAB607ED;
	selp.f32 	%f608, 0fB94D4153, %f607, %p247;
	selp.f32 	%f609, 0f3C0885E4, 0f3D2AAABB, %p247;
	fma.rn.f32 	%f610, %f608, %f604, %f609;
	selp.f32 	%f611, 0fBE2AAAA8, 0fBEFFFFFF, %p247;
	fma.rn.f32 	%f612, %f610, %f604, %f611;
	fma.rn.f32 	%f613, %f612, %f606, %f605;
	and.b32  	%r502, %r500, 2;
	setp.eq.s32 	%p248, %r502, 0;
	mov.f32 	%f614, 0f00000000;
	sub.f32 	%f615, %f614, %f613;
	selp.f32 	%f616, %f613, %f615, %p248;
	fma.rn.f32 	%f238, %f234, %f616, %f230;
	ld.local.f32 	%f239, [%rd20+16];
	mov.u32 	%r1531, %r1549;
	mov.f32 	%f1594, %f1600;
	@%p2 bra 	$L__BB0_258;
	mov.b64 	%rd756, 0;
	mov.b32 	%r1530, 0;
$L__BB0_256:
	.pragma "nounroll";
	mul.wide.u32 	%rd223, %r1530, 4;
	mov.u64 	%rd224, __cudart_i2opi_f;
	add.s64 	%rd225, %rd224, %rd223;
	ld.global.nc.u32 	%r504, [%rd225];
	mad.wide.u32 	%rd226, %r504, %r53, %rd756;
	shr.u64 	%rd756, %rd226, 32;
	add.s64 	%rd227, %rd3, %rd223;
	st.local.u32 	[%rd227], %rd226;
	add.s32 	%r1530, %r1530, 1;
	setp.ne.s32 	%p249, %r1530, 6;
	@%p249 bra 	$L__BB0_256;
	st.local.u32 	[%rd3+24], %rd756;
	ld.local.u32 	%r505, [%rd21+20];
	ld.local.u32 	%r506, [%rd21+24];
	shf.l.wrap.b32 	%r507, %r505, %r506, %r54;
	ld.local.u32 	%r508, [%rd21+16];
	shf.l.wrap.b32 	%r509, %r508, %r505, %r54;
	shr.u32 	%r510, %r507, 30;
	shf.l.wrap.b32 	%r511, %r509, %r507, 2;
	shl.b32 	%r512, %r509, 2;
	shr.u32 	%r513, %r511, 31;
	add.s32 	%r1531, %r513, %r510;
	shr.s32 	%r514, %r511, 31;
	xor.b32  	%r515, %r514, %r511;
	xor.b32  	%r516, %r514, %r512;
	cvt.u64.u32 	%rd228, %r515;
	shl.b64 	%rd229, %rd228, 32;
	cvt.u64.u32 	%rd230, %r516;
	or.b64  	%rd231, %rd229, %rd230;
	cvt.rn.f64.s64 	%fd17, %rd231;
	mul.f64 	%fd18, %fd17, 0d3BF921FB54442D19;
	cvt.rn.f32.f64 	%f617, %fd18;
	neg.f32 	%f618, %f617;
	setp.lt.s32 	%p250, %r511, 0;
	selp.f32 	%f1594, %f618, %f617, %p250;
$L__BB0_258:
	mul.lo.s32 	%r517, %r1456, 9;
	cvt.rn.f32.u32 	%f619, %r517;
	mul.f32 	%f620, %f619, 0f40490FDB;
	mul.f32 	%f621, %f620, 0f3D800000;
	abs.f32 	%f622, %f621;
	setp.eq.f32 	%p251, %f622, 0f7F800000;
	setp.ltu.f32 	%p252, %f622, 0f47CE4780;
	add.s32 	%r518, %r1531, 1;
	mul.rn.f32 	%f623, %f1594, %f1594;
	and.b32  	%r519, %r1531, 1;
	setp.eq.b32 	%p253, %r519, 1;
	selp.f32 	%f624, %f1594, 0f3F800000, %p253;
	fma.rn.f32 	%f625, %f623, %f624, 0f00000000;
	fma.rn.f32 	%f626, %f623, 0f37CBAC00, 0fBAB607ED;
	selp.f32 	%f627, 0fB94D4153, %f626, %p253;
	selp.f32 	%f628, 0f3C0885E4, 0f3D2AAABB, %p253;
	fma.rn.f32 	%f629, %f627, %f623, %f628;
	selp.f32 	%f630, 0fBE2AAAA8, 0fBEFFFFFF, %p253;
	fma.rn.f32 	%f631, %f629, %f623, %f630;
	fma.rn.f32 	%f632, %f631, %f625, %f624;
	and.b32  	%r520, %r518, 2;
	setp.eq.s32 	%p254, %r520, 0;
	mov.f32 	%f633, 0f00000000;
	sub.f32 	%f634, %f633, %f632;
	selp.f32 	%f635, %f632, %f634, %p254;
	mul.f32 	%f242, %f239, %f635;
	or.pred  	%p255, %p252, %p251;
	selp.b32 	%r1535, %r39, 0, %p252;
	mul.rn.f32 	%f636, %f621, %f633;
	selp.f32 	%f1595, %f133, %f636, %p252;
	@%p255 bra 	$L__BB0_264;
	mov.b64 	%rd757, 0;
	mov.b32 	%r1532, 0;
$L__BB0_260:
	.pragma "nounroll";
	mul.wide.u32 	%rd233, %r1532, 4;
	mov.u64 	%rd234, __cudart_i2opi_f;
	add.s64 	%rd235, %rd234, %rd233;
	ld.global.nc.u32 	%r522, [%rd235];
	mad.wide.u32 	%rd236, %r522, %r40, %rd757;
	shr.u64 	%rd757, %rd236, 32;
	add.s64 	%rd237, %rd2, %rd233;
	st.local.u32 	[%rd237], %rd236;
	add.s32 	%r1532, %r1532, 1;
	setp.ne.s32 	%p256, %r1532, 6;
	@%p256 bra 	$L__BB0_260;
	setp.eq.s32 	%p257, %r41, 0;
	st.local.u32 	[%rd2+24], %rd757;
	ld.local.u32 	%r1533, [%rd17+24];
	ld.local.u32 	%r1534, [%rd17+20];
	@%p257 bra 	$L__BB0_263;
	shf.l.wrap.b32 	%r1533, %r1534, %r1533, %r41;
	ld.local.u32 	%r523, [%rd17+16];
	shf.l.wrap.b32 	%r1534, %r523, %r1534, %r41;
$L__BB0_263:
	shr.u32 	%r524, %r1533, 30;
	shf.l.wrap.b32 	%r525, %r1534, %r1533, 2;
	shl.b32 	%r526, %r1534, 2;
	shr.u32 	%r527, %r525, 31;
	add.s32 	%r1535, %r527, %r524;
	shr.s32 	%r528, %r525, 31;
	xor.b32  	%r529, %r528, %r525;
	xor.b32  	%r530, %r528, %r526;
	cvt.u64.u32 	%rd238, %r529;
	shl.b64 	%rd239, %rd238, 32;
	cvt.u64.u32 	%rd240, %r530;
	or.b64  	%rd241, %rd239, %rd240;
	cvt.rn.f64.s64 	%fd19, %rd241;
	mul.f64 	%fd20, %fd19, 0d3BF921FB54442D19;
	cvt.rn.f32.f64 	%f637, %fd20;
	neg.f32 	%f638, %f637;
	setp.lt.s32 	%p258, %r525, 0;
	selp.f32 	%f1595, %f638, %f637, %p258;
$L__BB0_264:
	add.s32 	%r531, %r1535, 1;
	mul.rn.f32 	%f639, %f1595, %f1595;
	and.b32  	%r532, %r1535, 1;
	setp.eq.b32 	%p259, %r532, 1;
	selp.f32 	%f640, %f1595, 0f3F800000, %p259;
	fma.rn.f32 	%f641, %f639, %f640, 0f00000000;
	fma.rn.f32 	%f642, %f639, 0f37CBAC00, 0fBAB607ED;
	selp.f32 	%f643, 0fB94D4153, %f642, %p259;
	selp.f32 	%f644, 0f3C0885E4, 0f3D2AAABB, %p259;
	fma.rn.f32 	%f645, %f643, %f639, %f644;
	selp.f32 	%f646, 0fBE2AAAA8, 0fBEFFFFFF, %p259;
	fma.rn.f32 	%f647, %f645, %f639, %f646;
	fma.rn.f32 	%f648, %f647, %f641, %f640;
	and.b32  	%r533, %r531, 2;
	setp.eq.s32 	%p260, %r533, 0;
	mov.f32 	%f649, 0f00000000;
	sub.f32 	%f650, %f649, %f648;
	selp.f32 	%f651, %f648, %f650, %p260;
	fma.rn.f32 	%f246, %f242, %f651, %f238;
	ld.local.f32 	%f247, [%rd20+20];
	mov.u32 	%r1537, %r1549;
	mov.f32 	%f1596, %f1600;
	@%p2 bra 	$L__BB0_268;
	mov.b64 	%rd758, 0;
	mov.b32 	%r1536, 0;
$L__BB0_266:
	.pragma "nounroll";
	mul.wide.u32 	%rd243, %r1536, 4;
	mov.u64 	%rd244, __cudart_i2opi_f;
	add.s64 	%rd245, %rd244, %rd243;
	ld.global.nc.u32 	%r535, [%rd245];
	mad.wide.u32 	%rd246, %r535, %r53, %rd758;
	shr.u64 	%rd758, %rd246, 32;
	add.s64 	%rd247, %rd3, %rd243;
	st.local.u32 	[%rd247], %rd246;
	add.s32 	%r1536, %r1536, 1;
	setp.ne.s32 	%p261, %r1536, 6;
	@%p261 bra 	$L__BB0_266;
	st.local.u32 	[%rd3+24], %rd758;
	ld.local.u32 	%r536, [%rd21+20];
	ld.local.u32 	%r537, [%rd21+24];
	shf.l.wrap.b32 	%r538, %r536, %r537, %r54;
	ld.local.u32 	%r539, [%rd21+16];
	shf.l.wrap.b32 	%r540, %r539, %r536, %r54;
	shr.u32 	%r541, %r538, 30;
	shf.l.wrap.b32 	%r542, %r540, %r538, 2;
	shl.b32 	%r543, %r540, 2;
	shr.u32 	%r544, %r542, 31;
	add.s32 	%r1537, %r544, %r541;
	shr.s32 	%r545, %r542, 31;
	xor.b32  	%r546, %r545, %r542;
	xor.b32  	%r547, %r545, %r543;
	cvt.u64.u32 	%rd248, %r546;
	shl.b64 	%rd249, %rd248, 32;
	cvt.u64.u32 	%rd250, %r547;
	or.b64  	%rd251, %rd249, %rd250;
	cvt.rn.f64.s64 	%fd21, %rd251;
	mul.f64 	%fd22, %fd21, 0d3BF921FB54442D19;
	cvt.rn.f32.f64 	%f652, %fd22;
	neg.f32 	%f653, %f652;
	setp.lt.s32 	%p262, %r542, 0;
	selp.f32 	%f1596, %f653, %f652, %p262;
$L__BB0_268:
	mul.lo.s32 	%r548, %r1456, 11;
	cvt.rn.f32.u32 	%f654, %r548;
	mul.f32 	%f655, %f654, 0f40490FDB;
	mul.f32 	%f656, %f655, 0f3D800000;
	abs.f32 	%f657, %f656;
	setp.eq.f32 	%p263, %f657, 0f7F800000;
	setp.ltu.f32 	%p264, %f657, 0f47CE4780;
	add.s32 	%r549, %r1537, 1;
	mul.rn.f32 	%f658, %f1596, %f1596;
	and.b32  	%r550, %r1537, 1;
	setp.eq.b32 	%p265, %r550, 1;
	selp.f32 	%f659, %f1596, 0f3F800000, %p265;
	fma.rn.f32 	%f660, %f658, %f659, 0f00000000;
	fma.rn.f32 	%f661, %f658, 0f37CBAC00, 0fBAB607ED;
	selp.f32 	%f662, 0fB94D4153, %f661, %p265;
	selp.f32 	%f663, 0f3C0885E4, 0f3D2AAABB, %p265;
	fma.rn.f32 	%f664, %f662, %f658, %f663;
	selp.f32 	%f665, 0fBE2AAAA8, 0fBEFFFFFF, %p265;
	fma.rn.f32 	%f666, %f664, %f658, %f665;
	fma.rn.f32 	%f667, %f666, %f660, %f659;
	and.b32  	%r551, %r549, 2;
	setp.eq.s32 	%p266, %r551, 0;
	mov.f32 	%f668, 0f00000000;
	sub.f32 	%f669, %f668, %f667;
	selp.f32 	%f670, %f667, %f669, %p266;
	mul.f32 	%f250, %f247, %f670;
	or.pred  	%p267, %p264, %p263;
	selp.b32 	%r1541, %r42, 0, %p264;
	mul.rn.f32 	%f671, %f656, %f668;
	selp.f32 	%f1597, %f134, %f671, %p264;
	@%p267 bra 	$L__BB0_274;
	mov.b64 	%rd759, 0;
	mov.b32 	%r1538, 0;
$L__BB0_270:
	.pragma "nounroll";
	mul.wide.u32 	%rd253, %r1538, 4;
	mov.u64 	%rd254, __cudart_i2opi_f;
	add.s64 	%rd255, %rd254, %rd253;
	ld.global.nc.u32 	%r553, [%rd255];
	mad.wide.u32 	%rd256, %r553, %r43, %rd759;
	shr.u64 	%rd759, %rd256, 32;
	add.s64 	%rd257, %rd2, %rd253;
	st.local.u32 	[%rd257], %rd256;
	add.s32 	%r1538, %r1538, 1;
	setp.ne.s32 	%p268, %r1538, 6;
	@%p268 bra 	$L__BB0_270;
	setp.eq.s32 	%p269, %r44, 0;
	st.local.u32 	[%rd2+24], %rd759;
	ld.local.u32 	%r1539, [%rd18+24];
	ld.local.u32 	%r1540, [%rd18+20];
	@%p269 bra 	$L__BB0_273;
	shf.l.wrap.b32 	%r1539, %r1540, %r1539, %r44;
	ld.local.u32 	%r554, [%rd18+16];
	shf.l.wrap.b32 	%r1540, %r554, %r1540, %r44;
$L__BB0_273:
	shr.u32 	%r555, %r1539, 30;
	shf.l.wrap.b32 	%r556, %r1540, %r1539, 2;
	shl.b32 	%r557, %r1540, 2;
	shr.u32 	%r558, %r556, 31;
	add.s32 	%r1541, %r558, %r555;
	shr.s32 	%r559, %r556, 31;
	xor.b32  	%r560, %r559, %r556;
	xor.b32  	%r561, %r559, %r557;
	cvt.u64.u32 	%rd258, %r560;
	shl.b64 	%rd259, %rd258, 32;
	cvt.u64.u32 	%rd260, %r561;
	or.b64  	%rd261, %rd259, %rd260;
	cvt.rn.f64.s64 	%fd23, %rd261;
	mul.f64 	%fd24, %fd23, 0d3BF921FB54442D19;
	cvt.rn.f32.f64 	%f672, %fd24;
	neg.f32 	%f673, %f672;
	setp.lt.s32 	%p270, %r556, 0;
	selp.f32 	%f1597, %f673, %f672, %p270;
$L__BB0_274:
	add.s32 	%r562, %r1541, 1;
	mul.rn.f32 	%f674, %f1597, %f1597;
	and.b32  	%r563, %r1541, 1;
	setp.eq.b32 	%p271, %r563, 1;
	selp.f32 	%f675, %f1597, 0f3F800000, %p271;
	fma.rn.f32 	%f676, %f674, %f675, 0f00000000;
	fma.rn.f32 	%f677, %f674, 0f37CBAC00, 0fBAB607ED;
	selp.f32 	%f678, 0fB94D4153, %f677, %p271;
	selp.f32 	%f679, 0f3C0885E4, 0f3D2AAABB, %p271;
	fma.rn.f32 	%f680, %f678, %f674, %f679;
	selp.f32 	%f681, 0fBE2AAAA8, 0fBEFFFFFF, %p271;
	fma.rn.f32 	%f682, %f680, %f674, %f681;
	fma.rn.f32 	%f683, %f682, %f676, %f675;
	and.b32  	%r564, %r562, 2;
	setp.eq.s32 	%p272, %r564, 0;
	mov.f32 	%f684, 0f00000000;
	sub.f32 	%f685, %f684, %f683;
	selp.f32 	%f686, %f683, %f685, %p272;
	fma.rn.f32 	%f254, %f250, %f686, %f246;
	ld.local.f32 	%f255, [%rd20+24];
	mov.u32 	%r1543, %r1549;
	mov.f32 	%f1598, %f1600;
	@%p2 bra 	$L__BB0_278;
	mov.b64 	%rd760, 0;
	mov.b32 	%r1542, 0;
$L__BB0_276:
	.pragma "nounroll";
	mul.wide.u32 	%rd263, %r1542, 4;
	mov.u64 	%rd264, __cudart_i2opi_f;
	add.s64 	%rd265, %rd264, %rd263;
	ld.global.nc.u32 	%r566, [%rd265];
	mad.wide.u32 	%rd266, %r566, %r53, %rd760;
	shr.u64 	%rd760, %rd266, 32;
	add.s64 	%rd267, %rd3, %rd263;
	st.local.u32 	[%rd267], %rd266;
	add.s32 	%r1542, %r1542, 1;
	setp.ne.s32 	%p273, %r1542, 6;
	@%p273 bra 	$L__BB0_276;
	st.local.u32 	[%rd3+24], %rd760;
	ld.local.u32 	%r567, [%rd21+20];
	ld.local.u32 	%r568, [%rd21+24];
	shf.l.wrap.b32 	%r569, %r567, %r568, %r54;
	ld.local.u32 	%r570, [%rd21+16];
	shf.l.wrap.b32 	%r571, %r570, %r567, %r54;
	shr.u32 	%r572, %r569, 30;
	shf.l.wrap.b32 	%r573, %r571, %r569, 2;
	shl.b32 	%r574, %r571, 2;
	shr.u32 	%r575, %r573, 31;
	add.s32 	%r1543, %r575, %r572;
	shr.s32 	%r576, %r573, 31;
	xor.b32  	%r577, %r576, %r573;
	xor.b32  	%r578, %r576, %r574;
	cvt.u64.u32 	%rd268, %r577;
	shl.b64 	%rd269, %rd268, 32;
	cvt.u64.u32 	%rd270, %r578;
	or.b64  	%rd271, %rd269, %rd270;
	cvt.rn.f64.s64 	%fd25, %rd271;
	mul.f64 	%fd26, %fd25, 0d3BF921FB54442D19;
	cvt.rn.f32.f64 	%f687, %fd26;
	neg.f32 	%f688, %f687;
	setp.lt.s32 	%p274, %r573, 0;
	selp.f32 	%f1598, %f688, %f687, %p274;
$L__BB0_278:
	mul.lo.s32 	%r579, %r1456, 13;
	cvt.rn.f32.u32 	%f689, %r579;
	mul.f32 	%f690, %f689, 0f40490FDB;
	mul.f32 	%f691, %f690, 0f3D800000;
	abs.f32 	%f692, %f691;
	setp.eq.f32 	%p275, %f692, 0f7F800000;
	setp.ltu.f32 	%p276, %f692, 0f47CE4780;
	add.s32 	%r580, %r1543, 1;
	mul.rn.f32 	%f693, %f1598, %f1598;
	and.b32  	%r581, %r1543, 1;
	setp.eq.b32 	%p277, %r581, 1;
	selp.f32 	%f694, %f1598, 0f3F800000, %p277;
	fma.rn.f32 	%f695, %f693, %f694, 0f00000000;
	fma.rn.f32 	%f696, %f693, 0f37CBAC00, 0fBAB607ED;
	selp.f32 	%f697, 0fB94D4153, %f696, %p277;
	selp.f32 	%f698, 0f3C0885E4, 0f3D2AAABB, %p277;
	fma.rn.f32 	%f699, %f697, %f693, %f698;
	selp.f32 	%f700, 0fBE2AAAA8, 0fBEFFFFFF, %p277;
	fma.rn.f32 	%f701, %f699, %f693, %f700;
	fma.rn.f32 	%f702, %f701, %f695, %f694;
	and.b32  	%r582, %r580, 2;
	setp.eq.s32 	%p278, %r582, 0;
	mov.f32 	%f703, 0f00000000;
	sub.f32 	%f704, %f703, %f702;
	selp.f32 	%f705, %f702, %f704, %p278;
	mul.f32 	%f258, %f255, %f705;
	or.pred  	%p279, %p276, %p275;
	selp.b32 	%r1547, %r45, 0, %p276;
	mul.rn.f32 	%f706, %f691, %f703;
	selp.f32 	%f1599, %f135, %f706, %p276;
	@%p279 bra 	$L__BB0_284;
	mov.b64 	%rd761, 0;
	mov.b32 	%r1544, 0;
$L__BB0_280:
	.pragma "nounroll";
	mul.wide.u32 	%rd273, %r1544, 4;
	mov.u64 	%rd274, __cudart_i2opi_f;
	add.s64 	%rd275, %rd274, %rd273;
	ld.global.nc.u32 	%r584, [%rd275];
	mad.wide.u32 	%rd276, %r584, %r46, %rd761;
	shr.u64 	%rd761, %rd276, 32;
	add.s64 	%rd277, %rd2, %rd273;
	st.local.u32 	[%rd277], %rd276;
	add.s32 	%r1544, %r1544, 1;
	setp.ne.s32 	%p280, %r1544, 6;
	@%p280 bra 	$L__BB0_280;
	setp.eq.s32 	%p281, %r47, 0;
	st.local.u32 	[%rd2+24], %rd761;
	mul.lo.s32 	%r585, %r1456, 13;
	cvt.rn.f32.u32 	%f707, %r585;
	mul.f32 	%f708, %f707, 0f40490FDB;
	mul.f32 	%f709, %f708, 0f3D800000;
	mov.b32 	%r586, %f709;
	shr.u32 	%r587, %r586, 23;
	add.s32 	%r588, %r587, -128;
	shr.u32 	%r589, %r588, 5;
	mul.wide.u32 	%rd278, %r589, 4;
	sub.s64 	%rd90, %rd2, %rd278;
	ld.local.u32 	%r1545, [%rd90+24];
	ld.local.u32 	%r1546, [%rd90+20];
	@%p281 bra 	$L__BB0_283;
	shf.l.wrap.b32 	%r1545, %r1546, %r1545, %r47;
	ld.local.u32 	%r590, [%rd90+16];
	shf.l.wrap.b32 	%r1546, %r590, %r1546, %r47;
$L__BB0_283:
	shr.u32 	%r591, %r1545, 30;
	shf.l.wrap.b32 	%r592, %r1546, %r1545, 2;
	shl.b32 	%r593, %r1546, 2;
	shr.u32 	%r594, %r592, 31;
	add.s32 	%r1547, %r594, %r591;
	shr.s32 	%r595, %r592, 31;
	xor.b32  	%r596, %r595, %r592;
	xor.b32  	%r597, %r595, %r593;
	cvt.u64.u32 	%rd279, %r596;
	shl.b64 	%rd280, %rd279, 32;
	cvt.u64.u32 	%rd281, %r597;
	or.b64  	%rd282, %rd280, %rd281;
	cvt.rn.f64.s64 	%fd27, %rd282;
	mul.f64 	%fd28, %fd27, 0d3BF921FB54442D19;
	cvt.rn.f32.f64 	%f710, %fd28;
	neg.f32 	%f711, %f710;
	setp.lt.s32 	%p282, %r592, 0;
	selp.f32 	%f1599, %f711, %f710, %p282;
$L__BB0_284:
	add.s32 	%r598, %r1547, 1;
	mul.rn.f32 	%f712, %f1599, %f1599;
	and.b32  	%r599, %r1547, 1;
	setp.eq.b32 	%p283, %r599, 1;
	selp.f32 	%f713, %f1599, 0f3F800000, %p283;
	fma.rn.f32 	%f714, %f712, %f713, 0f00000000;
	fma.rn.f32 	%f715, %f712, 0f37CBAC00, 0fBAB607ED;
	selp.f32 	%f716, 0fB94D4153, %f715, %p283;
	selp.f32 	%f717, 0f3C0885E4, 0f3D2AAABB, %p283;
	fma.rn.f32 	%f718, %f716, %f712, %f717;
	selp.f32 	%f719, 0fBE2AAAA8, 0fBEFFFFFF, %p283;
	fma.rn.f32 	%f720, %f718, %f712, %f719;
	fma.rn.f32 	%f721, %f720, %f714, %f713;
	and.b32  	%r600, %r598, 2;
	setp.eq.s32 	%p284, %r600, 0;
	mov.f32 	%f722, 0f00000000;
	sub.f32 	%f723, %f722, %f721;
	selp.f32 	%f724, %f721, %f723, %p284;
	fma.rn.f32 	%f262, %f258, %f724, %f254;
	ld.local.f32 	%f263, [%rd20+28];
	@%p2 bra 	$L__BB0_288;
	mov.b64 	%rd762, 0;
	mov.b32 	%r1548, 0;
$L__BB0_286:
	.pragma "nounroll";
	mul.wide.u32 	%rd284, %r1548, 4;
	mov.u64 	%rd285, __cudart_i2opi_f;
	add.s64 	%rd286, %rd285, %rd284;
	ld.global.nc.u32 	%r602, [%rd286];
	mad.wide.u32 	%rd287, %r602, %r53, %rd762;
	shr.u64 	%rd762, %rd287, 32;
	add.s64 	%rd288, %rd3, %rd284;
	st.local.u32 	[%rd288], %rd287;
	add.s32 	%r1548, %r1548, 1;
	setp.ne.s32 	%p285, %r1548, 6;
	@%p285 bra 	$L__BB0_286;
	st.local.u32 	[%rd3+24], %rd762;
	ld.local.u32 	%r603, [%rd21+20];
	ld.local.u32 	%r604, [%rd21+24];
	shf.l.wrap.b32 	%r605, %r603, %r604, %r54;
	ld.local.u32 	%r606, [%rd21+16];
	shf.l.wrap.b32 	%r607, %r606, %r603, %r54;
	shr.u32 	%r608, %r605, 30;
	shf.l.wrap.b32 	%r609, %r607, %r605, 2;
	shl.b32 	%r610, %r607, 2;
	shr.u32 	%r611, %r609, 31;
	add.s32 	%r1549, %r611, %r608;
	shr.s32 	%r612, %r609, 31;
	xor.b32  	%r613, %r612, %r609;
	xor.b32  	%r614, %r612, %r610;
	cvt.u64.u32 	%rd289, %r613;
	shl.b64 	%rd290, %rd289, 32;
	cvt.u64.u32 	%rd291, %r614;
	or.b64  	%rd292, %rd290, %rd291;
	cvt.rn.f64.s64 	%fd29, %rd292;
	mul.f64 	%fd30, %fd29, 0d3BF921FB54442D19;
	cvt.rn.f32.f64 	%f725, %fd30;
	neg.f32 	%f726, %f725;
	setp.lt.s32 	%p286, %r609, 0;
	selp.f32 	%f1600, %f726, %f725, %p286;
$L__BB0_288:
	mul.lo.s32 	%r615, %r1456, 15;
	cvt.rn.f32.u32 	%f727, %r615;
	mul.f32 	%f728, %f727, 0f40490FDB;
	mul.f32 	%f729, %f728, 0f3D800000;
	abs.f32 	%f730, %f729;
	setp.eq.f32 	%p287, %f730, 0f7F800000;
	setp.ltu.f32 	%p288, %f730, 0f47CE4780;
	add.s32 	%r616, %r1549, 1;
	mul.rn.f32 	%f731, %f1600, %f1600;
	and.b32  	%r617, %r1549, 1;
	setp.eq.b32 	%p289, %r617, 1;
	selp.f32 	%f732, %f1600, 0f3F800000, %p289;
	fma.rn.f32 	%f733, %f731, %f732, 0f00000000;
	fma.rn.f32 	%f734, %f731, 0f37CBAC00, 0fBAB607ED;
	selp.f32 	%f735, 0fB94D4153, %f734, %p289;
	selp.f32 	%f736, 0f3C0885E4, 0f3D2AAABB, %p289;
	fma.rn.f32 	%f737, %f735, %f731, %f736;
	selp.f32 	%f738, 0fBE2AAAA8, 0fBEFFFFFF, %p289;
	fma.rn.f32 	%f739, %f737, %f731, %f738;
	fma.rn.f32 	%f740, %f739, %f733, %f732;
	and.b32  	%r618, %r616, 2;
	setp.eq.s32 	%p290, %r618, 0;
	mov.f32 	%f741, 0f00000000;
	sub.f32 	%f742, %f741, %f740;
	selp.f32 	%f743, %f740, %f742, %p290;
	mul.f32 	%f266, %f263, %f743;
	or.pred  	%p291, %p288, %p287;
	selp.b32 	%r1553, %r48, 0, %p288;
	mul.rn.f32 	%f744, %f729, %f741;
	selp.f32 	%f1601, %f136, %f744, %p288;
	@%p291 bra 	$L__BB0_294;
	mov.b64 	%rd763, 0;
	mov.b32 	%r1550, 0;
$L__BB0_290:
	.pragma "nounroll";
	mul.wide.u32 	%rd294, %r1550, 4;
	mov.u64 	%rd295, __cudart_i2opi_f;
	add.s64 	%rd296, %rd295, %rd294;
	ld.global.nc.u32 	%r620, [%rd296];
	mad.wide.u32 	%rd297, %r620, %r49, %rd763;
	shr.u64 	%rd763, %rd297, 32;
	add.s64 	%rd298, %rd2, %rd294;
	st.local.u32 	[%rd298], %rd297;
	add.s32 	%r1550, %r1550, 1;
	setp.ne.s32 	%p292, %r1550, 6;
	@%p292 bra 	$L__BB0_290;
	setp.eq.s32 	%p293, %r50, 0;
	st.local.u32 	[%rd2+24], %rd763;
	ld.local.u32 	%r1551, [%rd19+24];
	ld.local.u32 	%r1552, [%rd19+20];
	@%p293 bra 	$L__BB0_293;
	shf.l.wrap.b32 	%r1551, %r1552, %r1551, %r50;
	ld.local.u32 	%r621, [%rd19+16];
	shf.l.wrap.b32 	%r1552, %r621, %r1552, %r50;
$L__BB0_293:
	shr.u32 	%r622, %r1551, 30;
	shf.l.wrap.b32 	%r623, %r1552, %r1551, 2;
	shl.b32 	%r624, %r1552, 2;
	shr.u32 	%r625, %r623, 31;
	add.s32 	%r1553, %r625, %r622;
	shr.s32 	%r626, %r623, 31;
	xor.b32  	%r627, %r626, %r623;
	xor.b32  	%r628, %r626, %r624;
	cvt.u64.u32 	%rd299, %r627;
	shl.b64 	%rd300, %rd299, 32;
	cvt.u64.u32 	%rd301, %r628;
	or.b64  	%rd302, %rd300, %rd301;
	cvt.rn.f64.s64 	%fd31, %rd302;
	mul.f64 	%fd32, %fd31, 0d3BF921FB54442D19;
	cvt.rn.f32.f64 	%f745, %fd32;
	neg.f32 	%f746, %f745;
	setp.lt.s32 	%p294, %r623, 0;
	selp.f32 	%f1601, %f746, %f745, %p294;
$L__BB0_294:
	add.s32 	%r629, %r1553, 1;
	mul.rn.f32 	%f747, %f1601, %f1601;
	and.b32  	%r630, %r1553, 1;
	setp.eq.b32 	%p295, %r630, 1;
	selp.f32 	%f748, %f1601, 0f3F800000, %p295;
	fma.rn.f32 	%f749, %f747, %f748, 0f00000000;
	fma.rn.f32 	%f750, %f747, 0f37CBAC00, 0fBAB607ED;
	selp.f32 	%f751, 0fB94D4153, %f750, %p295;
	selp.f32 	%f752, 0f3C0885E4, 0f3D2AAABB, %p295;
	fma.rn.f32 	%f753, %f751, %f747, %f752;
	selp.f32 	%f754, 0fBE2AAAA8, 0fBEFFFFFF, %p295;
	fma.rn.f32 	%f755, %f753, %f747, %f754;
	fma.rn.f32 	%f756, %f755, %f749, %f748;
	and.b32  	%r631, %r629, 2;
	setp.eq.s32 	%p296, %r631, 0;
	mov.f32 	%f757, 0f00000000;
	sub.f32 	%f758, %f757, %f756;
	selp.f32 	%f759, %f756, %f758, %p296;
	fma.rn.f32 	%f1569, %f266, %f759, %f262;
$L__BB0_295:
	shl.b32 	%r872, %r1457, 1;
	sub.s32 	%r873, %r872, %r1457;
	add.s32 	%r1457, %r873, 1;
	setp.ne.s32 	%p395, %r1457, 8;
	@%p395 bra 	$L__BB0_132;
	setp.eq.s32 	%p396, %r1456, 0;
	selp.f32 	%f1052, 0f3F3504F3, 0f3F800000, %p396;
	setp.eq.s32 	%p397, %r1455, 0;
	selp.f32 	%f1053, 0f3E3504F3, 0f3E800000, %p397;
	mul.f32 	%f1054, %f1053, %f1052;
	mul.f32 	%f1055, %f1054, %f1569;
	mul.wide.u32 	%rd466, %r1455, 32;
	add.s64 	%rd467, %rd4, %rd466;
	mul.wide.u32 	%rd468, %r1456, 4;
	add.s64 	%rd469, %rd467, %rd468;
	st.local.f32 	[%rd469], %f1055;
	add.s32 	%r1456, %r1456, 1;
	setp.ne.s32 	%p398, %r1456, 8;
	@%p398 bra 	$L__BB0_131;
	add.s32 	%r1455, %r1455, 1;
	setp.ne.s32 	%p399, %r1455, 8;
	@%p399 bra 	$L__BB0_130;
	ld.param.u32 	%r1454, [compressBlocksKernel_param_4];
	ld.param.u64 	%rd729, [compressBlocksKernel_param_1];
	ld.local.v4.f32 	{%f1056, %f1057, %f1058, %f1059}, [%rd4];
	ld.local.v4.f32 	{%f1060, %f1061, %f1062, %f1063}, [%rd4+16];
	ld.local.v4.f32 	{%f1064, %f1065, %f1066, %f1067}, [%rd4+32];
	ld.local.v4.f32 	{%f1068, %f1069, %f1070, %f1071}, [%rd4+48];
	ld.local.v4.f32 	{%f1072, %f1073, %f1074, %f1075}, [%rd4+64];
	ld.local.v4.f32 	{%f1076, %f1077, %f1078, %f1079}, [%rd4+80];
	ld.local.v4.f32 	{%f1080, %f1081, %f1082, %f1083}, [%rd4+96];
	ld.local.v4.f32 	{%f1084, %f1085, %f1086, %f1087}, [%rd4+112];
	ld.local.v4.f32 	{%f1088, %f1089, %f1090, %f1091}, [%rd4+128];
	ld.local.v4.f32 	{%f1092, %f1093, %f1094, %f1095}, [%rd4+144];
	ld.local.v4.f32 	{%f1096, %f1097, %f1098, %f1099}, [%rd4+160];
	ld.local.v4.f32 	{%f1100, %f1101, %f1102, %f1103}, [%rd4+176];
	ld.local.v4.f32 	{%f1104, %f1105, %f1106, %f1107}, [%rd4+192];
	ld.local.v4.f32 	{%f1108, %f1109, %f1110, %f1111}, [%rd4+208];
	ld.local.v4.f32 	{%f1112, %f1113, %f1114, %f1115}, [%rd4+224];
	ld.local.v4.f32 	{%f1116, %f1117, %f1118, %f1119}, [%rd4+240];
	ld.const.u32 	%r874, [d_quant];
	cvt.rn.f32.s32 	%f1120, %r874;
	div.rn.f32 	%f1121, %f1056, %f1120;
	mov.f32 	%f1122, 0f3F000000;
	copysign.f32 	%f1123, %f1121, %f1122;
	add.rz.f32 	%f1124, %f1121, %f1123;
	cvt.rzi.f32.f32 	%f1125, %f1124;
	ld.const.u32 	%r875, [d_quant+4];
	cvt.rn.f32.s32 	%f1126, %r875;
	div.rn.f32 	%f1127, %f1057, %f1126;
	copysign.f32 	%f1128, %f1127, %f1122;
	add.rz.f32 	%f1129, %f1127, %f1128;
	cvt.rzi.f32.f32 	%f1130, %f1129;
	ld.const.u32 	%r876, [d_quant+8];
	cvt.rn.f32.s32 	%f1131, %r876;
	div.rn.f32 	%f1132, %f1058, %f1131;
	copysign.f32 	%f1133, %f1132, %f1122;
	add.rz.f32 	%f1134, %f1132, %f1133;
	cvt.rzi.f32.f32 	%f1135, %f1134;
	ld.const.u32 	%r877, [d_quant+12];
	cvt.rn.f32.s32 	%f1136, %r877;
	div.rn.f32 	%f1137, %f1059, %f1136;
	copysign.f32 	%f1138, %f1137, %f1122;
	add.rz.f32 	%f1139, %f1137, %f1138;
	cvt.rzi.f32.f32 	%f1140, %f1139;
	st.local.v4.f32 	[%rd5], {%f1125, %f1130, %f1135, %f1140};
	ld.const.u32 	%r878, [d_quant+16];
	cvt.rn.f32.s32 	%f1141, %r878;
	div.rn.f32 	%f1142, %f1060, %f1141;
	copysign.f32 	%f1143, %f1142, %f1122;
	add.rz.f32 	%f1144, %f1142, %f1143;
	cvt.rzi.f32.f32 	%f1145, %f1144;
	ld.const.u32 	%r879, [d_quant+20];
	cvt.rn.f32.s32 	%f1146, %r879;
	div.rn.f32 	%f1147, %f1061, %f1146;
	copysign.f32 	%f1148, %f1147, %f1122;
	add.rz.f32 	%f1149, %f1147, %f1148;
	cvt.rzi.f32.f32 	%f1150, %f1149;
	ld.const.u32 	%r880, [d_quant+24];
	cvt.rn.f32.s32 	%f1151, %r880;
	div.rn.f32 	%f1152, %f1062, %f1151;
	copysign.f32 	%f1153, %f1152, %f1122;
	add.rz.f32 	%f1154, %f1152, %f1153;
	cvt.rzi.f32.f32 	%f1155, %f1154;
	ld.const.u32 	%r881, [d_quant+28];
	cvt.rn.f32.s32 	%f1156, %r881;
	div.rn.f32 	%f1157, %f1063, %f1156;
	copysign.f32 	%f1158, %f1157, %f1122;
	add.rz.f32 	%f1159, %f1157, %f1158;
	cvt.rzi.f32.f32 	%f1160, %f1159;
	st.local.v4.f32 	[%rd5+16], {%f1145, %f1150, %f1155, %f1160};
	ld.const.u32 	%r882, [d_quant+32];
	cvt.rn.f32.s32 	%f1161, %r882;
	div.rn.f32 	%f1162, %f1064, %f1161;
	copysign.f32 	%f1163, %f1162, %f1122;
	add.rz.f32 	%f1164, %f1162, %f1163;
	cvt.rzi.f32.f32 	%f1165, %f1164;
	ld.const.u32 	%r883, [d_quant+36];
	cvt.rn.f32.s32 	%f1166, %r883;
	div.rn.f32 	%f1167, %f1065, %f1166;
	copysign.f32 	%f1168, %f1167, %f1122;
	add.rz.f32 	%f1169, %f1167, %f1168;
	cvt.rzi.f32.f32 	%f1170, %f1169;
	ld.const.u32 	%r884, [d_quant+40];
	cvt.rn.f32.s32 	%f1171, %r884;
	div.rn.f32 	%f1172, %f1066, %f1171;
	copysign.f32 	%f1173, %f1172, %f1122;
	add.rz.f32 	%f1174, %f1172, %f1173;
	cvt.rzi.f32.f32 	%f1175, %f1174;
	ld.const.u32 	%r885, [d_quant+44];
	cvt.rn.f32.s32 	%f1176, %r885;
	div.rn.f32 	%f1177, %f1067, %f1176;
	copysign.f32 	%f1178, %f1177, %f1122;
	add.rz.f32 	%f1179, %f1177, %f1178;
	cvt.rzi.f32.f32 	%f1180, %f1179;
	st.local.v4.f32 	[%rd5+32], {%f1165, %f1170, %f1175, %f1180};
	ld.const.u32 	%r886, [d_quant+48];
	cvt.rn.f32.s32 	%f1181, %r886;
	div.rn.f32 	%f1182, %f1068, %f1181;
	copysign.f32 	%f1183, %f1182, %f1122;
	add.rz.f32 	%f1184, %f1182, %f1183;
	cvt.rzi.f32.f32 	%f1185, %f1184;
	ld.const.u32 	%r887, [d_quant+52];
	cvt.rn.f32.s32 	%f1186, %r887;
	div.rn.f32 	%f1187, %f1069, %f1186;
	copysign.f32 	%f1188, %f1187, %f1122;
	add.rz.f32 	%f1189, %f1187, %f1188;
	cvt.rzi.f32.f32 	%f1190, %f1189;
	ld.const.u32 	%r888, [d_quant+56];
	cvt.rn.f32.s32 	%f1191, %r888;
	div.rn.f32 	%f1192, %f1070, %f1191;
	copysign.f32 	%f1193, %f1192, %f1122;
	add.rz.f32 	%f1194, %f1192, %f1193;
	cvt.rzi.f32.f32 	%f1195, %f1194;
	ld.const.u32 	%r889, [d_quant+60];
	cvt.rn.f32.s32 	%f1196, %r889;
	div.rn.f32 	%f1197, %f1071, %f1196;
	copysign.f32 	%f1198, %f1197, %f1122;
	add.rz.f32 	%f1199, %f1197, %f1198;
	cvt.rzi.f32.f32 	%f1200, %f1199;
	st.local.v4.f32 	[%rd5+48], {%f1185, %f1190, %f1195, %f1200};
	ld.const.u32 	%r890, [d_quant+64];
	cvt.rn.f32.s32 	%f1201, %r890;
	div.rn.f32 	%f1202, %f1072, %f1201;
	copysign.f32 	%f1203, %f1202, %f1122;
	add.rz.f32 	%f1204, %f1202, %f1203;
	cvt.rzi.f32.f32 	%f1205, %f1204;
	ld.const.u32 	%r891, [d_quant+68];
	cvt.rn.f32.s32 	%f1206, %r891;
	div.rn.f32 	%f1207, %f1073, %f1206;
	copysign.f32 	%f1208, %f1207, %f1122;
	add.rz.f32 	%f1209, %f1207, %f1208;
	cvt.rzi.f32.f32 	%f1210, %f1209;
	ld.const.u32 	%r892, [d_quant+72];
	cvt.rn.f32.s32 	%f1211, %r892;
	div.rn.f32 	%f1212, %f1074, %f1211;
	copysign.f32 	%f1213, %f1212, %f1122;
	add.rz.f32 	%f1214, %f1212, %f1213;
	cvt.rzi.f32.f32 	%f1215, %f1214;
	ld.const.u32 	%r893, [d_quant+76];
	cvt.rn.f32.s32 	%f1216, %r893;
	div.rn.f32 	%f1217, %f1075, %f1216;
	copysign.f32 	%f1218, %f1217, %f1122;
	add.rz.f32 	%f1219, %f1217, %f1218;
	cvt.rzi.f32.f32 	%f1220, %f1219;
	st.local.v4.f32 	[%rd5+64], {%f1205, %f1210, %f1215, %f1220};
	ld.const.u32 	%r894, [d_quant+80];
	cvt.rn.f32.s32 	%f1221, %r894;
	div.rn.f32 	%f1222, %f1076, %f1221;
	copysign.f32 	%f1223, %f1222, %f1122;
	add.rz.f32 	%f1224, %f1222, %f1223;
	cvt.rzi.f32.f32 	%f1225, %f1224;
	ld.const.u32 	%r895, [d_quant+84];
	cvt.rn.f32.s32 	%f1226, %r895;
	div.rn.f32 	%f1227, %f1077, %f1226;
	copysign.f32 	%f1228, %f1227, %f1122;
	add.rz.f32 	%f1229, %f1227, %f1228;
	cvt.rzi.f32.f32 	%f1230, %f1229;
	ld.const.u32 	%r896, [d_quant+88];
	cvt.rn.f32.s32 	%f1231, %r896;
	div.rn.f32 	%f1232, %f1078, %f1231;
	copysign.f32 	%f1233, %f1232, %f1122;
	add.rz.f32 	%f1234, %f1232, %f1233;
	cvt.rzi.f32.f32 	%f1235, %f1234;
	ld.const.u32 	%r897, [d_quant+92];
	cvt.rn.f32.s32 	%f1236, %r897;
	div.rn.f32 	%f1237, %f1079, %f1236;
	copysign.f32 	%f1238, %f1237, %f1122;
	add.rz.f32 	%f1239, %f1237, %f1238;
	cvt.rzi.f32.f32 	%f1240, %f1239;
	st.local.v4.f32 	[%rd5+80], {%f1225, %f1230, %f1235, %f1240};
	ld.const.u32 	%r898, [d_quant+96];
	cvt.rn.f32.s32 	%f1241, %r898;
	div.rn.f32 	%f1242, %f1080, %f1241;
	copysign.f32 	%f1243, %f1242, %f1122;
	add.rz.f32 	%f1244, %f1242, %f1243;
	cvt.rzi.f32.f32 	%f1245, %f1244;
	ld.const.u32 	%r899, [d_quant+100];
	cvt.rn.f32.s32 	%f1246, %r899;
	div.rn.f32 	%f1247, %f1081, %f1246;
	copysign.f32 	%f1248, %f1247, %f1122;
	add.rz.f32 	%f1249, %f1247, %f1248;
	cvt.rzi.f32.f32 	%f1250, %f1249;
	ld.const.u32 	%r900, [d_quant+104];
	cvt.rn.f32.s32 	%f1251, %r900;
	div.rn.f32 	%f1252, %f1082, %f1251;
	copysign.f32 	%f1253, %f1252, %f1122;
	add.rz.f32 	%f1254, %f1252, %f1253;
	cvt.rzi.f32.f32 	%f1255, %f1254;
	ld.const.u32 	%r901, [d_quant+108];
	cvt.rn.f32.s32 	%f1256, %r901;
	div.rn.f32 	%f1257, %f1083, %f1256;
	copysign.f32 	%f1258, %f1257, %f1122;
	add.rz.f32 	%f1259, %f1257, %f1258;
	cvt.rzi.f32.f32 	%f1260, %f1259;
	st.local.v4.f32 	[%rd5+96], {%f1245, %f1250, %f1255, %f1260};
	ld.const.u32 	%r902, [d_quant+112];
	cvt.rn.f32.s32 	%f1261, %r902;
	div.rn.f32 	%f1262, %f1084, %f1261;
	copysign.f32 	%f1263, %f1262, %f1122;
	add.rz.f32 	%f1264, %f1262, %f1263;
	cvt.rzi.f32.f32 	%f1265, %f1264;
	ld.const.u32 	%r903, [d_quant+116];
	cvt.rn.f32.s32 	%f1266, %r903;
	div.rn.f32 	%f1267, %f1085, %f1266;
	copysign.f32 	%f1268, %f1267, %f1122;
	add.rz.f32 	%f1269, %f1267, %f1268;
	cvt.rzi.f32.f32 	%f1270, %f1269;
	ld.const.u32 	%r904, [d_quant+120];
	cvt.rn.f32.s32 	%f1271, %r904;
	div.rn.f32 	%f1272, %f1086, %f1271;
	copysign.f32 	%f1273, %f1272, %f1122;
	add.rz.f32 	%f1274, %f1272, %f1273;
	cvt.rzi.f32.f32 	%f1275, %f1274;
	ld.const.u32 	%r905, [d_quant+124];
	cvt.rn.f32.s32 	%f1276, %r905;
	div.rn.f32 	%f1277, %f1087, %f1276;
	copysign.f32 	%f1278, %f1277, %f1122;
	add.rz.f32 	%f1279, %f1277, %f1278;
	cvt.rzi.f32.f32 	%f1280, %f1279;
	st.local.v4.f32 	[%rd5+112], {%f1265, %f1270, %f1275, %f1280};
	ld.const.u32 	%r906, [d_quant+128];
	cvt.rn.f32.s32 	%f1281, %r906;
	div.rn.f32 	%f1282, %f1088, %f1281;
	copysign.f32 	%f1283, %f1282, %f1122;
	add.rz.f32 	%f1284, %f1282, %f1283;
	cvt.rzi.f32.f32 	%f1285, %f1284;
	ld.const.u32 	%r907, [d_quant+132];
	cvt.rn.f32.s32 	%f1286, %r907;
	div.rn.f32 	%f1287, %f1089, %f1286;
	copysign.f32 	%f1288, %f1287, %f1122;
	add.rz.f32 	%f1289, %f1287, %f1288;
	cvt.rzi.f32.f32 	%f1290, %f1289;
	ld.const.u32 	%r908, [d_quant+136];
	cvt.rn.f32.s32 	%f1291, %r908;
	div.rn.f32 	%f1292, %f1090, %f1291;
	copysign.f32 	%f1293, %f1292, %f1122;
	add.rz.f32 	%f1294, %f1292, %f1293;
	cvt.rzi.f32.f32 	%f1295, %f1294;
	ld.const.u32 	%r909, [d_quant+140];
	cvt.rn.f32.s32 	%f1296, %r909;
	div.rn.f32 	%f1297, %f1091, %f1296;
	copysign.f32 	%f1298, %f1297, %f1122;
	add.rz.f32 	%f1299, %f1297, %f1298;
	cvt.rzi.f32.f32 	%f1300, %f1299;
	st.local.v4.f32 	[%rd5+128], {%f1285, %f1290, %f1295, %f1300};
	ld.const.u32 	%r910, [d_quant+144];
	cvt.rn.f32.s32 	%f1301, %r910;
	div.rn.f32 	%f1302, %f1092, %f1301;
	copysign.f32 	%f1303, %f1302, %f1122;
	add.rz.f32 	%f1304, %f1302, %f1303;
	cvt.rzi.f32.f32 	%f1305, %f1304;
	ld.const.u32 	%r911, [d_quant+148];
	cvt.rn.f32.s32 	%f1306, %r911;
	div.rn.f32 	%f1307, %f1093, %f1306;
	copysign.f32 	%f1308, %f1307, %f1122;
	add.rz.f32 	%f1309, %f1307, %f1308;
	cvt.rzi.f32.f32 	%f1310, %f1309;
	ld.const.u32 	%r912, [d_quant+152];
	cvt.rn.f32.s32 	%f1311, %r912;
	div.rn.f32 	%f1312, %f1094, %f1311;
	copysign.f32 	%f1313, %f1312, %f1122;
	add.rz.f32 	%f1314, %f1312, %f1313;
	cvt.rzi.f32.f32 	%f1315, %f1314;
	ld.const.u32 	%r913, [d_quant+156];
	cvt.rn.f32.s32 	%f1316, %r913;
	div.rn.f32 	%f1317, %f1095, %f1316;
	copysign.f32 	%f1318, %f1317, %f1122;
	add.rz.f32 	%f1319, %f1317, %f1318;
	cvt.rzi.f32.f32 	%f1320, %f1319;
	st.local.v4.f32 	[%rd5+144], {%f1305, %f1310, %f1315, %f1320};
	ld.const.u32 	%r914, [d_quant+160];
	cvt.rn.f32.s32 	%f1321, %r914;
	div.rn.f32 	%f1322, %f1096, %f1321;
	copysign.f32 	%f1323, %f1322, %f1122;
	add.rz.f32 	%f1324, %f1322, %f1323;
	cvt.rzi.f32.f32 	%f1325, %f1324;
	ld.const.u32 	%r915, [d_quant+164];
	cvt.rn.f32.s32 	%f1326, %r915;
	div.rn.f32 	%f1327, %f1097, %f1326;
	copysign.f32 	%f1328, %f1327, %f1122;
	add.rz.f32 	%f1329, %f1327, %f1328;
	cvt.rzi.f32.f32 	%f1330, %f1329;
	ld.const.u32 	%r916, [d_quant+168];
	cvt.rn.f32.s32 	%f1331, %r916;
	div.rn.f32 	%f1332, %f1098, %f1331;
	copysign.f32 	%f1333, %f1332, %f1122;
	add.rz.f32 	%f1334, %f1332, %f1333;
	cvt.rzi.f32.f32 	%f1335, %f1334;
	ld.const.u32 	%r917, [d_quant+172];
	cvt.rn.f32.s32 	%f1336, %r917;
	div.rn.f32 	%f1337, %f1099, %f1336;
	copysign.f32 	%f1338, %f1337, %f1122;
	add.rz.f32 	%f1339, %f1337, %f1338;
	cvt.rzi.f32.f32 	%f1340, %f1339;
	st.local.v4.f32 	[%rd5+160], {%f1325, %f1330, %f1335, %f1340};
	ld.const.u32 	%r918, [d_quant+176];
	cvt.rn.f32.s32 	%f1341, %r918;
	div.rn.f32 	%f1342, %f1100, %f1341;
	copysign.f32 	%f1343, %f1342, %f1122;
	add.rz.f32 	%f1344, %f1342, %f1343;
	cvt.rzi.f32.f32 	%f1345, %f1344;
	ld.const.u32 	%r919, [d_quant+180];
	cvt.rn.f32.s32 	%f1346, %r919;
	div.rn.f32 	%f1347, %f1101, %f1346;
	copysign.f32 	%f1348, %f1347, %f1122;
	add.rz.f32 	%f1349, %f1347, %f1348;
	cvt.rzi.f32.f32 	%f1350, %f1349;
	ld.const.u32 	%r920, [d_quant+184];
	cvt.rn.f32.s32 	%f1351, %r920;
	div.rn.f32 	%f1352, %f1102, %f1351;
	copysign.f32 	%f1353, %f1352, %f1122;
	add.rz.f32 	%f1354, %f1352, %f1353;
	cvt.rzi.f32.f32 	%f1355, %f1354;
	ld.const.u32 	%r921, [d_quant+188];
	cvt.rn.f32.s32 	%f1356, %r921;
	div.rn.f32 	%f1357, %f1103, %f1356;
	copysign.f32 	%f1358, %f1357, %f1122;
	add.rz.f32 	%f1359, %f1357, %f1358;
	cvt.rzi.f32.f32 	%f1360, %f1359;
	st.local.v4.f32 	[%rd5+176], {%f1345, %f1350, %f1355, %f1360};
	ld.const.u32 	%r922, [d_quant+192];
	cvt.rn.f32.s32 	%f1361, %r922;
	div.rn.f32 	%f1362, %f1104, %f1361;
	copysign.f32 	%f1363, %f1362, %f1122;
	add.rz.f32 	%f1364, %f1362, %f1363;
	cvt.rzi.f32.f32 	%f1365, %f1364;
	ld.const.u32 	%r923, [d_quant+196];
	cvt.rn.f32.s32 	%f1366, %r923;
	div.rn.f32 	%f1367, %f1105, %f1366;
	copysign.f32 	%f1368, %f1367, %f1122;
	add.rz.f32 	%f1369, %f1367, %f1368;
	cvt.rzi.f32.f32 	%f1370, %f1369;
	ld.const.u32 	%r924, [d_quant+200];
	cvt.rn.f32.s32 	%f1371, %r924;
	div.rn.f32 	%f1372, %f1106, %f1371;
	copysign.f32 	%f1373, %f1372, %f1122;
	add.rz.f32 	%f1374, %f1372, %f1373;
	cvt.rzi.f32.f32 	%f1375, %f1374;
	ld.const.u32 	%r925, [d_quant+204];
	cvt.rn.f32.s32 	%f1376, %r925;
	div.rn.f32 	%f1377, %f1107, %f1376;
	copysign.f32 	%f1378, %f1377, %f1122;
	add.rz.f32 	%f1379, %f1377, %f1378;
	cvt.rzi.f32.f32 	%f1380, %f1379;
	st.local.v4.f32 	[%rd5+192], {%f1365, %f1370, %f1375, %f1380};
	ld.const.u32 	%r926, [d_quant+208];
	cvt.rn.f32.s32 	%f1381, %r926;
	div.rn.f32 	%f1382, %f1108, %f1381;
	copysign.f32 	%f1383, %f1382, %f1122;
	add.rz.f32 	%f1384, %f1382, %f1383;
	cvt.rzi.f32.f32 	%f1385, %f1384;
	ld.const.u32 	%r927, [d_quant+212];
	cvt.rn.f32.s32 	%f1386, %r927;
	div.rn.f32 	%f1387, %f1109, %f1386;
	copysign.f32 	%f1388, %f1387, %f1122;
	add.rz.f32 	%f1389, %f1387, %f1388;
	cvt.rzi.f32.f32 	%f1390, %f1389;
	ld.const.u32 	%r928, [d_quant+216];
	cvt.rn.f32.s32 	%f1391, %r928;
	div.rn.f32 	%f1392, %f1110, %f1391;
	copysign.f32 	%f1393, %f1392, %f1122;
	add.rz.f32 	%f1394, %f1392, %f1393;
	cvt.rzi.f32.f32 	%f1395, %f1394;
	ld.const.u32 	%r929, [d_quant+220];
	cvt.rn.f32.s32 	%f1396, %r929;
	div.rn.f32 	%f1397, %f1111, %f1396;
	copysign.f32 	%f1398, %f1397, %f1122;
	add.rz.f32 	%f1399, %f1397, %f1398;
	cvt.rzi.f32.f32 	%f1400, %f1399;
	st.local.v4.f32 	[%rd5+208], {%f1385, %f1390, %f1395, %f1400};
	ld.const.u32 	%r930, [d_quant+224];
	cvt.rn.f32.s32 	%f1401, %r930;
	div.rn.f32 	%f1402, %f1112, %f1401;
	copysign.f32 	%f1403, %f1402, %f1122;
	add.rz.f32 	%f1404, %f1402, %f1403;
	cvt.rzi.f32.f32 	%f1405, %f1404;
	ld.const.u32 	%r931, [d_quant+228];
	cvt.rn.f32.s32 	%f1406, %r931;
	div.rn.f32 	%f1407, %f1113, %f1406;
	copysign.f32 	%f1408, %f1407, %f1122;
	add.rz.f32 	%f1409, %f1407, %f1408;
	cvt.rzi.f32.f32 	%f1410, %f1409;
	ld.const.u32 	%r932, [d_quant+232];
	cvt.rn.f32.s32 	%f1411, %r932;
	div.rn.f32 	%f1412, %f1114, %f1411;
	copysign.f32 	%f1413, %f1412, %f1122;
	add.rz.f32 	%f1414, %f1412, %f1413;
	cvt.rzi.f32.f32 	%f1415, %f1414;
	ld.const.u32 	%r933, [d_quant+236];
	cvt.rn.f32.s32 	%f1416, %r933;
	div.rn.f32 	%f1417, %f1115, %f1416;
	copysign.f32 	%f1418, %f1417, %f1122;
	add.rz.f32 	%f1419, %f1417, %f1418;
	cvt.rzi.f32.f32 	%f1420, %f1419;
	st.local.v4.f32 	[%rd5+224], {%f1405, %f1410, %f1415, %f1420};
	ld.const.u32 	%r934, [d_quant+240];
	cvt.rn.f32.s32 	%f1421, %r934;
	div.rn.f32 	%f1422, %f1116, %f1421;
	copysign.f32 	%f1423, %f1422, %f1122;
	add.rz.f32 	%f1424, %f1422, %f1423;
	cvt.rzi.f32.f32 	%f1425, %f1424;
	ld.const.u32 	%r935, [d_quant+244];
	cvt.rn.f32.s32 	%f1426, %r935;
	div.rn.f32 	%f1427, %f1117, %f1426;
	copysign.f32 	%f1428, %f1427, %f1122;
	add.rz.f32 	%f1429, %f1427, %f1428;
	cvt.rzi.f32.f32 	%f1430, %f1429;
	ld.const.u32 	%r936, [d_quant+248];
	cvt.rn.f32.s32 	%f1431, %r936;
	div.rn.f32 	%f1432, %f1118, %f1431;
	copysign.f32 	%f1433, %f1432, %f1122;
	add.rz.f32 	%f1434, %f1432, %f1433;
	cvt.rzi.f32.f32 	%f1435, %f1434;
	ld.const.u32 	%r937, [d_quant+252];
	cvt.rn.f32.s32 	%f1436, %r937;
	div.rn.f32 	%f1437, %f1119, %f1436;
	copysign.f32 	%f1438, %f1437, %f1122;
	add.rz.f32 	%f1439, %f1437, %f1438;
	cvt.rzi.f32.f32 	%f1440, %f1439;
	st.local.v4.f32 	[%rd5+240], {%f1425, %f1430, %f1435, %f1440};
	mov.u32 	%r938, %ctaid.y;
	mov.u32 	%r939, %ctaid.x;
	mad.lo.s32 	%r940, %r1454, %r938, %r939;
	shl.b32 	%r941, %r940, 6;
	ld.const.u32 	%r942, [d_zigzag];
	shr.s32 	%r943, %r942, 31;
	shr.u32 	%r944, %r943, 29;
	add.s32 	%r945, %r942, %r944;
	and.b32  	%r946, %r945, -8;
	sub.s32 	%r947, %r942, %r946;
	shr.s32 	%r948, %r945, 3;
	mul.wide.s32 	%rd470, %r948, 32;
	add.s64 	%rd471, %rd5, %rd470;
	mul.wide.s32 	%rd472, %r947, 4;
	add.s64 	%rd473, %rd471, %rd472;
	ld.local.f32 	%f1441, [%rd473];
	cvt.rzi.s32.f32 	%r949, %f1441;
	cvta.to.global.u64 	%rd474, %rd729;
	mul.wide.u32 	%rd475, %r941, 2;
	add.s64 	%rd476, %rd474, %rd475;
	st.global.u16 	[%rd476], %r949;
	ld.const.u32 	%r950, [d_zigzag+4];
	shr.s32 	%r951, %r950, 31;
	shr.u32 	%r952, %r951, 29;
	add.s32 	%r953, %r950, %r952;
	and.b32  	%r954, %r953, -8;
	sub.s32 	%r955, %r950, %r954;
	shr.s32 	%r956, %r953, 3;
	mul.wide.s32 	%rd477, %r956, 32;
	add.s64 	%rd478, %rd5, %rd477;
	mul.wide.s32 	%rd479, %r955, 4;
	add.s64 	%rd480, %rd478, %rd479;
	ld.local.f32 	%f1442, [%rd480];
	cvt.rzi.s32.f32 	%r957, %f1442;
	st.global.u16 	[%rd476+2], %r957;
	ld.const.u32 	%r958, [d_zigzag+8];
	shr.s32 	%r959, %r958, 31;
	shr.u32 	%r960, %r959, 29;
	add.s32 	%r961, %r958, %r960;
	and.b32  	%r962, %r961, -8;
	sub.s32 	%r963, %r958, %r962;
	shr.s32 	%r964, %r961, 3;
	mul.wide.s32 	%rd481, %r964, 32;
	add.s64 	%rd482, %rd5, %rd481;
	mul.wide.s32 	%rd483, %r963, 4;
	add.s64 	%rd484, %rd482, %rd483;
	ld.local.f32 	%f1443, [%rd484];
	cvt.rzi.s32.f32 	%r965, %f1443;
	st.global.u16 	[%rd476+4], %r965;
	ld.const.u32 	%r966, [d_zigzag+12];
	shr.s32 	%r967, %r966, 31;
	shr.u32 	%r968, %r967, 29;
	add.s32 	%r969, %r966, %r968;
	and.b32  	%r970, %r969, -8;
	sub.s32 	%r971, %r966, %r970;
	shr.s32 	%r972, %r969, 3;
	mul.wide.s32 	%rd485, %r972, 32;
	add.s64 	%rd486, %rd5, %rd485;
	mul.wide.s32 	%rd487, %r971, 4;
	add.s64 	%rd488, %rd486, %rd487;
	ld.local.f32 	%f1444, [%rd488];
	cvt.rzi.s32.f32 	%r973, %f1444;
	st.global.u16 	[%rd476+6], %r973;
	ld.const.u32 	%r974, [d_zigzag+16];
	shr.s32 	%r975, %r974, 31;
	shr.u32 	%r976, %r975, 29;
	add.s32 	%r977, %r974, %r976;
	and.b32  	%r978, %r977, -8;
	sub.s32 	%r979, %r974, %r978;
	shr.s32 	%r980, %r977, 3;
	mul.wide.s32 	%rd489, %r980, 32;
	add.s64 	%rd490, %rd5, %rd489;
	mul.wide.s32 	%rd491, %r979, 4;
	add.s64 	%rd492, %rd490, %rd491;
	ld.local.f32 	%f1445, [%rd492];
	cvt.rzi.s32.f32 	%r981, %f1445;
	st.global.u16 	[%rd476+8], %r981;
	ld.const.u32 	%r982, [d_zigzag+20];
	shr.s32 	%r983, %r982, 31;
	shr.u32 	%r984, %r983, 29;
	add.s32 	%r985, %r982, %r984;
	and.b32  	%r986, %r985, -8;
	sub.s32 	%r987, %r982, %r986;
	shr.s32 	%r988, %r985, 3;
	mul.wide.s32 	%rd493, %r988, 32;
	add.s64 	%rd494, %rd5, %rd493;
	mul.wide.s32 	%rd495, %r987, 4;
	add.s64 	%rd496, %rd494, %rd495;
	ld.local.f32 	%f1446, [%rd496];
	cvt.rzi.s32.f32 	%r989, %f1446;
	st.global.u16 	[%rd476+10], %r989;
	ld.const.u32 	%r990, [d_zigzag+24];
	shr.s32 	%r991, %r990, 31;
	shr.u32 	%r992, %r991, 29;
	add.s32 	%r993, %r990, %r992;
	and.b32  	%r994, %r993, -8;
	sub.s32 	%r995, %r990, %r994;
	shr.s32 	%r996, %r993, 3;
	mul.wide.s32 	%rd497, %r996, 32;
	add.s64 	%rd498, %rd5, %rd497;
	mul.wide.s32 	%rd499, %r995, 4;
	add.s64 	%rd500, %rd498, %rd499;
	ld.local.f32 	%f1447, [%rd500];
	cvt.rzi.s32.f32 	%r997, %f1447;
	st.global.u16 	[%rd476+12], %r997;
	ld.const.u32 	%r998, [d_zigzag+28];
	shr.s32 	%r999, %r998, 31;
	shr.u32 	%r1000, %r999, 29;
	add.s32 	%r1001, %r998, %r1000;
	and.b32  	%r1002, %r1001, -8;
	sub.s32 	%r1003, %r998, %r1002;
	shr.s32 	%r1004, %r1001, 3;
	mul.wide.s32 	%rd501, %r1004, 32;
	add.s64 	%rd502, %rd5, %rd501;
	mul.wide.s32 	%rd503, %r1003, 4;
	add.s64 	%rd504, %rd502, %rd503;
	ld.local.f32 	%f1448, [%rd504];
	cvt.rzi.s32.f32 	%r1005, %f1448;
	st.global.u16 	[%rd476+14], %r1005;
	ld.const.u32 	%r1006, [d_zigzag+32];
	shr.s32 	%r1007, %r1006, 31;
	shr.u32 	%r1008, %r1007, 29;
	add.s32 	%r1009, %r1006, %r1008;
	and.b32  	%r1010, %r1009, -8;
	sub.s32 	%r1011, %r1006, %r1010;
	shr.s32 	%r1012, %r1009, 3;
	mul.wide.s32 	%rd505, %r1012, 32;
	add.s64 	%rd506, %rd5, %rd505;
	mul.wide.s32 	%rd507, %r1011, 4;
	add.s64 	%rd508, %rd506, %rd507;
	ld.local.f32 	%f1449, [%rd508];
	cvt.rzi.s32.f32 	%r1013, %f1449;
	st.global.u16 	[%rd476+16], %r1013;
	ld.const.u32 	%r1014, [d_zigzag+36];
	shr.s32 	%r1015, %r1014, 31;
	shr.u32 	%r1016, %r1015, 29;
	add.s32 	%r1017, %r1014, %r1016;
	and.b32  	%r1018, %r1017, -8;
	sub.s32 	%r1019, %r1014, %r1018;
	shr.s32 	%r1020, %r1017, 3;
	mul.wide.s32 	%rd509, %r1020, 32;
	add.s64 	%rd510, %rd5, %rd509;
	mul.wide.s32 	%rd511, %r1019, 4;
	add.s64 	%rd512, %rd510, %rd511;
	ld.local.f32 	%f1450, [%rd512];
	cvt.rzi.s32.f32 	%r1021, %f1450;
	st.global.u16 	[%rd476+18], %r1021;
	ld.const.u32 	%r1022, [d_zigzag+40];
	shr.s32 	%r1023, %r1022, 31;
	shr.u32 	%r1024, %r1023, 29;
	add.s32 	%r1025, %r1022, %r1024;
	and.b32  	%r1026, %r1025, -8;
	sub.s32 	%r1027, %r1022, %r1026;
	shr.s32 	%r1028, %r1025, 3;
	mul.wide.s32 	%rd513, %r1028, 32;
	add.s64 	%rd514, %rd5, %rd513;
	mul.wide.s32 	%rd515, %r1027, 4;
	add.s64 	%rd516, %rd514, %rd515;
	ld.local.f32 	%f1451, [%rd516];
	cvt.rzi.s32.f32 	%r1029, %f1451;
	st.global.u16 	[%rd476+20], %r1029;
	ld.const.u32 	%r1030, [d_zigzag+44];
	shr.s32 	%r1031, %r1030, 31;
	shr.u32 	%r1032, %r1031, 29;
	add.s32 	%r1033, %r1030, %r1032;
	and.b32  	%r1034, %r1033, -8;
	sub.s32 	%r1035, %r1030, %r1034;
	shr.s32 	%r1036, %r1033, 3;
	mul.wide.s32 	%rd517, %r1036, 32;
	add.s64 	%rd518, %rd5, %rd517;
	mul.wide.s32 	%rd519, %r1035, 4;
	add.s64 	%rd520, %rd518, %rd519;
	ld.local.f32 	%f1452, [%rd520];
	cvt.rzi.s32.f32 	%r1037, %f1452;
	st.global.u16 	[%rd476+22], %r1037;
	ld.const.u32 	%r1038, [d_zigzag+48];
	shr.s32 	%r1039, %r1038, 31;
	shr.u32 	%r1040, %r1039, 29;
	add.s32 	%r1041, %r1038, %r1040;
	and.b32  	%r1042, %r1041, -8;
	sub.s32 	%r1043, %r1038, %r1042;
	shr.s32 	%r1044, %r1041, 3;
	mul.wide.s32 	%rd521, %r1044, 32;
	add.s64 	%rd522, %rd5, %rd521;
	mul.wide.s32 	%rd523, %r1043, 4;
	add.s64 	%rd524, %rd522, %rd523;
	ld.local.f32 	%f1453, [%rd524];
	cvt.rzi.s32.f32 	%r1045, %f1453;
	st.global.u16 	[%rd476+24], %r1045;
	ld.const.u32 	%r1046, [d_zigzag+52];
	shr.s32 	%r1047, %r1046, 31;
	shr.u32 	%r1048, %r1047, 29;
	add.s32 	%r1049, %r1046, %r1048;
	and.b32  	%r1050, %r1049, -8;
	sub.s32 	%r1051, %r1046, %r1050;
	shr.s32 	%r1052, %r1049, 3;
	mul.wide.s32 	%rd525, %r1052, 32;
	add.s64 	%rd526, %rd5, %rd525;
	mul.wide.s32 	%rd527, %r1051, 4;
	add.s64 	%rd528, %rd526, %rd527;
	ld.local.f32 	%f1454, [%rd528];
	cvt.rzi.s32.f32 	%r1053, %f1454;
	st.global.u16 	[%rd476+26], %r1053;
	ld.const.u32 	%r1054, [d_zigzag+56];
	shr.s32 	%r1055, %r1054, 31;
	shr.u32 	%r1056, %r1055, 29;
	add.s32 	%r1057, %r1054, %r1056;
	and.b32  	%r1058, %r1057, -8;
	sub.s32 	%r1059, %r1054, %r1058;
	shr.s32 	%r1060, %r1057, 3;
	mul.wide.s32 	%rd529, %r1060, 32;
	add.s64 	%rd530, %rd5, %rd529;
	mul.wide.s32 	%rd531, %r1059, 4;
	add.s64 	%rd532, %rd530, %rd531;
	ld.local.f32 	%f1455, [%rd532];
	cvt.rzi.s32.f32 	%r1061, %f1455;
	st.global.u16 	[%rd476+28], %r1061;
	ld.const.u32 	%r1062, [d_zigzag+60];
	shr.s32 	%r1063, %r1062, 31;
	shr.u32 	%r1064, %r1063, 29;
	add.s32 	%r1065, %r1062, %r1064;
	and.b32  	%r1066, %r1065, -8;
	sub.s32 	%r1067, %r1062, %r1066;
	shr.s32 	%r1068, %r1065, 3;
	mul.wide.s32 	%rd533, %r1068, 32;
	add.s64 	%rd534, %rd5, %rd533;
	mul.wide.s32 	%rd535, %r1067, 4;
	add.s64 	%rd536, %rd534, %rd535;
	ld.local.f32 	%f1456, [%rd536];
	cvt.rzi.s32.f32 	%r1069, %f1456;
	st.global.u16 	[%rd476+30], %r1069;
	ld.const.u32 	%r1070, [d_zigzag+64];
	shr.s32 	%r1071, %r1070, 31;
	shr.u32 	%r1072, %r1071, 29;
	add.s32 	%r1073, %r1070, %r1072;
	and.b32  	%r1074, %r1073, -8;
	sub.s32 	%r1075, %r1070, %r1074;
	shr.s32 	%r1076, %r1073, 3;
	mul.wide.s32 	%rd537, %r1076, 32;
	add.s64 	%rd538, %rd5, %rd537;
	mul.wide.s32 	%rd539, %r1075, 4;
	add.s64 	%rd540, %rd538, %rd539;
	ld.local.f32 	%f1457, [%rd540];
	cvt.rzi.s32.f32 	%r1077, %f1457;
	st.global.u16 	[%rd476+32], %r1077;
	ld.const.u32 	%r1078, [d_zigzag+68];
	shr.s32 	%r1079, %r1078, 31;
	shr.u32 	%r1080, %r1079, 29;
	add.s32 	%r1081, %r1078, %r1080;
	and.b32  	%r1082, %r1081, -8;
	sub.s32 	%r1083, %r1078, %r1082;
	shr.s32 	%r1084, %r1081, 3;
	mul.wide.s32 	%rd541, %r1084, 32;
	add.s64 	%rd542, %rd5, %rd541;
	mul.wide.s32 	%rd543, %r1083, 4;
	add.s64 	%rd544, %rd542, %rd543;
	ld.local.f32 	%f1458, [%rd544];
	cvt.rzi.s32.f32 	%r1085, %f1458;
	st.global.u16 	[%rd476+34], %r1085;
	ld.const.u32 	%r1086, [d_zigzag+72];
	shr.s32 	%r1087, %r1086, 31;
	shr.u32 	%r1088, %r1087, 29;
	add.s32 	%r1089, %r1086, %r1088;
	and.b32  	%r1090, %r1089, -8;
	sub.s32 	%r1091, %r1086, %r1090;
	shr.s32 	%r1092, %r1089, 3;
	mul.wide.s32 	%rd545, %r1092, 32;
	add.s64 	%rd546, %rd5, %rd545;
	mul.wide.s32 	%rd547, %r1091, 4;
	add.s64 	%rd548, %rd546, %rd547;
	ld.local.f32 	%f1459, [%rd548];
	cvt.rzi.s32.f32 	%r1093, %f1459;
	st.global.u16 	[%rd476+36], %r1093;
	ld.const.u32 	%r1094, [d_zigzag+76];
	shr.s32 	%r1095, %r1094, 31;
	shr.u32 	%r1096, %r1095, 29;
	add.s32 	%r1097, %r1094, %r1096;
	and.b32  	%r1098, %r1097, -8;
	sub.s32 	%r1099, %r1094, %r1098;
	shr.s32 	%r1100, %r1097, 3;
	mul.wide.s32 	%rd549, %r1100, 32;
	add.s64 	%rd550, %rd5, %rd549;
	mul.wide.s32 	%rd551, %r1099, 4;
	add.s64 	%rd552, %rd550, %rd551;
	ld.local.f32 	%f1460, [%rd552];
	cvt.rzi.s32.f32 	%r1101, %f1460;
	st.global.u16 	[%rd476+38], %r1101;
	ld.const.u32 	%r1102, [d_zigzag+80];
	shr.s32 	%r1103, %r1102, 31;
	shr.u32 	%r1104, %r1103, 29;
	add.s32 	%r1105, %r1102, %r1104;
	and.b32  	%r1106, %r1105, -8;
	sub.s32 	%r1107, %r1102, %r1106;
	shr.s32 	%r1108, %r1105, 3;
	mul.wide.s32 	%rd553, %r1108, 32;
	add.s64 	%rd554, %rd5, %rd553;
	mul.wide.s32 	%rd555, %r1107, 4;
	add.s64 	%rd556, %rd554, %rd555;
	ld.local.f32 	%f1461, [%rd556];
	cvt.rzi.s32.f32 	%r1109, %f1461;
	st.global.u16 	[%rd476+40], %r1109;
	ld.const.u32 	%r1110, [d_zigzag+84];
	shr.s32 	%r1111, %r1110, 31;
	shr.u32 	%r1112, %r1111, 29;
	add.s32 	%r1113, %r1110, %r1112;
	and.b32  	%r1114, %r1113, -8;
	sub.s32 	%r1115, %r1110, %r1114;
	shr.s32 	%r1116, %r1113, 3;
	mul.wide.s32 	%rd557, %r1116, 32;
	add.s64 	%rd558, %rd5, %rd557;
	mul.wide.s32 	%rd559, %r1115, 4;
	add.s64 	%rd560, %rd558, %rd559;
	ld.local.f32 	%f1462, [%rd560];
	cvt.rzi.s32.f32 	%r1117, %f1462;
	st.global.u16 	[%rd476+42], %r1117;
	ld.const.u32 	%r1118, [d_zigzag+88];
	shr.s32 	%r1119, %r1118, 31;
	shr.u32 	%r1120, %r1119, 29;
	add.s32 	%r1121, %r1118, %r1120;
	and.b32  	%r1122, %r1121, -8;
	sub.s32 	%r1123, %r1118, %r1122;
	shr.s32 	%r1124, %r1121, 3;
	mul.wide.s32 	%rd561, %r1124, 32;
	add.s64 	%rd562, %rd5, %rd561;
	mul.wide.s32 	%rd563, %r1123, 4;
	add.s64 	%rd564, %rd562, %rd563;
	ld.local.f32 	%f1463, [%rd564];
	cvt.rzi.s32.f32 	%r1125, %f1463;
	st.global.u16 	[%rd476+44], %r1125;
	ld.const.u32 	%r1126, [d_zigzag+92];
	shr.s32 	%r1127, %r1126, 31;
	shr.u32 	%r1128, %r1127, 29;
	add.s32 	%r1129, %r1126, %r1128;
	and.b32  	%r1130, %r1129, -8;
	sub.s32 	%r1131, %r1126, %r1130;
	shr.s32 	%r1132, %r1129, 3;
	mul.wide.s32 	%rd565, %r1132, 32;
	add.s64 	%rd566, %rd5, %rd565;
	mul.wide.s32 	%rd567, %r1131, 4;
	add.s64 	%rd568, %rd566, %rd567;
	ld.local.f32 	%f1464, [%rd568];
	cvt.rzi.s32.f32 	%r1133, %f1464;
	st.global.u16 	[%rd476+46], %r1133;
	ld.const.u32 	%r1134, [d_zigzag+96];
	shr.s32 	%r1135, %r1134, 31;
	shr.u32 	%r1136, %r1135, 29;
	add.s32 	%r1137, %r1134, %r1136;
	and.b32  	%r1138, %r1137, -8;
	sub.s32 	%r1139, %r1134, %r1138;
	shr.s32 	%r1140, %r1137, 3;
	mul.wide.s32 	%rd569, %r1140, 32;
	add.s64 	%rd570, %rd5, %rd569;
	mul.wide.s32 	%rd571, %r1139, 4;
	add.s64 	%rd572, %rd570, %rd571;
	ld.local.f32 	%f1465, [%rd572];
	cvt.rzi.s32.f32 	%r1141, %f1465;
	st.global.u16 	[%rd476+48], %r1141;
	ld.const.u32 	%r1142, [d_zigzag+100];
	shr.s32 	%r1143, %r1142, 31;
	shr.u32 	%r1144, %r1143, 29;
	add.s32 	%r1145, %r1142, %r1144;
	and.b32  	%r1146, %r1145, -8;
	sub.s32 	%r1147, %r1142, %r1146;
	shr.s32 	%r1148, %r1145, 3;
	mul.wide.s32 	%rd573, %r1148, 32;
	add.s64 	%rd574, %rd5, %rd573;
	mul.wide.s32 	%rd575, %r1147, 4;
	add.s64 	%rd576, %rd574, %rd575;
	ld.local.f32 	%f1466, [%rd576];
	cvt.rzi.s32.f32 	%r1149, %f1466;
	st.global.u16 	[%rd476+50], %r1149;
	ld.const.u32 	%r1150, [d_zigzag+104];
	shr.s32 	%r1151, %r1150, 31;
	shr.u32 	%r1152, %r1151, 29;
	add.s32 	%r1153, %r1150, %r1152;
	and.b32  	%r1154, %r1153, -8;
	sub.s32 	%r1155, %r1150, %r1154;
	shr.s32 	%r1156, %r1153, 3;
	mul.wide.s32 	%rd577, %r1156, 32;
	add.s64 	%rd578, %rd5, %rd577;
	mul.wide.s32 	%rd579, %r1155, 4;
	add.s64 	%rd580, %rd578, %rd579;
	ld.local.f32 	%f1467, [%rd580];
	cvt.rzi.s32.f32 	%r1157, %f1467;
	st.global.u16 	[%rd476+52], %r1157;
	ld.const.u32 	%r1158, [d_zigzag+108];
	shr.s32 	%r1159, %r1158, 31;
	shr.u32 	%r1160, %r1159, 29;
	add.s32 	%r1161, %r1158, %r1160;
	and.b32  	%r1162, %r1161, -8;
	sub.s32 	%r1163, %r1158, %r1162;
	shr.s32 	%r1164, %r1161, 3;
	mul.wide.s32 	%rd581, %r1164, 32;
	add.s64 	%rd582, %rd5, %rd581;
	mul.wide.s32 	%rd583, %r1163, 4;
	add.s64 	%rd584, %rd582, %rd583;
	ld.local.f32 	%f1468, [%rd584];
	cvt.rzi.s32.f32 	%r1165, %f1468;
	st.global.u16 	[%rd476+54], %r1165;
	ld.const.u32 	%r1166, [d_zigzag+112];
	shr.s32 	%r1167, %r1166, 31;
	shr.u32 	%r1168, %r1167, 29;
	add.s32 	%r1169, %r1166, %r1168;
	and.b32  	%r1170, %r1169, -8;
	sub.s32 	%r1171, %r1166, %r1170;
	shr.s32 	%r1172, %r1169, 3;
	mul.wide.s32 	%rd585, %r1172, 32;
	add.s64 	%rd586, %rd5, %rd585;
	mul.wide.s32 	%rd587, %r1171, 4;
	add.s64 	%rd588, %rd586, %rd587;
	ld.local.f32 	%f1469, [%rd588];
	cvt.rzi.s32.f32 	%r1173, %f1469;
	st.global.u16 	[%rd476+56], %r1173;
	ld.const.u32 	%r1174, [d_zigzag+116];
	shr.s32 	%r1175, %r1174, 31;
	shr.u32 	%r1176, %r1175, 29;
	add.s32 	%r1177, %r1174, %r1176;
	and.b32  	%r1178, %r1177, -8;
	sub.s32 	%r1179, %r1174, %r1178;
	shr.s32 	%r1180, %r1177, 3;
	mul.wide.s32 	%rd589, %r1180, 32;
	add.s64 	%rd590, %rd5, %rd589;
	mul.wide.s32 	%rd591, %r1179, 4;
	add.s64 	%rd592, %rd590, %rd591;
	ld.local.f32 	%f1470, [%rd592];
	cvt.rzi.s32.f32 	%r1181, %f1470;
	st.global.u16 	[%rd476+58], %r1181;
	ld.const.u32 	%r1182, [d_zigzag+120];
	shr.s32 	%r1183, %r1182, 31;
	shr.u32 	%r1184, %r1183, 29;
	add.s32 	%r1185, %r1182, %r1184;
	and.b32  	%r1186, %r1185, -8;
	sub.s32 	%r1187, %r1182, %r1186;
	shr.s32 	%r1188, %r1185, 3;
	mul.wide.s32 	%rd593, %r1188, 32;
	add.s64 	%rd594, %rd5, %rd593;
	mul.wide.s32 	%rd595, %r1187, 4;
	add.s64 	%rd596, %rd594, %rd595;
	ld.local.f32 	%f1471, [%rd596];
	cvt.rzi.s32.f32 	%r1189, %f1471;
	st.global.u16 	[%rd476+60], %r1189;
	ld.const.u32 	%r1190, [d_zigzag+124];
	shr.s32 	%r1191, %r1190, 31;
	shr.u32 	%r1192, %r1191, 29;
	add.s32 	%r1193, %r1190, %r1192;
	and.b32  	%r1194, %r1193, -8;
	sub.s32 	%r1195, %r1190, %r1194;
	shr.s32 	%r1196, %r1193, 3;
	mul.wide.s32 	%rd597, %r1196, 32;
	add.s64 	%rd598, %rd5, %rd597;
	mul.wide.s32 	%rd599, %r1195, 4;
	add.s64 	%rd600, %rd598, %rd599;
	ld.local.f32 	%f1472, [%rd600];
	cvt.rzi.s32.f32 	%r1197, %f1472;
	st.global.u16 	[%rd476+62], %r1197;
	ld.const.u32 	%r1198, [d_zigzag+128];
	shr.s32 	%r1199, %r1198, 31;
	shr.u32 	%r1200, %r1199, 29;
	add.s32 	%r1201, %r1198, %r1200;
	and.b32  	%r1202, %r1201, -8;
	sub.s32 	%r1203, %r1198, %r1202;
	shr.s32 	%r1204, %r1201, 3;
	mul.wide.s32 	%rd601, %r1204, 32;
	add.s64 	%rd602, %rd5, %rd601;
	mul.wide.s32 	%rd603, %r1203, 4;
	add.s64 	%rd604, %rd602, %rd603;
	ld.local.f32 	%f1473, [%rd604];
	cvt.rzi.s32.f32 	%r1205, %f1473;
	st.global.u16 	[%rd476+64], %r1205;
	ld.const.u32 	%r1206, [d_zigzag+132];
	shr.s32 	%r1207, %r1206, 31;
	shr.u32 	%r1208, %r1207, 29;
	add.s32 	%r1209, %r1206, %r1208;
	and.b32  	%r1210, %r1209, -8;
	sub.s32 	%r1211, %r1206, %r1210;
	shr.s32 	%r1212, %r1209, 3;
	mul.wide.s32 	%rd605, %r1212, 32;
	add.s64 	%rd606, %rd5, %rd605;
	mul.wide.s32 	%rd607, %r1211, 4;
	add.s64 	%rd608, %rd606, %rd607;
	ld.local.f32 	%f1474, [%rd608];
	cvt.rzi.s32.f32 	%r1213, %f1474;
	st.global.u16 	[%rd476+66], %r1213;
	ld.const.u32 	%r1214, [d_zigzag+136];
	shr.s32 	%r1215, %r1214, 31;
	shr.u32 	%r1216, %r1215, 29;
	add.s32 	%r1217, %r1214, %r1216;
	and.b32  	%r1218, %r1217, -8;
	sub.s32 	%r1219, %r1214, %r1218;
	shr.s32 	%r1220, %r1217, 3;
	mul.wide.s32 	%rd609, %r1220, 32;
	add.s64 	%rd610, %rd5, %rd609;
	mul.wide.s32 	%rd611, %r1219, 4;
	add.s64 	%rd612, %rd610, %rd611;
	ld.local.f32 	%f1475, [%rd612];
	cvt.rzi.s32.f32 	%r1221, %f1475;
	st.global.u16 	[%rd476+68], %r1221;
	ld.const.u32 	%r1222, [d_zigzag+140];
	shr.s32 	%r1223, %r1222, 31;
	shr.u32 	%r1224, %r1223, 29;
	add.s32 	%r1225, %r1222, %r1224;
	and.b32  	%r1226, %r1225, -8;
	sub.s32 	%r1227, %r1222, %r1226;
	shr.s32 	%r1228, %r1225, 3;
	mul.wide.s32 	%rd613, %r1228, 32;
	add.s64 	%rd614, %rd5, %rd613;
	mul.wide.s32 	%rd615, %r1227, 4;
	add.s64 	%rd616, %rd614, %rd615;
	ld.local.f32 	%f1476, [%rd616];
	cvt.rzi.s32.f32 	%r1229, %f1476;
	st.global.u16 	[%rd476+70], %r1229;
	ld.const.u32 	%r1230, [d_zigzag+144];
	shr.s32 	%r1231, %r1230, 31;
	shr.u32 	%r1232, %r1231, 29;
	add.s32 	%r1233, %r1230, %r1232;
	and.b32  	%r1234, %r1233, -8;
	sub.s32 	%r1235, %r1230, %r1234;
	shr.s32 	%r1236, %r1233, 3;
	mul.wide.s32 	%rd617, %r1236, 32;
	add.s64 	%rd618, %rd5, %rd617;
	mul.wide.s32 	%rd619, %r1235, 4;
	add.s64 	%rd620, %rd618, %rd619;
	ld.local.f32 	%f1477, [%rd620];
	cvt.rzi.s32.f32 	%r1237, %f1477;
	st.global.u16 	[%rd476+72], %r1237;
	ld.const.u32 	%r1238, [d_zigzag+148];
	shr.s32 	%r1239, %r1238, 31;
	shr.u32 	%r1240, %r1239, 29;
	add.s32 	%r1241, %r1238, %r1240;
	and.b32  	%r1242, %r1241, -8;
	sub.s32 	%r1243, %r1238, %r1242;
	shr.s32 	%r1244, %r1241, 3;
	mul.wide.s32 	%rd621, %r1244, 32;
	add.s64 	%rd622, %rd5, %rd621;
	mul.wide.s32 	%rd623, %r1243, 4;
	add.s64 	%rd624, %rd622, %rd623;
	ld.local.f32 	%f1478, [%rd624];
	cvt.rzi.s32.f32 	%r1245, %f1478;
	st.global.u16 	[%rd476+74], %r1245;
	ld.const.u32 	%r1246, [d_zigzag+152];
	shr.s32 	%r1247, %r1246, 31;
	shr.u32 	%r1248, %r1247, 29;
	add.s32 	%r1249, %r1246, %r1248;
	and.b32  	%r1250, %r1249, -8;
	sub.s32 	%r1251, %r1246, %r1250;
	shr.s32 	%r1252, %r1249, 3;
	mul.wide.s32 	%rd625, %r1252, 32;
	add.s64 	%rd626, %rd5, %rd625;
	mul.wide.s32 	%rd627, %r1251, 4;
	add.s64 	%rd628, %rd626, %rd627;
	ld.local.f32 	%f1479, [%rd628];
	cvt.rzi.s32.f32 	%r1253, %f1479;
	st.global.u16 	[%rd476+76], %r1253;
	ld.const.u32 	%r1254, [d_zigzag+156];
	shr.s32 	%r1255, %r1254, 31;
	shr.u32 	%r1256, %r1255, 29;
	add.s32 	%r1257, %r1254, %r1256;
	and.b32  	%r1258, %r1257, -8;
	sub.s32 	%r1259, %r1254, %r1258;
	shr.s32 	%r1260, %r1257, 3;
	mul.wide.s32 	%rd629, %r1260, 32;
	add.s64 	%rd630, %rd5, %rd629;
	mul.wide.s32 	%rd631, %r1259, 4;
	add.s64 	%rd632, %rd630, %rd631;
	ld.local.f32 	%f1480, [%rd632];
	cvt.rzi.s32.f32 	%r1261, %f1480;
	st.global.u16 	[%rd476+78], %r1261;
	ld.const.u32 	%r1262, [d_zigzag+160];
	shr.s32 	%r1263, %r1262, 31;
	shr.u32 	%r1264, %r1263, 29;
	add.s32 	%r1265, %r1262, %r1264;
	and.b32  	%r1266, %r1265, -8;
	sub.s32 	%r1267, %r1262, %r1266;
	shr.s32 	%r1268, %r1265, 3;
	mul.wide.s32 	%rd633, %r1268, 32;
	add.s64 	%rd634, %rd5, %rd633;
	mul.wide.s32 	%rd635, %r1267, 4;
	add.s64 	%rd636, %rd634, %rd635;
	ld.local.f32 	%f1481, [%rd636];
	cvt.rzi.s32.f32 	%r1269, %f1481;
	st.global.u16 	[%rd476+80], %r1269;
	ld.const.u32 	%r1270, [d_zigzag+164];
	shr.s32 	%r1271, %r1270, 31;
	shr.u32 	%r1272, %r1271, 29;
	add.s32 	%r1273, %r1270, %r1272;
	and.b32  	%r1274, %r1273, -8;
	sub.s32 	%r1275, %r1270, %r1274;
	shr.s32 	%r1276, %r1273, 3;
	mul.wide.s32 	%rd637, %r1276, 32;
	add.s64 	%rd638, %rd5, %rd637;
	mul.wide.s32 	%rd639, %r1275, 4;
	add.s64 	%rd640, %rd638, %rd639;
	ld.local.f32 	%f1482, [%rd640];
	cvt.rzi.s32.f32 	%r1277, %f1482;
	st.global.u16 	[%rd476+82], %r1277;
	ld.const.u32 	%r1278, [d_zigzag+168];
	shr.s32 	%r1279, %r1278, 31;
	shr.u32 	%r1280, %r1279, 29;
	add.s32 	%r1281, %r1278, %r1280;
	and.b32  	%r1282, %r1281, -8;
	sub.s32 	%r1283, %r1278, %r1282;
	shr.s32 	%r1284, %r1281, 3;
	mul.wide.s32 	%rd641, %r1284, 32;
	add.s64 	%rd642, %rd5, %rd641;
	mul.wide.s32 	%rd643, %r1283, 4;
	add.s64 	%rd644, %rd642, %rd643;
	ld.local.f32 	%f1483, [%rd644];
	cvt.rzi.s32.f32 	%r1285, %f1483;
	st.global.u16 	[%rd476+84], %r1285;
	ld.const.u32 	%r1286, [d_zigzag+172];
	shr.s32 	%r1287, %r1286, 31;
	shr.u32 	%r1288, %r1287, 29;
	add.s32 	%r1289, %r1286, %r1288;
	and.b32  	%r1290, %r1289, -8;
	sub.s32 	%r1291, %r1286, %r1290;
	shr.s32 	%r1292, %r1289, 3;
	mul.wide.s32 	%rd645, %r1292, 32;
	add.s64 	%rd646, %rd5, %rd645;
	mul.wide.s32 	%rd647, %r1291, 4;
	add.s64 	%rd648, %rd646, %rd647;
	ld.local.f32 	%f1484, [%rd648];
	cvt.rzi.s32.f32 	%r1293, %f1484;
	st.global.u16 	[%rd476+86], %r1293;
	ld.const.u32 	%r1294, [d_zigzag+176];
	shr.s32 	%r1295, %r1294, 31;
	shr.u32 	%r1296, %r1295, 29;
	add.s32 	%r1297, %r1294, %r1296;
	and.b32  	%r1298, %r1297, -8;
	sub.s32 	%r1299, %r1294, %r1298;
	shr.s32 	%r1300, %r1297, 3;
	mul.wide.s32 	%rd649, %r1300, 32;
	add.s64 	%rd650, %rd5, %rd649;
	mul.wide.s32 	%rd651, %r1299, 4;
	add.s64 	%rd652, %rd650, %rd651;
	ld.local.f32 	%f1485, [%rd652];
	cvt.rzi.s32.f32 	%r1301, %f1485;
	st.global.u16 	[%rd476+88], %r1301;
	ld.const.u32 	%r1302, [d_zigzag+180];
	shr.s32 	%r1303, %r1302, 31;
	shr.u32 	%r1304, %r1303, 29;
	add.s32 	%r1305, %r1302, %r1304;
	and.b32  	%r1306, %r1305, -8;
	sub.s32 	%r1307, %r1302, %r1306;
	shr.s32 	%r1308, %r1305, 3;
	mul.wide.s32 	%rd653, %r1308, 32;
	add.s64 	%rd654, %rd5, %rd653;
	mul.wide.s32 	%rd655, %r1307, 4;
	add.s64 	%rd656, %rd654, %rd655;
	ld.local.f32 	%f1486, [%rd656];
	cvt.rzi.s32.f32 	%r1309, %f1486;
	st.global.u16 	[%rd476+90], %r1309;
	ld.const.u32 	%r1310, [d_zigzag+184];
	shr.s32 	%r1311, %r1310, 31;
	shr.u32 	%r1312, %r1311, 29;
	add.s32 	%r1313, %r1310, %r1312;
	and.b32  	%r1314, %r1313, -8;
	sub.s32 	%r1315, %r1310, %r1314;
	shr.s32 	%r1316, %r1313, 3;
	mul.wide.s32 	%rd657, %r1316, 32;
	add.s64 	%rd658, %rd5, %rd657;
	mul.wide.s32 	%rd659, %r1315, 4;
	add.s64 	%rd660, %rd658, %rd659;
	ld.local.f32 	%f1487, [%rd660];
	cvt.rzi.s32.f32 	%r1317, %f1487;
	st.global.u16 	[%rd476+92], %r1317;
	ld.const.u32 	%r1318, [d_zigzag+188];
	shr.s32 	%r1319, %r1318, 31;
	shr.u32 	%r1320, %r1319, 29;
	add.s32 	%r1321, %r1318, %r1320;
	and.b32  	%r1322, %r1321, -8;
	sub.s32 	%r1323, %r1318, %r1322;
	shr.s32 	%r1324, %r1321, 3;
	mul.wide.s32 	%rd661, %r1324, 32;
	add.s64 	%rd662, %rd5, %rd661;
	mul.wide.s32 	%rd663, %r1323, 4;
	add.s64 	%rd664, %rd662, %rd663;
	ld.local.f32 	%f1488, [%rd664];
	cvt.rzi.s32.f32 	%r1325, %f1488;
	st.global.u16 	[%rd476+94], %r1325;
	ld.const.u32 	%r1326, [d_zigzag+192];
	shr.s32 	%r1327, %r1326, 31;
	shr.u32 	%r1328, %r1327, 29;
	add.s32 	%r1329, %r1326, %r1328;
	and.b32  	%r1330, %r1329, -8;
	sub.s32 	%r1331, %r1326, %r1330;
	shr.s32 	%r1332, %r1329, 3;
	mul.wide.s32 	%rd665, %r1332, 32;
	add.s64 	%rd666, %rd5, %rd665;
	mul.wide.s32 	%rd667, %r1331, 4;
	add.s64 	%rd668, %rd666, %rd667;
	ld.local.f32 	%f1489, [%rd668];
	cvt.rzi.s32.f32 	%r1333, %f1489;
	st.global.u16 	[%rd476+96], %r1333;
	ld.const.u32 	%r1334, [d_zigzag+196];
	shr.s32 	%r1335, %r1334, 31;
	shr.u32 	%r1336, %r1335, 29;
	add.s32 	%r1337, %r1334, %r1336;
	and.b32  	%r1338, %r1337, -8;
	sub.s32 	%r1339, %r1334, %r1338;
	shr.s32 	%r1340, %r1337, 3;
	mul.wide.s32 	%rd669, %r1340, 32;
	add.s64 	%rd670, %rd5, %rd669;
	mul.wide.s32 	%rd671, %r1339, 4;
	add.s64 	%rd672, %rd670, %rd671;
	ld.local.f32 	%f1490, [%rd672];
	cvt.rzi.s32.f32 	%r1341, %f1490;
	st.global.u16 	[%rd476+98], %r1341;
	ld.const.u32 	%r1342, [d_zigzag+200];
	shr.s32 	%r1343, %r1342, 31;
	shr.u32 	%r1344, %r1343, 29;
	add.s32 	%r1345, %r1342, %r1344;
	and.b32  	%r1346, %r1345, -8;
	sub.s32 	%r1347, %r1342, %r1346;
	shr.s32 	%r1348, %r1345, 3;
	mul.wide.s32 	%rd673, %r1348, 32;
	add.s64 	%rd674, %rd5, %rd673;
	mul.wide.s32 	%rd675, %r1347, 4;
	add.s64 	%rd676, %rd674, %rd675;
	ld.local.f32 	%f1491, [%rd676];
	cvt.rzi.s32.f32 	%r1349, %f1491;
	st.global.u16 	[%rd476+100], %r1349;
	ld.const.u32 	%r1350, [d_zigzag+204];
	shr.s32 	%r1351, %r1350, 31;
	shr.u32 	%r1352, %r1351, 29;
	add.s32 	%r1353, %r1350, %r1352;
	and.b32  	%r1354, %r1353, -8;
	sub.s32 	%r1355, %r1350, %r1354;
	shr.s32 	%r1356, %r1353, 3;
	mul.wide.s32 	%rd677, %r1356, 32;
	add.s64 	%rd678, %rd5, %rd677;
	mul.wide.s32 	%rd679, %r1355, 4;
	add.s64 	%rd680, %rd678, %rd679;
	ld.local.f32 	%f1492, [%rd680];
	cvt.rzi.s32.f32 	%r1357, %f1492;
	st.global.u16 	[%rd476+102], %r1357;
	ld.const.u32 	%r1358, [d_zigzag+208];
	shr.s32 	%r1359, %r1358, 31;
	shr.u32 	%r1360, %r1359, 29;
	add.s32 	%r1361, %r1358, %r1360;
	and.b32  	%r1362, %r1361, -8;
	sub.s32 	%r1363, %r1358, %r1362;
	shr.s32 	%r1364, %r1361, 3;
	mul.wide.s32 	%rd681, %r1364, 32;
	add.s64 	%rd682, %rd5, %rd681;
	mul.wide.s32 	%rd683, %r1363, 4;
	add.s64 	%rd684, %rd682, %rd683;
	ld.local.f32 	%f1493, [%rd684];
	cvt.rzi.s32.f32 	%r1365, %f1493;
	st.global.u16 	[%rd476+104], %r1365;
	ld.const.u32 	%r1366, [d_zigzag+212];
	shr.s32 	%r1367, %r1366, 31;
	shr.u32 	%r1368, %r1367, 29;
	add.s32 	%r1369, %r1366, %r1368;
	and.b32  	%r1370, %r1369, -8;
	sub.s32 	%r1371, %r1366, %r1370;
	shr.s32 	%r1372, %r1369, 3;
	mul.wide.s32 	%rd685, %r1372, 32;
	add.s64 	%rd686, %rd5, %rd685;
	mul.wide.s32 	%rd687, %r1371, 4;
	add.s64 	%rd688, %rd686, %rd687;
	ld.local.f32 	%f1494, [%rd688];
	cvt.rzi.s32.f32 	%r1373, %f1494;
	st.global.u16 	[%rd476+106], %r1373;
	ld.const.u32 	%r1374, [d_zigzag+216];
	shr.s32 	%r1375, %r1374, 31;
	shr.u32 	%r1376, %r1375, 29;
	add.s32 	%r1377, %r1374, %r1376;
	and.b32  	%r1378, %r1377, -8;
	sub.s32 	%r1379, %r1374, %r1378;
	shr.s32 	%r1380, %r1377, 3;
	mul.wide.s32 	%rd689, %r1380, 32;
	add.s64 	%rd690, %rd5, %rd689;
	mul.wide.s32 	%rd691, %r1379, 4;
	add.s64 	%rd692, %rd690, %rd691;
	ld.local.f32 	%f1495, [%rd692];
	cvt.rzi.s32.f32 	%r1381, %f1495;
	st.global.u16 	[%rd476+108], %r1381;
	ld.const.u32 	%r1382, [d_zigzag+220];
	shr.s32 	%r1383, %r1382, 31;
	shr.u32 	%r1384, %r1383, 29;
	add.s32 	%r1385, %r1382, %r1384;
	and.b32  	%r1386, %r1385, -8;
	sub.s32 	%r1387, %r1382, %r1386;
	shr.s32 	%r1388, %r1385, 3;
	mul.wide.s32 	%rd693, %r1388, 32;
	add.s64 	%rd694, %rd5, %rd693;
	mul.wide.s32 	%rd695, %r1387, 4;
	add.s64 	%rd696, %rd694, %rd695;
	ld.local.f32 	%f1496, [%rd696];
	cvt.rzi.s32.f32 	%r1389, %f1496;
	st.global.u16 	[%rd476+110], %r1389;
	ld.const.u32 	%r1390, [d_zigzag+224];
	shr.s32 	%r1391, %r1390, 31;
	shr.u32 	%r1392, %r1391, 29;
	add.s32 	%r1393, %r1390, %r1392;
	and.b32  	%r1394, %r1393, -8;
	sub.s32 	%r1395, %r1390, %r1394;
	shr.s32 	%r1396, %r1393, 3;
	mul.wide.s32 	%rd697, %r1396, 32;
	add.s64 	%rd698, %rd5, %rd697;
	mul.wide.s32 	%rd699, %r1395, 4;
	add.s64 	%rd700, %rd698, %rd699;
	ld.local.f32 	%f1497, [%rd700];
	cvt.rzi.s32.f32 	%r1397, %f1497;
	st.global.u16 	[%rd476+112], %r1397;
	ld.const.u32 	%r1398, [d_zigzag+228];
	shr.s32 	%r1399, %r1398, 31;
	shr.u32 	%r1400, %r1399, 29;
	add.s32 	%r1401, %r1398, %r1400;
	and.b32  	%r1402, %r1401, -8;
	sub.s32 	%r1403, %r1398, %r1402;
	shr.s32 	%r1404, %r1401, 3;
	mul.wide.s32 	%rd701, %r1404, 32;
	add.s64 	%rd702, %rd5, %rd701;
	mul.wide.s32 	%rd703, %r1403, 4;
	add.s64 	%rd704, %rd702, %rd703;
	ld.local.f32 	%f1498, [%rd704];
	cvt.rzi.s32.f32 	%r1405, %f1498;
	st.global.u16 	[%rd476+114], %r1405;
	ld.const.u32 	%r1406, [d_zigzag+232];
	shr.s32 	%r1407, %r1406, 31;
	shr.u32 	%r1408, %r1407, 29;
	add.s32 	%r1409, %r1406, %r1408;
	and.b32  	%r1410, %r1409, -8;
	sub.s32 	%r1411, %r1406, %r1410;
	shr.s32 	%r1412, %r1409, 3;
	mul.wide.s32 	%rd705, %r1412, 32;
	add.s64 	%rd706, %rd5, %rd705;
	mul.wide.s32 	%rd707, %r1411, 4;
	add.s64 	%rd708, %rd706, %rd707;
	ld.local.f32 	%f1499, [%rd708];
	cvt.rzi.s32.f32 	%r1413, %f1499;
	st.global.u16 	[%rd476+116], %r1413;
	ld.const.u32 	%r1414, [d_zigzag+236];
	shr.s32 	%r1415, %r1414, 31;
	shr.u32 	%r1416, %r1415, 29;
	add.s32 	%r1417, %r1414, %r1416;
	and.b32  	%r1418, %r1417, -8;
	sub.s32 	%r1419, %r1414, %r1418;
	shr.s32 	%r1420, %r1417, 3;
	mul.wide.s32 	%rd709, %r1420, 32;
	add.s64 	%rd710, %rd5, %rd709;
	mul.wide.s32 	%rd711, %r1419, 4;
	add.s64 	%rd712, %rd710, %rd711;
	ld.local.f32 	%f1500, [%rd712];
	cvt.rzi.s32.f32 	%r1421, %f1500;
	st.global.u16 	[%rd476+118], %r1421;
	ld.const.u32 	%r1422, [d_zigzag+240];
	shr.s32 	%r1423, %r1422, 31;
	shr.u32 	%r1424, %r1423, 29;
	add.s32 	%r1425, %r1422, %r1424;
	and.b32  	%r1426, %r1425, -8;
	sub.s32 	%r1427, %r1422, %r1426;
	shr.s32 	%r1428, %r1425, 3;
	mul.wide.s32 	%rd713, %r1428, 32;
	add.s64 	%rd714, %rd5, %rd713;
	mul.wide.s32 	%rd715, %r1427, 4;
	add.s64 	%rd716, %rd714, %rd715;
	ld.local.f32 	%f1501, [%rd716];
	cvt.rzi.s32.f32 	%r1429, %f1501;
	st.global.u16 	[%rd476+120], %r1429;
	ld.const.u32 	%r1430, [d_zigzag+244];
	shr.s32 	%r1431, %r1430, 31;
	shr.u32 	%r1432, %r1431, 29;
	add.s32 	%r1433, %r1430, %r1432;
	and.b32  	%r1434, %r1433, -8;
	sub.s32 	%r1435, %r1430, %r1434;
	shr.s32 	%r1436, %r1433, 3;
	mul.wide.s32 	%rd717, %r1436, 32;
	add.s64 	%rd718, %rd5, %rd717;
	mul.wide.s32 	%rd719, %r1435, 4;
	add.s64 	%rd720, %rd718, %rd719;
	ld.local.f32 	%f1502, [%rd720];
	cvt.rzi.s32.f32 	%r1437, %f1502;
	st.global.u16 	[%rd476+122], %r1437;
	ld.const.u32 	%r1438, [d_zigzag+248];
	shr.s32 	%r1439, %r1438, 31;
	shr.u32 	%r1440, %r1439, 29;
	add.s32 	%r1441, %r1438, %r1440;
	and.b32  	%r1442, %r1441, -8;
	sub.s32 	%r1443, %r1438, %r1442;
	shr.s32 	%r1444, %r1441, 3;
	mul.wide.s32 	%rd721, %r1444, 32;
	add.s64 	%rd722, %rd5, %rd721;
	mul.wide.s32 	%rd723, %r1443, 4;
	add.s64 	%rd724, %rd722, %rd723;
	ld.local.f32 	%f1503, [%rd724];
	cvt.rzi.s32.f32 	%r1445, %f1503;
	st.global.u16 	[%rd476+124], %r1445;
	ld.const.u32 	%r1446, [d_zigzag+252];
	shr.s32 	%r1447, %r1446, 31;
	shr.u32 	%r1448, %r1447, 29;
	add.s32 	%r1449, %r1446, %r1448;
	and.b32  	%r1450, %r1449, -8;
	sub.s32 	%r1451, %r1446, %r1450;
	shr.s32 	%r1452, %r1449, 3;
	mul.wide.s32 	%rd725, %r1452, 32;
	add.s64 	%rd726, %rd5, %rd725;
	mul.wide.s32 	%rd727, %r1451, 4;
	add.s64 	%rd728, %rd726, %rd727;
	ld.local.f32 	%f1504, [%rd728];
	cvt.rzi.s32.f32 	%r1453, %f1504;
	st.global.u16 	[%rd476+126], %r1453;
$L__BB0_299:
	ret;

}


// ===== COMPILED SASS (sm_100) =====

	.target	sm_100

	.elftype	@"ET_EXEC"


//--------------------- .note.nv.tkinfo           --------------------------
	.section	.note.nv.tkinfo,"",@"SHT_NOTE"
	.sectionflags	@"SHF_NOTE_NV_TKINFO"
	.tkinfo
        /*0018*/ 	.word	0x00000002
        /*0030*/ 	.string	""
        /*0030*/ 	.string	"ptxas"
        /*0030*/ 	.string	"Cuda compilation tools, release 13.0, V13.0.88"
        /*0030*/ 	.string	"Build cuda_13.0.r13.0/compiler.36424714_0"
        /*0030*/ 	.string	"-arch sm_100 -m 64 "



//--------------------- .note.nv.cuinfo           --------------------------
	.section	.note.nv.cuinfo,"",@"SHT_NOTE"
	.sectionflags	@"SHF_NOTE_NV_CUINFO"
        /*0018*/ 	.short	0x0002
        /*001a*/ 	.short	0x0064
        /*001c*/ 	.short	0x0082
	.zero		2


//--------------------- .nv.info                  --------------------------
	.section	.nv.info,"",@"SHT_CUDA_INFO"
	.align	4


	//----- nvinfo : EIATTR_REGCOUNT
	.align		4
        /*0000*/ 	.byte	0x04, 0x2f
        /*0002*/ 	.short	(.L_4 - .L_3)
	.align		4
.L_3:
        /*0004*/ 	.word	index@(compressBlocksKernel)
        /*0008*/ 	.word	0x00000050


	//----- nvinfo : EIATTR_FRAME_SIZE
	.align		4
.L_4:
        /*000c*/ 	.byte	0x04, 0x11
        /*000e*/ 	.short	(.L_6 - .L_5)
	.align		4
.L_5:
        /*0010*/ 	.word	index@($__internal_0_$__cuda_sm3x_div_rn_noftz_f32_slowpath)
        /*0014*/ 	.word	0x00000220


	//----- nvinfo : EIATTR_FRAME_SIZE
	.align		4
.L_6:
        /*0018*/ 	.byte	0x04, 0x11
        /*001a*/ 	.short	(.L_8 - .L_7)
	.align		4
.L_7:
        /*001c*/ 	.word	index@(compressBlocksKernel)
        /*0020*/ 	.word	0x00000220


	//----- nvinfo : EIATTR_MIN_STACK_SIZE
	.align		4
.L_8:
        /*0024*/ 	.byte	0x04, 0x12
        /*0026*/ 	.short	(.L_10 - .L_9)
	.align		4
.L_9:
        /*0028*/ 	.word	index@(compressBlocksKernel)
        /*002c*/ 	.word	0x00000220
.L_10:


//--------------------- .nv.compat                --------------------------
	.section	.nv.compat,"",@"SHT_CUDA_COMPAT_INFO"
	.align	4
        /*0000*/ 	.byte	0x02, 0x09, 0x00, 0x00, 0x02, 0x02, 0x01, 0x00, 0x02, 0x05, 0x05, 0x00, 0x03, 0x07, 0x01, 0x01
        /*0010*/ 	.byte	0x02, 0x03, 0x00, 0x00, 0x02, 0x06, 0x01, 0x00, 0x04, 0x0b, 0x08, 0x00, 0x01, 0x00, 0x00, 0x00
        /*0020*/ 	.byte	0x00, 0x00, 0x00, 0x00


//--------------------- .nv.info.compressBlocksKernel --------------------------
	.section	.nv.info.compressBlocksKernel,"",@"SHT_CUDA_INFO"
	.sectionflags	@""
	.align	4


	//----- nvinfo : EIATTR_CUDA_API_VERSION
	.align		4
        /*0000*/ 	.byte	0x04, 0x37
        /*0002*/ 	.short	(.L_12 - .L_11)
.L_11:
        /*0004*/ 	.word	0x00000082


	//----- nvinfo : EIATTR_KPARAM_INFO
	.align		4
.L_12:
        /*0008*/ 	.byte	0x04, 0x17
        /*000a*/ 	.short	(.L_14 - .L_13)
.L_13:
        /*000c*/ 	.word	0x00000000
        /*0010*/ 	.short	0x0005
        /*0012*/ 	.short	0x001c
        /*0014*/ 	.byte	0x00, 0xf0, 0x11, 0x00


	//----- nvinfo : EIATTR_KPARAM_INFO
	.align		4
.L_14:
        /*0018*/ 	.byte	0x04, 0x17
        /*001a*/ 	.short	(.L_16 - .L_15)
.L_15:
        /*001c*/ 	.word	0x00000000
        /*0020*/ 	.short	0x0004
        /*0022*/ 	.short	0x0018
        /*0024*/ 	.byte	0x00, 0xf0, 0x11, 0x00


	//----- nvinfo : EIATTR_KPARAM_INFO
	.align		4
.L_16:
        /*0028*/ 	.byte	0x04, 0x17
        /*002a*/ 	.short	(.L_18 - .L_17)
.L_17:
        /*002c*/ 	.word	0x00000000
        /*0030*/ 	.short	0x0003
        /*0032*/ 	.short	0x0014
        /*0034*/ 	.byte	0x00, 0xf0, 0x11, 0x00


	//----- nvinfo : EIATTR_KPARAM_INFO
	.align		4
.L_18:
        /*0038*/ 	.byte	0x04, 0x17
        /*003a*/ 	.short	(.L_20 - .L_19)
.L_19:
        /*003c*/ 	.word	0x00000000
        /*0040*/ 	.short	0x0002
        /*0042*/ 	.short	0x0010
        /*0044*/ 	.byte	0x00, 0xf0, 0x11, 0x00


	//----- nvinfo : EIATTR_KPARAM_INFO
	.align		4
.L_20:
        /*0048*/ 	.byte	0x04, 0x17
        /*004a*/ 	.short	(.L_22 - .L_21)
.L_21:
        /*004c*/ 	.word	0x00000000
        /*0050*/ 	.short	0x0001
        /*0052*/ 	.short	0x0008
        /*0054*/ 	.byte	0x00, 0xf5, 0x21, 0x00


	//----- nvinfo : EIATTR_KPARAM_INFO
	.align		4
.L_22:
        /*0058*/ 	.byte	0x04, 0x17
        /*005a*/ 	.short	(.L_24 - .L_23)
.L_23:
        /*005c*/ 	.word	0x00000000
        /*0060*/ 	.short	0x0000
        /*0062*/ 	.short	0x0000
        /*0064*/ 	.byte	0x00, 0xf5, 0x21, 0x00


	//----- nvinfo : EIATTR_SPARSE_MMA_MASK
	.align		4
.L_24:
        /*0068*/ 	.byte	0x03, 0x50
        /*006a*/ 	.short	0x0000


	//----- nvinfo : EIATTR_MAXREG_COUNT
	.align		4
        /*006c*/ 	.byte	0x03, 0x1b
        /*006e*/ 	.short	0x00ff


	//----- nvinfo : EIATTR_MERCURY_ISA_VERSION
	.align		4
        /*0070*/ 	.byte	0x03, 0x5f
        /*0072*/ 	.short	0x0101


	//----- nvinfo : EIATTR_VRC_CTA_INIT_COUNT
	.align		4
        /*0074*/ 	.byte	0x02, 0x4a
	.zero		1
	.zero		1


	//----- nvinfo : EIATTR_EXIT_INSTR_OFFSETS
	.align		4
        /*0078*/ 	.byte	0x04, 0x1c
        /*007a*/ 	.short	(.L_26 - .L_25)


	//   ....[0]....
.L_25:
        /*007c*/ 	.word	0x00000070


	//   ....[1]....
        /*0080*/ 	.word	0x00010e30


	//----- nvinfo : EIATTR_CRS_STACK_SIZE
	.align		4
.L_26:
        /*0084*/ 	.byte	0x04, 0x1e
        /*0086*/ 	.short	(.L_28 - .L_27)
.L_27:
        /*0088*/ 	.word	0x00000000


	//----- nvinfo : EIATTR_CBANK_PARAM_SIZE
	.align		4
.L_28:
        /*008c*/ 	.byte	0x03, 0x19
        /*008e*/ 	.short	0x0020


	//----- nvinfo : EIATTR_PARAM_CBANK
	.align		4
        /*0090*/ 	.byte	0x04, 0x0a
        /*0092*/ 	.short	(.L_30 - .L_29)
	.align		4
.L_29:
        /*0094*/ 	.word	index@(.nv.constant0.compressBlocksKernel)
        /*0098*/ 	.short	0x0380
        /*009a*/ 	.short	0x0020


	//----- nvinfo : EIATTR_SW_WAR
	.align		4
.L_30:
        /*009c*/ 	.byte	0x04, 0x36
        /*009e*/ 	.short	(.L_32 - .L_31)
.L_31:
        /*00a0*/ 	.word	0x00000008
.L_32:


//--------------------- .nv.callgraph             --------------------------
	.section	.nv.callgraph,"",@"SHT_CUDA_CALLGRAPH"
	.align	4
	.sectionentsize	8
	.align		4
        /*0000*/ 	.word	0x00000000
	.align		4
        /*0004*/ 	.word	0xffffffff
	.align		4
        /*0008*/ 	.word	0x00000000
	.align		4
        /*000c*/ 	.word	0xfffffffe
	.align		4
        /*0010*/ 	.word	0x00000000
	.align		4
        /*0014*/ 	.word	0xfffffffd
	.align		4
        /*0018*/ 	.word	0x00000000
	.align		4
        /*001c*/ 	.word	0xfffffffc


//--------------------- .nv.constant3             --------------------------
	.section	.nv.constant3,"a",@progbits
	.align	4
.nv.constant3:
	.type		d_quant,@object
	.size		d_quant,(d_zigzag - d_quant)
d_quant:
        /*0000*/ 	.byte	0x03, 0x00, 0x00, 0x00, 0x02, 0x00, 0x00, 0x00, 0x02, 0x00, 0x00, 0x00, 0x03, 0x00, 0x00, 0x00
        /* <DEDUP_REMOVED lines=15> */
	.type		d_zigzag,@object
	.size		d_zigzag,(.L_1 - d_zigzag)
d_zigzag:
        /* <DEDUP_REMOVED lines=16> */
.L_1:


//--------------------- .nv.constant4             --------------------------
	.section	.nv.constant4,"a",@progbits
	.align	8
	.align		8
.nv.constant4:
        /*0000*/ 	.dword	__cudart_i2opi_f


//--------------------- .text.compressBlocksKernel --------------------------
	.section	.text.compressBlocksKernel,"ax",@progbits
	.align	128
        .global         compressBlocksKernel
        .type           compressBlocksKernel,@function
        .size           compressBlocksKernel,(.L_x_142 - compressBlocksKernel)
        .other          compressBlocksKernel,@"STO_CUDA_ENTRY STV_DEFAULT"
compressBlocksKernel:
.text.compressBlocksKernel:
[----:B------:R-:W0:Y:S08]  /*0000*/  LDC R1, c[0x0][0x37c] ;  /* 0x0000df00ff017b82 */ /* 0x000e300000000800 */
[----:B------:R-:W1:Y:S01]  /*0010*/  S2UR UR5, SR_CTAID.Y ;  /* 0x00000000000579c3 */ /* 0x000e620000002600 */
[----:B0-----:R-:W-:-:S07]  /*0020*/  VIADD R1, R1, 0xfffffde0 ;  /* 0xfffffde001017836 */ /* 0x001fce0000000000 */
[----:B------:R-:W1:Y:S08]  /*0030*/  LDC.64 R2, c[0x0][0x398] ;  /* 0x0000e600ff027b82 */ /* 0x000e700000000a00 */
[----:B------:R-:W0:Y:S01]  /*0040*/  S2UR UR4, SR_CTAID.X ;  /* 0x00000000000479c3 */ /* 0x000e220000002500 */
[----:B-1----:R-:W-:-:S04]  /*0050*/  ISETP.LE.AND P0, PT, R3, UR5, PT ;  /* 0x0000000503007c0c */ /* 0x002fc8000bf03270 */
[----:B0-----:R-:W-:-:S13]  /*0060*/  ISETP.LE.OR P0, PT, R2, UR4, P0 ;  /* 0x0000000402007c0c */ /* 0x001fda0008703670 */
[----:B------:R-:W-:Y:S05]  /*0070*/  @P0 EXIT ;  /* 0x000000000000094d */ /* 0x000fea0003800000 */
[----:B------:R-:W0:Y:S01]  /*0080*/  LDC.64 R68, c[0x0][0x390] ;  /* 0x0000e400ff447b82 */ /* 0x000e220000000a00 */
[----:B------:R-:W-:Y:S02]  /*0090*/  USHF.L.U32 UR5, UR5, 0x3, URZ ;  /* 0x0000000305057899 */ /* 0x000fe400080006ff */
[----:B------:R-:W-:Y:S01]  /*00a0*/  USHF.L.U32 UR4, UR4, 0x3, URZ ;  /* 0x0000000304047899 */ /* 0x000fe200080006ff */
[----:B------:R-:W1:Y:S04]  /*00b0*/  LDCU.64 UR6, c[0x0][0x358] ;  /* 0x00006b00ff0677ac */ /* 0x000e680008000a00 */
[----:B------:R-:W2:Y:S01]  /*00c0*/  LDC.64 R70, c[0x0][0x380] ;  /* 0x0000e000ff467b82 */ /* 0x000ea20000000a00 */
[----:B------:R-:W-:Y:S01]  /*00d0*/  UIADD3 UR8, UPT, UPT, UR4, 0x1, URZ ;  /* 0x0000000104087890 */ /* 0x000fe2000fffe0ff */
[----:B0-----:R-:W-:Y:S01]  /*00e0*/  ISETP.LE.AND P3, PT, R69, UR5, PT ;  /* 0x0000000545007c0c */ /* 0x001fe2000bf63270 */
[----:B------:R-:W-:-:S03]  /*00f0*/  IMAD R5, R68, UR5, RZ ;  /* 0x0000000544057c24 */ /* 0x000fc6000f8e02ff */
[----:B------:R-:W-:-:S13]  /*0100*/  ISETP.LE.OR P6, PT, R68, UR4, P3 ;  /* 0x0000000444007c0c */ /* 0x000fda0009fc3670 */
[----:B------:R-:W-:-:S05]  /*0110*/  @!P6 VIADD R0, R5, UR4 ;  /* 0x000000040500ec36 */ /* 0x000fca0008000000 */
[----:B--2---:R-:W-:-:S04]  /*0120*/  @!P6 IADD3 R2, P0, PT, R0, R70, RZ ;  /* 0x000000460002e210 */ /* 0x004fc80007f1e0ff */
[----:B------:R-:W-:Y:S01]  /*0130*/  @!P6 LEA.HI.X.SX32 R3, R0, R71, 0x1, P0 ;  /* 0x000000470003e211 */ /* 0x000fe200000f0eff */
[----:B------:R-:W-:-:S04]  /*0140*/  UIADD3 UR9, UPT, UPT, UR4, 0x2, URZ ;  /* 0x0000000204097890 */ /* 0x000fc8000fffe0ff */
[----:B-1----:R-:W2:Y:S01]  /*0150*/  @!P6 LDG.E.U8 R2, desc[UR6][R2.64] ;  /* 0x000000060202e981 */ /* 0x002ea2000c1e1100 */
[----:B------:R-:W-:Y:S02]  /*0160*/  ISETP.LE.OR P1, PT, R68, UR8, P3 ;  /* 0x0000000844007c0c */ /* 0x000fe40009f23670 */
[--C-:B------:R-:W-:Y:S02]  /*0170*/  SHF.R.S32.HI R0, RZ, 0x1f, R5.reuse ;  /* 0x0000001fff007819 */ /* 0x100fe40000011405 */
[----:B------:R-:W-:Y:S02]  /*0180*/  IADD3 R10, P2, P4, R70, UR4, R5 ;  /* 0x00000004460a7c10 */ /* 0x000fe4000fc5e005 */
[----:B------:R-:W-:Y:S02]  /*0190*/  ISETP.LE.OR P0, PT, R68, UR9, P3 ;  /* 0x0000000944007c0c */ /* 0x000fe40009f03670 */
[----:B------:R-:W-:-:S05]  /*01a0*/  IADD3.X R11, PT, PT, RZ, R71, R0, P2, P4 ;  /* 0x00000047ff0b7210 */ /* 0x000fca00017e8400 */
[----:B------:R-:W3:Y:S06]  /*01b0*/  @!P1 LDG.E.U8 R4, desc[UR6][R10.64+0x1] ;  /* 0x000001060a049981 */ /* 0x000eec000c1e1100 */
[----:B------:R-:W4:Y:S01]  /*01c0*/  @!P0 LDG.E.U8 R6, desc[UR6][R10.64+0x2] ;  /* 0x000002060a068981 */ /* 0x000f22000c1e1100 */
[----:B------:R-:W-:Y:S01]  /*01d0*/  IMAD.IADD R17, R5, 0x1, R68 ;  /* 0x0000000105117824 */ /* 0x000fe200078e0244 */
[----:B------:R-:W-:Y:S02]  /*01e0*/  UIADD3 UR11, UPT, UPT, UR4, 0x4, URZ ;  /* 0x00000004040b7890 */ /* 0x000fe4000fffe0ff */
[----:B------:R-:W-:-:S02]  /*01f0*/  UIADD3 UR10, UPT, UPT, UR4, 0x3, URZ ;  /* 0x00000003040a7890 */ /* 0x000fc4000fffe0ff */
[--C-:B------:R-:W-:Y:S02]  /*0200*/  SHF.R.S32.HI R0, RZ, 0x1f, R17.reuse ;  /* 0x0000001fff007819 */ /* 0x100fe40000011411 */
[----:B------:R-:W-:Y:S02]  /*0210*/  IADD3 R26, P2, P5, R70, UR4, R17 ;  /* 0x00000004461a7c10 */ /* 0x000fe4000fd5e011 */
[C---:B------:R-:W-:Y:S02]  /*0220*/  ISETP.LE.OR P4, PT, R68.reuse, UR10, P3 ;  /* 0x0000000a44007c0c */ /* 0x040fe40009f83670 */
[----:B------:R-:W-:Y:S02]  /*0230*/  IADD3.X R27, PT, PT, RZ, R71, R0, P2, P5 ;  /* 0x00000047ff1b7210 */ /* 0x000fe400017ea400 */
[----:B------:R-:W-:-:S09]  /*0240*/  ISETP.LE.OR P5, PT, R68, UR11, P3 ;  /* 0x0000000b44007c0c */ /* 0x000fd20009fa3670 */
[----:B------:R-:W5:Y:S04]  /*0250*/  @!P4 LDG.E.U8 R5, desc[UR6][R10.64+0x3] ;  /* 0x000003060a05c981 */ /* 0x000f68000c1e1100 */
[----:B------:R-:W5:Y:S01]  /*0260*/  @!P5 LDG.E.U8 R7, desc[UR6][R10.64+0x4] ;  /* 0x000004060a07d981 */ /* 0x000f62000c1e1100 */
[----:B------:R-:W-:Y:S01]  /*0270*/  UIADD3 UR12, UPT, UPT, UR5, 0x1, URZ ;  /* 0x00000001050c7890 */ /* 0x000fe2000fffe0ff */
[----:B------:R-:W-:Y:S01]  /*0280*/  IMAD.MOV.U32 R0, RZ, RZ, RZ ;  /* 0x000000ffff007224 */ /* 0x000fe200078e00ff */
[----:B------:R-:W-:Y:S02]  /*0290*/  UIADD3 UR13, UPT, UPT, UR4, 0x6, URZ ;  /* 0x00000006040d7890 */ /* 0x000fe4000fffe0ff */
[----:B------:R-:W-:Y:S02]  /*02a0*/  UIADD3 UR14, UPT, UPT, UR4, 0x7, URZ ;  /* 0x00000007040e7890 */ /* 0x000fe4000fffe0ff */
[----:B------:R-:W-:Y:S01]  /*02b0*/  ISETP.LE.AND P2, PT, R69, UR12, PT ;  /* 0x0000000c45007c0c */ /* 0x000fe2000bf43270 */
[----:B------:R-:W-:Y:S01]  /*02c0*/  UIADD3 UR12, UPT, UPT, UR4, 0x5, URZ ;  /* 0x00000005040c7890 */ /* 0x000fe2000fffe0ff */
[----:B--2---:R-:W-:-:S05]  /*02d0*/  @!P6 I2FP.F32.U32 R2, R2 ;  /* 0x000000020002e245 */ /* 0x004fca0000201000 */
[----:B------:R-:W-:Y:S01]  /*02e0*/  @!P6 FADD R0, R2, -128 ;  /* 0xc30000000200e421 */ /* 0x000fe20000000000 */
[----:B------:R-:W-:Y:S01]  /*02f0*/  ISETP.LE.OR P6, PT, R68, UR4, P2 ;  /* 0x0000000444007c0c */ /* 0x000fe200097c3670 */
[----:B------:R-:W-:Y:S01]  /*0300*/  IMAD.MOV.U32 R2, RZ, RZ, RZ ;  /* 0x000000ffff027224 */ /* 0x000fe200078e00ff */
[----:B---3--:R-:W-:Y:S01]  /*0310*/  @!P1 I2FP.F32.U32 R3, R4 ;  /* 0x0000000400039245 */ /* 0x008fe20000201000 */
[----:B------:R-:W-:-:S10]  /*0320*/  HFMA2 R4, -RZ, RZ, 0, 0 ;  /* 0x00000000ff047431 */ /* 0x000fd400000001ff */
[----:B------:R-:W-:Y:S01]  /*0330*/  @!P6 VIADD R8, R17, UR4 ;  /* 0x000000041108ec36 */ /* 0x000fe20008000000 */
[----:B----4-:R-:W-:Y:S01]  /*0340*/  @!P0 I2FP.F32.U32 R6, R6 ;  /* 0x0000000600068245 */ /* 0x010fe20000201000 */
[----:B------:R-:W-:-:S03]  /*0350*/  @!P1 FADD R2, R3, -128 ;  /* 0xc300000003029421 */ /* 0x000fc60000000000 */
[----:B------:R-:W-:Y:S01]  /*0360*/  @!P6 IADD3 R14, P1, PT, R8, R70, RZ ;  /* 0x00000046080ee210 */ /* 0x000fe20007f3e0ff */
[----:B------:R-:W-:Y:S01]  /*0370*/  @!P0 FADD R4, R6, -128 ;  /* 0xc300000006048421 */ /* 0x000fe20000000000 */
[----:B------:R-:W-:Y:S02]  /*0380*/  ISETP.LE.OR P0, PT, R68, UR12, P3 ;  /* 0x0000000c44007c0c */ /* 0x000fe40009f03670 */
[----:B------:R-:W-:Y:S02]  /*0390*/  @!P6 LEA.HI.X.SX32 R15, R8, R71, 0x1, P1 ;  /* 0x00000047080fe211 */ /* 0x000fe400008f0eff */
[C---:B------:R-:W-:Y:S02]  /*03a0*/  ISETP.LE.OR P1, PT, R68.reuse, UR13, P3 ;  /* 0x0000000d44007c0c */ /* 0x040fe40009f23670 */
[----:B------:R-:W-:Y:S02]  /*03b0*/  ISETP.LE.OR P3, PT, R68, UR14, P3 ;  /* 0x0000000e44007c0c */ /* 0x000fe40009f63670 */
[----:B------:R-:W2:Y:S05]  /*03c0*/  @!P6 LDG.E.U8 R15, desc[UR6][R14.64] ;  /* 0x000000060e0fe981 */ /* 0x000eaa000c1e1100 */
[----:B------:R-:W3:Y:S04]  /*03d0*/  @!P0 LDG.E.U8 R3, desc[UR6][R10.64+0x5] ;  /* 0x000005060a038981 */ /* 0x000ee8000c1e1100 */
[----:B------:R-:W4:Y:S01]  /*03e0*/  @!P1 LDG.E.U8 R9, desc[UR6][R10.64+0x6] ;  /* 0x000006060a099981 */ /* 0x000f22000c1e1100 */
[----:B-----5:R-:W-:-:S02]  /*03f0*/  @!P4 I2FP.F32.U32 R5, R5 ;  /* 0x000000050005c245 */ /* 0x020fc40000201000 */
[----:B------:R-:W-:Y:S01]  /*0400*/  @!P5 I2FP.F32.U32 R7, R7 ;  /* 0x000000070007d245 */ /* 0x000fe20000201000 */
[----:B------:R0:W5:Y:S01]  /*0410*/  @!P3 LDG.E.U8 R13, desc[UR6][R10.64+0x7] ;  /* 0x000007060a0db981 */ /* 0x000162000c1e1100 */
[----:B------:R-:W-:Y:S02]  /*0420*/  IMAD.MOV.U32 R8, RZ, RZ, RZ ;  /* 0x000000ffff087224 */ /* 0x000fe400078e00ff */
[----:B------:R-:W-:Y:S02]  /*0430*/  IMAD.MOV.U32 R6, RZ, RZ, RZ ;  /* 0x000000ffff067224 */ /* 0x000fe400078e00ff */
[----:B------:R-:W-:Y:S01]  /*0440*/  @!P5 FADD R8, R7, -128 ;  /* 0xc30000000708d421 */ /* 0x000fe20000000000 */
[----:B------:R-:W-:Y:S01]  /*0450*/  @!P4 FADD R6, R5, -128 ;  /* 0xc30000000506c421 */ /* 0x000fe20000000000 */
[C---:B------:R-:W-:Y:S02]  /*0460*/  ISETP.LE.OR P5, PT, R68.reuse, UR9, P2 ;  /* 0x0000000944007c0c */ /* 0x040fe400097a3670 */
[----:B------:R-:W-:-:S11]  /*0470*/  ISETP.LE.OR P4, PT, R68, UR8, P2 ;  /* 0x0000000844007c0c */ /* 0x000fd60009783670 */
[----:B------:R-:W5:Y:S04]  /*0480*/  @!P5 LDG.E.U8 R7, desc[UR6][R26.64+0x2] ;  /* 0x000002061a07d981 */ /* 0x000f68000c1e1100 */
[----:B------:R-:W5:Y:S01]  /*0490*/  @!P4 LDG.E.U8 R5, desc[UR6][R26.64+0x1] ;  /* 0x000001061a05c981 */ /* 0x000f62000c1e1100 */
[----:B------:R-:W-:Y:S01]  /*04a0*/  IADD3 R17, PT, PT, R17, R68, RZ ;  /* 0x0000004411117210 */ /* 0x000fe20007ffe0ff */
[----:B0-----:R-:W-:Y:S02]  /*04b0*/  IMAD.MOV.U32 R10, RZ, RZ, RZ ;  /* 0x000000ffff0a7224 */ /* 0x001fe400078e00ff */
[----:B------:R-:W-:Y:S01]  /*04c0*/  IMAD.MOV.U32 R12, RZ, RZ, RZ ;  /* 0x000000ffff0c7224 */ /* 0x000fe200078e00ff */
[----:B------:R-:W-:Y:S01]  /*04d0*/  SHF.R.S32.HI R14, RZ, 0x1f, R17 ;  /* 0x0000001fff0e7819 */ /* 0x000fe20000011411 */
[----:B------:R-:W-:Y:S01]  /*04e0*/  UIADD3 UR15, UPT, UPT, UR5, 0x2, URZ ;  /* 0x00000002050f7890 */ /* 0x000fe2000fffe0ff */
[----:B------:R-:W-:-:S02]  /*04f0*/  IMAD.MOV.U32 R16, RZ, RZ, RZ ;  /* 0x000000ffff107224 */ /* 0x000fc400078e00ff */
[----:B------:R-:W-:Y:S01]  /*0500*/  IMAD.MOV.U32 R20, RZ, RZ, RZ ;  /* 0x000000ffff147224 */ /* 0x000fe200078e00ff */
[----:B---3--:R-:W-:Y:S02]  /*0510*/  @!P0 I2FP.F32.U32 R3, R3 ;  /* 0x0000000300038245 */ /* 0x008fe40000201000 */
[----:B----4-:R-:W-:-:S03]  /*0520*/  @!P1 I2FP.F32.U32 R9, R9 ;  /* 0x0000000900099245 */ /* 0x010fc60000201000 */
[----:B------:R-:W-:Y:S01]  /*0530*/  @!P0 FADD R10, R3, -128 ;  /* 0xc3000000030a8421 */ /* 0x000fe20000000000 */
[----:B------:R-:W-:Y:S02]  /*0540*/  IMAD.IADD R3, R17, 0x1, R68 ;  /* 0x0000000111037824 */ /* 0x000fe400078e0244 */
[----:B------:R-:W-:Y:S01]  /*0550*/  @!P1 FADD R12, R9, -128 ;  /* 0xc3000000090c9421 */ /* 0x000fe20000000000 */
[C---:B------:R-:W-:Y:S02]  /*0560*/  IADD3 R46, P0, P1, R70.reuse, UR4, R17 ;  /* 0x00000004462e7c10 */ /* 0x040fe4000f91e011 */
[--C-:B------:R-:W-:Y:S02]  /*0570*/  SHF.R.S32.HI R18, RZ, 0x1f, R3.reuse ;  /* 0x0000001fff127819 */ /* 0x100fe40000011403 */
[----:B------:R-:W-:Y:S02]  /*0580*/  IADD3.X R47, PT, PT, RZ, R71, R14, P0, P1 ;  /* 0x00000047ff2f7210 */ /* 0x000fe400007e240e */
[----:B------:R-:W-:-:S02]  /*0590*/  IADD3 R58, P0, P1, R70, UR4, R3 ;  /* 0x00000004463a7c10 */ /* 0x000fc4000f91e003 */
[----:B--2---:R-:W-:Y:S02]  /*05a0*/  @!P6 I2FP.F32.U32 R15, R15 ;  /* 0x0000000f000fe245 */ /* 0x004fe40000201000 */
[----:B------:R-:W-:Y:S02]  /*05b0*/  IADD3.X R59, PT, PT, RZ, R71, R18, P0, P1 ;  /* 0x00000047ff3b7210 */ /* 0x000fe400007e2412 */
[----:B-----5:R-:W-:Y:S02]  /*05c0*/  @!P3 I2FP.F32.U32 R13, R13 ;  /* 0x0000000d000db245 */ /* 0x020fe40000201000 */
[C---:B------:R-:W-:Y:S01]  /*05d0*/  ISETP.LE.OR P1, PT, R68.reuse, UR10, P2 ;  /* 0x0000000a44007c0c */ /* 0x040fe20009723670 */
[----:B------:R-:W-:Y:S01]  /*05e0*/  @!P6 FADD R16, R15, -128 ;  /* 0xc30000000f10e421 */ /* 0x000fe20000000000 */
[----:B------:R-:W-:Y:S01]  /*05f0*/  ISETP.LE.AND P0, PT, R69, UR15, PT ;  /* 0x0000000f45007c0c */ /* 0x000fe2000bf03270 */
[----:B------:R-:W-:Y:S01]  /*0600*/  IMAD.MOV.U32 R14, RZ, RZ, RZ ;  /* 0x000000ffff0e7224 */ /* 0x000fe200078e00ff */
[C---:B------:R-:W-:Y:S01]  /*0610*/  ISETP.LE.OR P6, PT, R68.reuse, UR11, P2 ;  /* 0x0000000b44007c0c */ /* 0x040fe200097c3670 */
[----:B------:R-:W-:Y:S01]  /*0620*/  @!P3 FADD R14, R13, -128 ;  /* 0xc30000000d0eb421 */ /* 0x000fe20000000000 */
[----:B------:R-:W-:-:S02]  /*0630*/  ISETP.LE.OR P3, PT, R68, UR4, P0 ;  /* 0x0000000444007c0c */ /* 0x000fc40008763670 */
[----:B------:R-:W-:-:S05]  /*0640*/  @!P5 I2FP.F32.U32 R7, R7 ;  /* 0x000000070007d245 */ /* 0x000fca0000201000 */
[----:B------:R-:W2:Y:S01]  /*0650*/  @!P1 LDG.E.U8 R9, desc[UR6][R26.64+0x3] ;  /* 0x000003061a099981 */ /* 0x000ea2000c1e1100 */
[----:B------:R-:W-:-:S03]  /*0660*/  @!P4 I2FP.F32.U32 R5, R5 ;  /* 0x000000050005c245 */ /* 0x000fc60000201000 */
[----:B------:R-:W3:Y:S02]  /*0670*/  @!P6 LDG.E.U8 R11, desc[UR6][R26.64+0x4] ;  /* 0x000004061a0be981 */ /* 0x000ee4000c1e1100 */
[----:B------:R-:W-:Y:S01]  /*0680*/  @!P3 IADD3 R17, PT, PT, R17, UR4, RZ ;  /* 0x000000041111bc10 */ /* 0x000fe2000fffe0ff */
[----:B------:R-:W-:Y:S02]  /*0690*/  IMAD.MOV.U32 R18, RZ, RZ, RZ ;  /* 0x000000ffff127224 */ /* 0x000fe400078e00ff */
[----:B------:R-:W-:Y:S01]  /*06a0*/  @!P5 FADD R20, R7, -128 ;  /* 0xc30000000714d421 */ /* 0x000fe20000000000 */
[----:B------:R-:W-:Y:S01]  /*06b0*/  @!P4 FADD R18, R5, -128 ;  /* 0xc30000000512c421 */ /* 0x000fe20000000000 */
[----:B------:R-:W-:Y:S02]  /*06c0*/  ISETP.LE.OR P5, PT, R68, UR12, P2 ;  /* 0x0000000c44007c0c */ /* 0x000fe400097a3670 */
[----:B------:R-:W-:-:S04]  /*06d0*/  @!P3 IADD3 R28, P4, PT, R17, R70, RZ ;  /* 0x00000046111cb210 */ /* 0x000fc80007f9e0ff */
[----:B------:R-:W-:Y:S02]  /*06e0*/  @!P3 LEA.HI.X.SX32 R29, R17, R71, 0x1, P4 ;  /* 0x00000047111db211 */ /* 0x000fe400020f0eff */
[----:B------:R-:W-:-:S05]  /*06f0*/  ISETP.LE.OR P4, PT, R68, UR13, P2 ;  /* 0x0000000d44007c0c */ /* 0x000fca0009783670 */
[----:B------:R-:W4:Y:S01]  /*0700*/  @!P5 LDG.E.U8 R5, desc[UR6][R26.64+0x5] ;  /* 0x000005061a05d981 */ /* 0x000f22000c1e1100 */
[----:B------:R-:W-:-:S03]  /*0710*/  ISETP.LE.OR P2, PT, R68, UR14, P2 ;  /* 0x0000000e44007c0c */ /* 0x000fc60009743670 */
[----:B------:R-:W5:Y:S04]  /*0720*/  @!P3 LDG.E.U8 R29, desc[UR6][R28.64] ;  /* 0x000000061c1db981 */ /* 0x000f68000c1e1100 */
[----:B------:R-:W5:Y:S06]  /*0730*/  @!P4 LDG.E.U8 R7, desc[UR6][R26.64+0x6] ;  /* 0x000006061a07c981 */ /* 0x000f6c000c1e1100 */
[----:B------:R0:W5:Y:S01]  /*0740*/  @!P2 LDG.E.U8 R13, desc[UR6][R26.64+0x7] ;  /* 0x000007061a0da981 */ /* 0x000162000c1e1100 */
[----:B------:R-:W-:-:S02]  /*0750*/  IMAD.MOV.U32 R22, RZ, RZ, RZ ;  /* 0x000000ffff167224 */ /* 0x000fc400078e00ff */
[----:B------:R-:W-:Y:S02]  /*0760*/  IMAD.MOV.U32 R24, RZ, RZ, RZ ;  /* 0x000000ffff187224 */ /* 0x000fe400078e00ff */
[----:B0-----:R-:W-:Y:S02]  /*0770*/  IMAD.MOV.U32 R26, RZ, RZ, RZ ;  /* 0x000000ffff1a7224 */ /* 0x001fe400078e00ff */
[----:B------:R-:W-:Y:S02]  /*0780*/  IMAD.MOV.U32 R28, RZ, RZ, RZ ;  /* 0x000000ffff1c7224 */ /* 0x000fe400078e00ff */
[----:B------:R-:W-:Y:S01]  /*0790*/  IMAD.MOV.U32 R30, RZ, RZ, RZ ;  /* 0x000000ffff1e7224 */ /* 0x000fe200078e00ff */
[----:B------:R-:W-:Y:S02]  /*07a0*/  MOV R32, RZ ;  /* 0x000000ff00207202 */ /* 0x000fe40000000f00 */
[----:B--2---:R-:W-:Y:S02]  /*07b0*/  @!P1 I2FP.F32.U32 R9, R9 ;  /* 0x0000000900099245 */ /* 0x004fe40000201000 */
[----:B---3--:R-:W-:-:S03]  /*07c0*/  @!P6 I2FP.F32.U32 R11, R11 ;  /* 0x0000000b000be245 */ /* 0x008fc60000201000 */
[----:B------:R-:W-:Y:S01]  /*07d0*/  @!P1 FADD R22, R9, -128 ;  /* 0xc300000009169421 */ /* 0x000fe20000000000 */
[C---:B------:R-:W-:Y:S01]  /*07e0*/  ISETP.LE.OR P1, PT, R68.reuse, UR8, P0 ;  /* 0x0000000844007c0c */ /* 0x040fe20008723670 */
[----:B------:R-:W-:Y:S01]  /*07f0*/  @!P6 FADD R24, R11, -128 ;  /* 0xc30000000b18e421 */ /* 0x000fe20000000000 */
[----:B------:R-:W-:-:S11]  /*0800*/  ISETP.LE.OR P6, PT, R68, UR9, P0 ;  /* 0x0000000944007c0c */ /* 0x000fd600087c3670 */
[----:B------:R-:W2:Y:S01]  /*0810*/  @!P1 LDG.E.U8 R9, desc[UR6][R46.64+0x1] ;  /* 0x000001062e099981 */ /* 0x000ea2000c1e1100 */
[----:B----4-:R-:W-:-:S03]  /*0820*/  @!P5 I2FP.F32.U32 R5, R5 ;  /* 0x000000050005d245 */ /* 0x010fc60000201000 */
[----:B------:R-:W3:Y:S02]  /*0830*/  @!P6 LDG.E.U8 R11, desc[UR6][R46.64+0x2] ;  /* 0x000002062e0be981 */ /* 0x000ee4000c1e1100 */
[----:B------:R-:W-:Y:S01]  /*0840*/  @!P5 FADD R26, R5, -128 ;  /* 0xc3000000051ad421 */ /* 0x000fe20000000000 */
[----:B------:R-:W-:Y:S02]  /*0850*/  ISETP.LE.OR P5, PT, R68, UR10, P0 ;  /* 0x0000000a44007c0c */ /* 0x000fe400087a3670 */
[----:B-----5:R-:W-:-:S05]  /*0860*/  @!P4 I2FP.F32.U32 R7, R7 ;  /* 0x000000070007c245 */ /* 0x020fca0000201000 */
[----:B------:R-:W-:Y:S01]  /*0870*/  @!P4 FADD R28, R7, -128 ;  /* 0xc3000000071cc421 */ /* 0x000fe20000000000 */
[----:B------:R-:W-:-:S05]  /*0880*/  ISETP.LE.OR P4, PT, R68, UR11, P0 ;  /* 0x0000000b44007c0c */ /* 0x000fca0008783670 */
[----:B------:R-:W4:Y:S01]  /*0890*/  @!P5 LDG.E.U8 R5, desc[UR6][R46.64+0x3] ;  /* 0x000003062e05d981 */ /* 0x000f22000c1e1100 */
[----:B------:R-:W-:-:S07]  /*08a0*/  @!P2 I2FP.F32.U32 R13, R13 ;  /* 0x0000000d000da245 */ /* 0x000fce0000201000 */
[----:B------:R-:W5:Y:S01]  /*08b0*/  @!P4 LDG.E.U8 R7, desc[UR6][R46.64+0x4] ;  /* 0x000004062e07c981 */ /* 0x000f62000c1e1100 */
[----:B------:R-:W-:Y:S01]  /*08c0*/  @!P2 FADD R30, R13, -128 ;  /* 0xc30000000d1ea421 */ /* 0x000fe20000000000 */
[----:B------:R-:W-:Y:S02]  /*08d0*/  ISETP.LE.OR P2, PT, R68, UR12, P0 ;  /* 0x0000000c44007c0c */ /* 0x000fe40008743670 */
[----:B------:R-:W-:-:S05]  /*08e0*/  @!P3 I2FP.F32.U32 R29, R29 ;  /* 0x0000001d001db245 */ /* 0x000fca0000201000 */
[----:B------:R-:W-:Y:S01]  /*08f0*/  @!P3 FADD R32, R29, -128 ;  /* 0xc30000001d20b421 */ /* 0x000fe20000000000 */
[----:B------:R-:W-:-:S05]  /*0900*/  ISETP.LE.OR P3, PT, R68, UR13, P0 ;  /* 0x0000000d44007c0c */ /* 0x000fca0008763670 */
[----:B------:R-:W5:Y:S08]  /*0910*/  @!P2 LDG.E.U8 R13, desc[UR6][R46.64+0x5] ;  /* 0x000005062e0da981 */ /* 0x000f70000c1e1100 */
[----:B------:R-:W5:Y:S01]  /*0920*/  @!P3 LDG.E.U8 R15, desc[UR6][R46.64+0x6] ;  /* 0x000006062e0fb981 */ /* 0x000f62000c1e1100 */
[----:B------:R-:W-:Y:S01]  /*0930*/  UIADD3 UR15, UPT, UPT, UR5, 0x3, URZ ;  /* 0x00000003050f7890 */ /* 0x000fe2000fffe0ff */
[----:B------:R-:W-:-:S02]  /*0940*/  IMAD.MOV.U32 R34, RZ, RZ, RZ ;  /* 0x000000ffff227224 */ /* 0x000fc400078e00ff */
[----:B------:R-:W-:Y:S02]  /*0950*/  IMAD.MOV.U32 R36, RZ, RZ, RZ ;  /* 0x000000ffff247224 */ /* 0x000fe400078e00ff */
[----:B------:R-:W-:Y:S01]  /*0960*/  IMAD.MOV.U32 R38, RZ, RZ, RZ ;  /* 0x000000ffff267224 */ /* 0x000fe200078e00ff */
[----:B------:R-:W-:Y:S01]  /*0970*/  ISETP.LE.OR P0, PT, R68, UR14, P0 ;  /* 0x0000000e44007c0c */ /* 0x000fe20008703670 */
[----:B------:R-:W-:Y:S02]  /*0980*/  IMAD.MOV.U32 R40, RZ, RZ, RZ ;  /* 0x000000ffff287224 */ /* 0x000fe400078e00ff */
[----:B------:R-:W-:-:S10]  /*0990*/  HFMA2 R42, -RZ, RZ, 0, 0 ;  /* 0x00000000ff2a7431 */ /* 0x000fd400000001ff */
[----:B------:R-:W5:Y:S01]  /*09a0*/  @!P0 LDG.E.U8 R47, desc[UR6][R46.64+0x7] ;  /* 0x000007062e2f8981 */ /* 0x000f62000c1e1100 */
[----:B------:R-:W-:Y:S01]  /*09b0*/  IMAD.MOV.U32 R44, RZ, RZ, RZ ;  /* 0x000000ffff2c7224 */ /* 0x000fe200078e00ff */
[----:B--2---:R-:W-:Y:S02]  /*09c0*/  @!P1 I2FP.F32.U32 R9, R9 ;  /* 0x0000000900099245 */ /* 0x004fe40000201000 */
[----:B---3--:R-:W-:-:S03]  /*09d0*/  @!P6 I2FP.F32.U32 R11, R11 ;  /* 0x0000000b000be245 */ /* 0x008fc60000201000 */
[----:B------:R-:W-:Y:S01]  /*09e0*/  @!P1 FADD R34, R9, -128 ;  /* 0xc300000009229421 */ /* 0x000fe20000000000 */
[----:B------:R-:W-:Y:S01]  /*09f0*/  ISETP.LE.AND P1, PT, R69, UR15, PT ;  /* 0x0000000f45007c0c */ /* 0x000fe2000bf23270 */
[----:B------:R-:W-:-:S03]  /*0a00*/  @!P6 FADD R36, R11, -128 ;  /* 0xc30000000b24e421 */ /* 0x000fc60000000000 */
[----:B------:R-:W-:Y:S02]  /*0a10*/  ISETP.LE.OR P6, PT, R68, UR4, P1 ;  /* 0x0000000444007c0c */ /* 0x000fe40008fc3670 */
[----:B----4-:R-:W-:-:S11]  /*0a20*/  @!P5 I2FP.F32.U32 R5, R5 ;  /* 0x000000050005d245 */ /* 0x010fd60000201000 */
[----:B------:R-:W-:Y:S02]  /*0a30*/  @!P6 VIADD R9, R3, UR4 ;  /* 0x000000040309ec36 */ /* 0x000fe40008000000 */
[----:B------:R-:W-:-:S03]  /*0a40*/  @!P5 FADD R38, R5, -128 ;  /* 0xc30000000526d421 */ /* 0x000fc60000000000 */
[C---:B------:R-:W-:Y:S02]  /*0a50*/  @!P6 IADD3 R48, P5, PT, R9.reuse, R70, RZ ;  /* 0x000000460930e210 */ /* 0x040fe40007fbe0ff */
[----:B-----5:R-:W-:Y:S02]  /*0a60*/  @!P4 I2FP.F32.U32 R7, R7 ;  /* 0x000000070007c245 */ /* 0x020fe40000201000 */
[----:B------:R-:W-:Y:S02]  /*0a70*/  @!P6 LEA.HI.X.SX32 R49, R9, R71, 0x1, P5 ;  /* 0x000000470931e211 */ /* 0x000fe400028f0eff */
[C---:B------:R-:W-:Y:S01]  /*0a80*/  ISETP.LE.OR P5, PT, R68.reuse, UR9, P1 ;  /* 0x0000000944007c0c */ /* 0x040fe20008fa3670 */
[----:B------:R-:W-:Y:S01]  /*0a90*/  @!P4 FADD R40, R7, -128 ;  /* 0xc30000000728c421 */ /* 0x000fe20000000000 */
[----:B------:R-:W-:Y:S02]  /*0aa0*/  ISETP.LE.OR P4, PT, R68, UR8, P1 ;  /* 0x0000000844007c0c */ /* 0x000fe40008f83670 */
[----:B------:R0:W2:Y:S01]  /*0ab0*/  @!P6 LDG.E.U8 R49, desc[UR6][R48.64] ;  /* 0x000000063031e981 */ /* 0x0000a2000c1e1100 */
[----:B------:R-:W-:-:S08]  /*0ac0*/  @!P2 I2FP.F32.U32 R13, R13 ;  /* 0x0000000d000da245 */ /* 0x000fd00000201000 */
[----:B------:R-:W3:Y:S04]  /*0ad0*/  @!P5 LDG.E.U8 R7, desc[UR6][R58.64+0x2] ;  /* 0x000002063a07d981 */ /* 0x000ee8000c1e1100 */
[----:B------:R-:W4:Y:S01]  /*0ae0*/  @!P4 LDG.E.U8 R5, desc[UR6][R58.64+0x1] ;  /* 0x000001063a05c981 */ /* 0x000f22000c1e1100 */
[----:B------:R-:W-:Y:S01]  /*0af0*/  @!P2 FADD R42, R13, -128 ;  /* 0xc30000000d2aa421 */ /* 0x000fe20000000000 */
[----:B------:R-:W-:Y:S02]  /*0b00*/  ISETP.LE.OR P2, PT, R68, UR10, P1 ;  /* 0x0000000a44007c0c */ /* 0x000fe40008f43670 */
[----:B------:R-:W-:-:S05]  /*0b10*/  @!P3 I2FP.F32.U32 R15, R15 ;  /* 0x0000000f000fb245 */ /* 0x000fca0000201000 */
[----:B------:R-:W-:Y:S01]  /*0b20*/  @!P3 FADD R44, R15, -128 ;  /* 0xc30000000f2cb421 */ /* 0x000fe20000000000 */
[----:B------:R-:W-:-:S05]  /*0b30*/  ISETP.LE.OR P3, PT, R68, UR11, P1 ;  /* 0x0000000b44007c0c */ /* 0x000fca0008f63670 */
[----:B------:R-:W5:Y:S08]  /*0b40*/  @!P2 LDG.E.U8 R9, desc[UR6][R58.64+0x3] ;  /* 0x000003063a09a981 */ /* 0x000f70000c1e1100 */
[----:B------:R-:W5:Y:S01]  /*0b50*/  @!P3 LDG.E.U8 R11, desc[UR6][R58.64+0x4] ;  /* 0x000004063a0bb981 */ /* 0x000f62000c1e1100 */
[----:B------:R-:W-:Y:S01]  /*0b60*/  @!P0 I2FP.F32.U32 R47, R47 ;  /* 0x0000002f002f8245 */ /* 0x000fe20000201000 */
[----:B------:R-:W-:Y:S01]  /*0b70*/  UIADD3 UR15, UPT, UPT, UR5, 0x4, URZ ;  /* 0x00000004050f7890 */ /* 0x000fe2000fffe0ff */
[----:B------:R-:W-:Y:S01]  /*0b80*/  IMAD.MOV.U32 R46, RZ, RZ, RZ ;  /* 0x000000ffff2e7224 */ /* 0x000fe200078e00ff */
[----:B------:R-:W-:-:S02]  /*0b90*/  IADD3 R17, PT, PT, R3, R68, RZ ;  /* 0x0000004403117210 */ /* 0x000fc40007ffe0ff */
[----:B------:R-:W-:Y:S01]  /*0ba0*/  @!P0 FADD R46, R47, -128 ;  /* 0xc30000002f2e8421 */ /* 0x000fe20000000000 */
[----:B0-----:R-:W-:Y:S01]  /*0bb0*/  IMAD.MOV.U32 R48, RZ, RZ, RZ ;  /* 0x000000ffff307224 */ /* 0x001fe200078e00ff */
[----:B------:R-:W-:Y:S01]  /*0bc0*/  ISETP.LE.AND P0, PT, R69, UR15, PT ;  /* 0x0000000f45007c0c */ /* 0x000fe2000bf03270 */
[----:B------:R-:W-:Y:S01]  /*0bd0*/  IMAD.MOV.U32 R52, RZ, RZ, RZ ;  /* 0x000000ffff347224 */ /* 0x000fe200078e00ff */
[----:B------:R-:W-:Y:S01]  /*0be0*/  SHF.R.S32.HI R54, RZ, 0x1f, R17 ;  /* 0x0000001fff367819 */ /* 0x000fe20000011411 */
[----:B------:R-:W-:Y:S02]  /*0bf0*/  IMAD.MOV.U32 R50, RZ, RZ, RZ ;  /* 0x000000ffff327224 */ /* 0x000fe400078e00ff */
[----:B------:R-:W-:Y:S01]  /*0c00*/  IMAD.MOV.U32 R56, RZ, RZ, RZ ;  /* 0x000000ffff387224 */ /* 0x000fe200078e00ff */
[----:B--2---:R-:W-:Y:S02]  /*0c10*/  @!P6 I2FP.F32.U32 R49, R49 ;  /* 0x000000310031e245 */ /* 0x004fe40000201000 */
[----:B---3--:R-:W-:-:S02]  /*0c20*/  @!P5 I2FP.F32.U32 R7, R7 ;  /* 0x000000070007d245 */ /* 0x008fc40000201000 */
[----:B----4-:R-:W-:Y:S01]  /*0c30*/  @!P4 I2FP.F32.U32 R5, R5 ;  /* 0x000000050005c245 */ /* 0x010fe20000201000 */
[----:B------:R-:W-:Y:S02]  /*0c40*/  @!P6 FADD R48, R49, -128 ;  /* 0xc30000003130e421 */ /* 0x000fe40000000000 */
[----:B------:R-:W-:Y:S01]  /*0c50*/  @!P5 FADD R52, R7, -128 ;  /* 0xc30000000734d421 */ /* 0x000fe20000000000 */
[----:B------:R-:W-:Y:S01]  /*0c60*/  IADD3 R72, P5, P6, R70, UR4, R17 ;  /* 0x0000000446487c10 */ /* 0x000fe2000febe011 */
[----:B------:R-:W-:Y:S01]  /*0c70*/  @!P4 FADD R50, R5, -128 ;  /* 0xc30000000532c421 */ /* 0x000fe20000000000 */
[C---:B------:R-:W-:Y:S02]  /*0c80*/  ISETP.LE.OR P4, PT, R68.reuse, UR4, P0 ;  /* 0x0000000444007c0c */ /* 0x040fe40008783670 */
[----:B------:R-:W-:Y:S02]  /*0c90*/  IADD3.X R73, PT, PT, RZ, R71, R54, P5, P6 ;  /* 0x00000047ff497210 */ /* 0x000fe40002fec436 */
[----:B------:R-:W-:-:S02]  /*0ca0*/  ISETP.LE.OR P5, PT, R68, UR12, P1 ;  /* 0x0000000c44007c0c */ /* 0x000fc40008fa3670 */
[C---:B------:R-:W-:Y:S02]  /*0cb0*/  ISETP.LE.OR P6, PT, R68.reuse, UR13, P1 ;  /* 0x0000000d44007c0c */ /* 0x040fe40008fc3670 */
[----:B------:R-:W-:Y:S02]  /*0cc0*/  ISETP.LE.OR P1, PT, R68, UR14, P1 ;  /* 0x0000000e44007c0c */ /* 0x000fe40008f23670 */
[----:B-----5:R-:W-:-:S03]  /*0cd0*/  @!P2 I2FP.F32.U32 R9, R9 ;  /* 0x000000090009a245 */ /* 0x020fc60000201000 */
[----:B------:R-:W-:Y:S02]  /*0ce0*/  @!P4 VIADD R3, R17, UR4 ;  /* 0x000000041103cc36 */ /* 0x000fe40008000000 */
[----:B------:R-:W-:Y:S02]  /*0cf0*/  IMAD.MOV.U32 R54, RZ, RZ, RZ ;  /* 0x000000ffff367224 */ /* 0x000fe400078e00ff */
[----:B------:R-:W-:Y:S01]  /*0d00*/  @!P2 FADD R54, R9, -128 ;  /* 0xc30000000936a421 */ /* 0x000fe20000000000 */
[----:B------:R-:W2:Y:S01]  /*0d10*/  @!P5 LDG.E.U8 R5, desc[UR6][R58.64+0x5] ;  /* 0x000005063a05d981 */ /* 0x000ea2000c1e1100 */
[----:B------:R-:W-:-:S03]  /*0d20*/  @!P4 IADD3 R60, P2, PT, R3, R70, RZ ;  /* 0x00000046033cc210 */ /* 0x000fc60007f5e0ff */
[----:B------:R-:W3:Y:S01]  /*0d30*/  @!P1 LDG.E.U8 R9, desc[UR6][R58.64+0x7] ;  /* 0x000007063a099981 */ /* 0x000ee2000c1e1100 */
[----:B------:R-:W-:-:S03]  /*0d40*/  @!P4 LEA.HI.X.SX32 R61, R3, R71, 0x1, P2 ;  /* 0x00000047033dc211 */ /* 0x000fc600010f0eff */
[----:B------:R0:W4:Y:S01]  /*0d50*/  @!P6 LDG.E.U8 R7, desc[UR6][R58.64+0x6] ;  /* 0x000006063a07e981 */ /* 0x000122000c1e1100 */
[C---:B------:R-:W-:Y:S02]  /*0d60*/  ISETP.LE.OR P2, PT, R68.reuse, UR8, P0 ;  /* 0x0000000844007c0c */ /* 0x040fe40008743670 */
[----:B------:R-:W-:Y:S01]  /*0d70*/  @!P3 I2FP.F32.U32 R11, R11 ;  /* 0x0000000b000bb245 */ /* 0x000fe20000201000 */
[----:B------:R-:W5:Y:S04]  /*0d80*/  @!P4 LDG.E.U8 R60, desc[UR6][R60.64] ;  /* 0x000000063c3cc981 */ /* 0x000f68000c1e1100 */
[----:B------:R-:W-:Y:S01]  /*0d90*/  @!P3 FADD R56, R11, -128 ;  /* 0xc30000000b38b421 */ /* 0x000fe20000000000 */
[----:B------:R-:W-:-:S05]  /*0da0*/  ISETP.LE.OR P3, PT, R68, UR9, P0 ;  /* 0x0000000944007c0c */ /* 0x000fca0008763670 */
[----:B------:R-:W5:Y:S08]  /*0db0*/  @!P2 LDG.E.U8 R11, desc[UR6][R72.64+0x1] ;  /* 0x00000106480ba981 */ /* 0x000f70000c1e1100 */
[----:B------:R-:W5:Y:S01]  /*0dc0*/  @!P3 LDG.E.U8 R13, desc[UR6][R72.64+0x2] ;  /* 0x00000206480db981 */ /* 0x000f62000c1e1100 */
[----:B------:R-:W-:Y:S01]  /*0dd0*/  IMAD.IADD R17, R17, 0x1, R68 ;  /* 0x0000000111117824 */ /* 0x000fe200078e0244 */
[----:B------:R-:W-:Y:S01]  /*0de0*/  MOV R64, RZ ;  /* 0x000000ff00407202 */ /* 0x000fe20000000f00 */
[----:B------:R-:W-:Y:S01]  /*0df0*/  IMAD.MOV.U32 R3, RZ, RZ, RZ ;  /* 0x000000ffff037224 */ /* 0x000fe200078e00ff */
[----:B------:R-:W-:-:S02]  /*0e00*/  UIADD3 UR15, UPT, UPT, UR5, 0x5, URZ ;  /* 0x00000005050f7890 */ /* 0x000fc4000fffe0ff */
[----:B0-----:R-:W-:Y:S01]  /*0e10*/  SHF.R.S32.HI R58, RZ, 0x1f, R17 ;  /* 0x0000001fff3a7819 */ /* 0x001fe20000011411 */
[----:B------:R-:W-:Y:S02]  /*0e20*/  IMAD.MOV.U32 R76, RZ, RZ, RZ ;  /* 0x000000ffff4c7224 */ /* 0x000fe400078e00ff */
[----:B------:R-:W-:Y:S01]  /*0e30*/  IMAD.MOV.U32 R62, RZ, RZ, RZ ;  /* 0x000000ffff3e7224 */ /* 0x000fe200078e00ff */
[----:B--2---:R-:W-:Y:S02]  /*0e40*/  @!P5 I2FP.F32.U32 R5, R5 ;  /* 0x000000050005d245 */ /* 0x004fe40000201000 */
[----:B---3--:R-:W-:-:S03]  /*0e50*/  @!P1 I2FP.F32.U32 R9, R9 ;  /* 0x0000000900099245 */ /* 0x008fc60000201000 */
[----:B------:R-:W-:Y:S01]  /*0e60*/  @!P5 FADD R3, R5, -128 ;  /* 0xc30000000503d421 */ /* 0x000fe20000000000 */
[----:B----4-:R-:W-:Y:S01]  /*0e70*/  @!P6 I2FP.F32.U32 R7, R7 ;  /* 0x000000070007e245 */ /* 0x010fe20000201000 */
[----:B------:R-:W-:Y:S01]  /*0e80*/  @!P1 FADD R64, R9, -128 ;  /* 0xc300000009409421 */ /* 0x000fe20000000000 */
[----:B------:R-:W-:Y:S02]  /*0e90*/  IADD3 R66, P1, P5, R70, UR4, R17 ;  /* 0x0000000446427c10 */ /* 0x000fe4000fd3e011 */
[----:B-----5:R-:W-:Y:S01]  /*0ea0*/  @!P4 I2FP.F32.U32 R5, R60 ;  /* 0x0000003c0005c245 */ /* 0x020fe20000201000 */
[----:B------:R-:W-:Y:S01]  /*0eb0*/  @!P6 FADD R76, R7, -128 ;  /* 0xc3000000074ce421 */ /* 0x000fe20000000000 */
[----:B------:R-:W-:Y:S02]  /*0ec0*/  IADD3.X R67, PT, PT, RZ, R71, R58, P1, P5 ;  /* 0x00000047ff437210 */ /* 0x000fe40000fea43a */
[----:B------:R-:W-:Y:S02]  /*0ed0*/  ISETP.LE.AND P1, PT, R69, UR15, PT ;  /* 0x0000000f45007c0c */ /* 0x000fe4000bf23270 */
[C---:B------:R-:W-:Y:S01]  /*0ee0*/  ISETP.LE.OR P6, PT, R68.reuse, UR10, P0 ;  /* 0x0000000a44007c0c */ /* 0x040fe200087c3670 */
[----:B------:R-:W-:Y:S01]  /*0ef0*/  @!P4 FADD R62, R5, -128 ;  /* 0xc3000000053ec421 */ /* 0x000fe20000000000 */
[----:B------:R-:W-:-:S02]  /*0f00*/  ISETP.LE.OR P4, PT, R68, UR4, P1 ;  /* 0x0000000444007c0c */ /* 0x000fc40008f83670 */
[----:B------:R-:W-:Y:S02]  /*0f10*/  ISETP.LE.OR P5, PT, R68, UR11, P0 ;  /* 0x0000000b44007c0c */ /* 0x000fe400087a3670 */
[----:B------:R-:W-:Y:S01]  /*0f20*/  @!P2 I2FP.F32.U32 R11, R11 ;  /* 0x0000000b000ba245 */ /* 0x000fe20000201000 */
[----:B------:R-:W-:-:S04]  /*0f30*/  IMAD.MOV.U32 R60, RZ, RZ, RZ ;  /* 0x000000ffff3c7224 */ /* 0x000fc800078e00ff */
[----:B------:R-:W-:Y:S02]  /*0f40*/  @!P2 FADD R60, R11, -128 ;  /* 0xc30000000b3ca421 */ /* 0x000fe40000000000 */
[----:B------:R-:W2:Y:S01]  /*0f50*/  @!P6 LDG.E.U8 R7, desc[UR6][R72.64+0x3] ;  /* 0x000003064807e981 */ /* 0x000ea2000c1e1100 */
[----:B------:R-:W-:Y:S01]  /*0f60*/  ISETP.LE.OR P2, PT, R68, UR12, P0 ;  /* 0x0000000c44007c0c */ /* 0x000fe20008743670 */
[----:B------:R-:W-:Y:S01]  /*0f70*/  @!P4 VIADD R5, R17, UR4 ;  /* 0x000000041105cc36 */ /* 0x000fe20008000000 */
[----:B------:R-:W-:Y:S01]  /*0f80*/  @!P3 I2FP.F32.U32 R13, R13 ;  /* 0x0000000d000db245 */ /* 0x000fe20000201000 */
[----:B------:R-:W3:Y:S01]  /*0f90*/  @!P5 LDG.E.U8 R11, desc[UR6][R72.64+0x4] ;  /* 0x00000406480bd981 */ /* 0x000ee2000c1e1100 */
[----:B------:R-:W-:-:S03]  /*0fa0*/  IMAD.MOV.U32 R58, RZ, RZ, RZ ;  /* 0x000000ffff3a7224 */ /* 0x000fc600078e00ff */
[----:B------:R-:W-:Y:S01]  /*0fb0*/  @!P3 FADD R58, R13, -128 ;  /* 0xc30000000d3ab421 */ /* 0x000fe20000000000 */
[----:B------:R-:W-:-:S04]  /*0fc0*/  @!P4 IADD3 R74, P3, PT, R5, R70, RZ ;  /* 0x00000046054ac210 */ /* 0x000fc80007f7e0ff */
[----:B------:R-:W-:Y:S01]  /*0fd0*/  @!P4 LEA.HI.X.SX32 R75, R5, R71, 0x1, P3 ;  /* 0x00000047054bc211 */ /* 0x000fe200018f0eff */
[----:B------:R-:W4:Y:S01]  /*0fe0*/  @!P2 LDG.E.U8 R13, desc[UR6][R72.64+0x5] ;  /* 0x00000506480da981 */ /* 0x000f22000c1e1100 */
[C---:B------:R-:W-:Y:S01]  /*0ff0*/  ISETP.LE.OR P3, PT, R68.reuse, UR13, P0 ;  /* 0x0000000d44007c0c */ /* 0x040fe20008763670 */
[----:B------:R-:W-:Y:S02]  /*1000*/  HFMA2 R5, -RZ, RZ, 0, 0 ;  /* 0x00000000ff057431 */ /* 0x000fe400000001ff */
[----:B------:R-:W5:Y:S10]  /*1010*/  @!P4 LDG.E.U8 R74, desc[UR6][R74.64] ;  /* 0x000000064a4ac981 */ /* 0x000f74000c1e1100 */
[----:B------:R-:W5:Y:S01]  /*1020*/  @!P3 LDG.E.U8 R15, desc[UR6][R72.64+0x6] ;  /* 0x00000606480fb981 */ /* 0x000f62000c1e1100 */
[----:B------:R-:W-:-:S13]  /*1030*/  ISETP.LE.OR P0, PT, R68, UR14, P0 ;  /* 0x0000000e44007c0c */ /* 0x000fda0008703670 */
[----:B------:R-:W5:Y:S01]  /*1040*/  @!P0 LDG.E.U8 R19, desc[UR6][R72.64+0x7] ;  /* 0x0000070648138981 */ /* 0x000f62000c1e1100 */
[----:B--2---:R-:W-:Y:S02]  /*1050*/  @!P6 I2FP.F32.U32 R9, R7 ;  /* 0x000000070009e245 */ /* 0x004fe40000201000 */
[----:B---3--:R-:W-:-:S03]  /*1060*/  @!P5 I2FP.F32.U32 R11, R11 ;  /* 0x0000000b000bd245 */ /* 0x008fc60000201000 */
[----:B------:R-:W-:Y:S01]  /*1070*/  @!P6 FADD R5, R9, -128 ;  /* 0xc30000000905e421 */ /* 0x000fe20000000000 */
[C---:B------:R-:W-:Y:S01]  /*1080*/  ISETP.LE.OR P6, PT, R68.reuse, UR8, P1 ;  /* 0x0000000844007c0c */ /* 0x040fe20008fc3670 */
[----:B------:R-:W-:Y:S02]  /*1090*/  IMAD.MOV.U32 R7, RZ, RZ, RZ ;  /* 0x000000ffff077224 */ /* 0x000fe400078e00ff */
[----:B------:R-:W-:Y:S01]  /*10a0*/  @!P5 FADD R7, R11, -128 ;  /* 0xc30000000b07d421 */ /* 0x000fe20000000000 */
[----:B------:R-:W-:Y:S02]  /*10b0*/  ISETP.LE.OR P5, PT, R68, UR9, P1 ;  /* 0x0000000944007c0c */ /* 0x000fe40008fa3670 */
[----:B----4-:R-:W-:Y:S01]  /*10c0*/  @!P2 I2FP.F32.U32 R13, R13 ;  /* 0x0000000d000da245 */ /* 0x010fe20000201000 */
[----:B------:R-:W-:-:S06]  /*10d0*/  IMAD.MOV.U32 R9, RZ, RZ, RZ ;  /* 0x000000ffff097224 */ /* 0x000fcc00078e00ff */
[----:B------:R-:W2:Y:S01]  /*10e0*/  @!P6 LDG.E.U8 R21, desc[UR6][R66.64+0x1] ;  /* 0x000001064215e981 */ /* 0x000ea2000c1e1100 */
[----:B------:R-:W-:Y:S01]  /*10f0*/  @!P2 FADD R9, R13, -128 ;  /* 0xc30000000d09a421 */ /* 0x000fe20000000000 */
[----:B------:R-:W-:Y:S02]  /*1100*/  ISETP.LE.OR P2, PT, R68, UR10, P1 ;  /* 0x0000000a44007c0c */ /* 0x000fe40008f43670 */
[----:B------:R-:W3:Y:S01]  /*1110*/  @!P5 LDG.E.U8 R23, desc[UR6][R66.64+0x2] ;  /* 0x000002064217d981 */ /* 0x000ee2000c1e1100 */
[----:B------:R-:W-:Y:S01]  /*1120*/  IMAD.MOV.U32 R11, RZ, RZ, RZ ;  /* 0x000000ffff0b7224 */ /* 0x000fe200078e00ff */
[----:B-----5:R-:W-:-:S05]  /*1130*/  @!P3 I2FP.F32.U32 R15, R15 ;  /* 0x0000000f000fb245 */ /* 0x020fca0000201000 */
[----:B------:R-:W-:Y:S01]  /*1140*/  @!P3 FADD R11, R15, -128 ;  /* 0xc30000000f0bb421 */ /* 0x000fe20000000000 */
[----:B------:R-:W-:-:S03]  /*1150*/  ISETP.LE.OR P3, PT, R68, UR11, P1 ;  /* 0x0000000b44007c0c */ /* 0x000fc60008f63670 */
[----:B------:R-:W4:Y:S10]  /*1160*/  @!P2 LDG.E.U8 R25, desc[UR6][R66.64+0x3] ;  /* 0x000003064219a981 */ /* 0x000f34000c1e1100 */
[----:B------:R-:W5:Y:S01]  /*1170*/  @!P3 LDG.E.U8 R27, desc[UR6][R66.64+0x4] ;  /* 0x00000406421bb981 */ /* 0x000f62000c1e1100 */
[----:B------:R-:W-:-:S02]  /*1180*/  @!P0 I2FP.F32.U32 R19, R19 ;  /* 0x0000001300138245 */ /* 0x000fc40000201000 */
[----:B------:R-:W-:Y:S02]  /*1190*/  @!P4 I2FP.F32.U32 R74, R74 ;  /* 0x0000004a004ac245 */ /* 0x000fe40000201000 */
[----:B------:R-:W-:Y:S01]  /*11a0*/  IADD3 R31, PT, PT, R17, R68, RZ ;  /* 0x00000044111f7210 */ /* 0x000fe20007ffe0ff */
[----:B------:R-:W-:Y:S02]  /*11b0*/  IMAD.MOV.U32 R13, RZ, RZ, RZ ;  /* 0x000000ffff0d7224 */ /* 0x000fe400078e00ff */
[----:B------:R-:W-:Y:S01]  /*11c0*/  @!P0 FADD R13, R19, -128 ;  /* 0xc3000000130d8421 */ /* 0x000fe20000000000 */
[----:B------:R-:W-:Y:S02]  /*11d0*/  IMAD.MOV.U32 R15, RZ, RZ, RZ ;  /* 0x000000ffff0f7224 */ /* 0x000fe400078e00ff */
[----:B------:R-:W-:Y:S01]  /*11e0*/  @!P4 FADD R15, R74, -128 ;  /* 0xc30000004a0fc421 */ /* 0x000fe20000000000 */
[----:B------:R-:W-:Y:S01]  /*11f0*/  UIADD3 UR15, UPT, UPT, UR5, 0x6, URZ ;  /* 0x00000006050f7890 */ /* 0x000fe2000fffe0ff */
[----:B------:R-:W-:-:S02]  /*1200*/  SHF.R.S32.HI R74, RZ, 0x1f, R31 ;  /* 0x0000001fff4a7819 */ /* 0x000fc4000001141f */
[----:B------:R-:W-:-:S04]  /*1210*/  IADD3 R72, P0, P4, R70, UR4, R31 ;  /* 0x0000000446487c10 */ /* 0x000fc8000fc1e01f */
[----:B------:R-:W-:Y:S02]  /*1220*/  IADD3.X R73, PT, PT, RZ, R71, R74, P0, P4 ;  /* 0x00000047ff497210 */ /* 0x000fe400007e844a */
[----:B------:R-:W-:Y:S01]  /*1230*/  ISETP.LE.AND P0, PT, R69, UR15, PT ;  /* 0x0000000f45007c0c */ /* 0x000fe2000bf03270 */
[----:B------:R-:W-:-:S03]  /*1240*/  IMAD.MOV.U32 R17, RZ, RZ, RZ ;  /* 0x000000ffff117224 */ /* 0x000fc600078e00ff */
[----:B------:R-:W-:Y:S01]  /*1250*/  ISETP.LE.OR P4, PT, R68, UR4, P0 ;  /* 0x0000000444007c0c */ /* 0x000fe20008783670 */
[----:B------:R-:W-:Y:S01]  /*1260*/  IMAD.MOV.U32 R19, RZ, RZ, RZ ;  /* 0x000000ffff137224 */ /* 0x000fe200078e00ff */
[----:B--2---:R-:W-:Y:S02]  /*1270*/  @!P6 I2FP.F32.U32 R21, R21 ;  /* 0x000000150015e245 */ /* 0x004fe40000201000 */
[----:B---3--:R-:W-:-:S03]  /*1280*/  @!P5 I2FP.F32.U32 R23, R23 ;  /* 0x000000170017d245 */ /* 0x008fc60000201000 */
[----:B------:R-:W-:Y:S01]  /*1290*/  @!P6 FADD R17, R21, -128 ;  /* 0xc30000001511e421 */ /* 0x000fe20000000000 */
[C---:B------:R-:W-:Y:S01]  /*12a0*/  ISETP.LE.OR P6, PT, R68.reuse, UR12, P1 ;  /* 0x0000000c44007c0c */ /* 0x040fe20008fc3670 */
[----:B------:R-:W-:Y:S01]  /*12b0*/  @!P5 FADD R19, R23, -128 ;  /* 0xc30000001713d421 */ /* 0x000fe20000000000 */
[----:B------:R-:W-:-:S03]  /*12c0*/  ISETP.LE.OR P5, PT, R68, UR13, P1 ;  /* 0x0000000d44007c0c */ /* 0x000fc60008fa3670 */
[----:B------:R-:W-:Y:S01]  /*12d0*/  @!P4 VIADD R23, R31, UR4 ;  /* 0x000000041f17cc36 */ /* 0x000fe20008000000 */
[----:B------:R-:W-:Y:S02]  /*12e0*/  ISETP.LE.OR P1, PT, R68, UR14, P1 ;  /* 0x0000000e44007c0c */ /* 0x000fe40008f23670 */
[----:B----4-:R-:W-:Y:S01]  /*12f0*/  @!P2 I2FP.F32.U32 R25, R25 ;  /* 0x000000190019a245 */ /* 0x010fe20000201000 */
[----:B------:R-:W-:-:S04]  /*1300*/  IMAD.MOV.U32 R21, RZ, RZ, RZ ;  /* 0x000000ffff157224 */ /* 0x000fc800078e00ff */
[----:B------:R-:W2:Y:S01]  /*1310*/  @!P6 LDG.E.U8 R29, desc[UR6][R66.64+0x5] ;  /* 0x00000506421de981 */ /* 0x000ea2000c1e1100 */
[----:B------:R-:W-:Y:S01]  /*1320*/  @!P2 FADD R21, R25, -128 ;  /* 0xc30000001915a421 */ /* 0x000fe20000000000 */
[C---:B------:R-:W-:Y:S02]  /*1330*/  @!P4 IADD3 R74, P2, PT, R23.reuse, R70, RZ ;  /* 0x00000046174ac210 */ /* 0x040fe40007f5e0ff */
[----:B------:R-:W3:Y:S02]  /*1340*/  @!P5 LDG.E.U8 R33, desc[UR6][R66.64+0x6] ;  /* 0x000006064221d981 */ /* 0x000ee4000c1e1100 */
[----:B------:R-:W-:Y:S02]  /*1350*/  @!P4 LEA.HI.X.SX32 R75, R23, R71, 0x1, P2 ;  /* 0x00000047174bc211 */ /* 0x000fe400010f0eff */
[----:B------:R-:W4:Y:S01]  /*1360*/  @!P1 LDG.E.U8 R35, desc[UR6][R66.64+0x7] ;  /* 0x0000070642239981 */ /* 0x000f22000c1e1100 */
[----:B-----5:R-:W-:Y:S02]  /*1370*/  @!P3 I2FP.F32.U32 R27, R27 ;  /* 0x0000001b001bb245 */ /* 0x020fe40000201000 */
[C---:B------:R-:W-:Y:S01]  /*1380*/  ISETP.LE.OR P2, PT, R68.reuse, UR8, P0 ;  /* 0x0000000844007c0c */ /* 0x040fe20008743670 */
[----:B------:R-:W-:Y:S01]  /*1390*/  IMAD.MOV.U32 R23, RZ, RZ, RZ ;  /* 0x000000ffff177224 */ /* 0x000fe200078e00ff */
[----:B------:R0:W5:Y:S01]  /*13a0*/  @!P4 LDG.E.U8 R75, desc[UR6][R74.64] ;  /* 0x000000064a4bc981 */ /* 0x000162000c1e1100 */
[----:B------:R-:W-:Y:S01]  /*13b0*/  @!P3 FADD R23, R27, -128 ;  /* 0xc30000001b17b421 */ /* 0x000fe20000000000 */
[----:B------:R-:W-:-:S09]  /*13c0*/  ISETP.LE.OR P3, PT, R68, UR9, P0 ;  /* 0x0000000944007c0c */ /* 0x000fd20008763670 */
[----:B------:R-:W5:Y:S04]  /*13d0*/  @!P2 LDG.E.U8 R37, desc[UR6][R72.64+0x1] ;  /* 0x000001064825a981 */ /* 0x000f68000c1e1100 */
[----:B------:R-:W5:Y:S01]  /*13e0*/  @!P3 LDG.E.U8 R39, desc[UR6][R72.64+0x2] ;  /* 0x000002064827b981 */ /* 0x000f62000c1e1100 */
[----:B------:R-:W-:Y:S01]  /*13f0*/  UIADD3 UR5, UPT, UPT, UR5, 0x7, URZ ;  /* 0x0000000705057890 */ /* 0x000fe2000fffe0ff */
[----:B------:R-:W-:Y:S01]  /*1400*/  MOV R25, RZ ;  /* 0x000000ff00197202 */ /* 0x000fe20000000f00 */
[----:B------:R-:W-:Y:S02]  /*1410*/  IMAD.MOV.U32 R27, RZ, RZ, RZ ;  /* 0x000000ffff1b7224 */ /* 0x000fe400078e00ff */
[----:B0-----:R-:W-:Y:S01]  /*1420*/  IMAD.MOV.U32 R74, RZ, RZ, RZ ;  /* 0x000000ffff4a7224 */ /* 0x001fe200078e00ff */
[----:B--2---:R-:W-:-:S02]  /*1430*/  @!P6 I2FP.F32.U32 R29, R29 ;  /* 0x0000001d001de245 */ /* 0x004fc40000201000 */
[----:B---3--:R-:W-:-:S03]  /*1440*/  @!P5 I2FP.F32.U32 R33, R33 ;  /* 0x000000210021d245 */ /* 0x008fc60000201000 */
[----:B------:R-:W-:Y:S01]  /*1450*/  @!P6 FADD R25, R29, -128 ;  /* 0xc30000001d19e421 */ /* 0x000fe20000000000 */
[----:B------:R-:W-:Y:S01]  /*1460*/  ISETP.LE.AND P6, PT, R69, UR5, PT ;  /* 0x0000000545007c0c */ /* 0x000fe2000bfc3270 */
[----:B------:R-:W-:-:S03]  /*1470*/  @!P5 FADD R27, R33, -128 ;  /* 0xc3000000211bd421 */ /* 0x000fc60000000000 */
[----:B------:R-:W-:Y:S01]  /*1480*/  ISETP.LE.OR P5, PT, R68, UR4, P6 ;  /* 0x0000000444007c0c */ /* 0x000fe2000b7a3670 */
[----:B------:R-:W-:Y:S01]  /*1490*/  IMAD.IADD R33, R31, 0x1, R68 ;  /* 0x000000011f217824 */ /* 0x000fe200078e0244 */
[----:B----4-:R-:W-:Y:S02]  /*14a0*/  @!P1 I2FP.F32.U32 R35, R35 ;  /* 0x0000002300239245 */ /* 0x010fe40000201000 */
[----:B-----5:R-:W-:Y:S01]  /*14b0*/  @!P4 I2FP.F32.U32 R75, R75 ;  /* 0x0000004b004bc245 */ /* 0x020fe20000201000 */
[----:B------:R-:W-:Y:S02]  /*14c0*/  IMAD.MOV.U32 R29, RZ, RZ, RZ ;  /* 0x000000ffff1d7224 */ /* 0x000fe400078e00ff */
[----:B------:R-:W-:Y:S01]  /*14d0*/  @!P1 FADD R29, R35, -128 ;  /* 0xc3000000231d9421 */ /* 0x000fe20000000000 */
[--C-:B------:R-:W-:Y:S01]  /*14e0*/  SHF.R.S32.HI R35, RZ, 0x1f, R33.reuse ;  /* 0x0000001fff237819 */ /* 0x100fe20000011421 */
[----:B------:R-:W-:Y:S01]  /*14f0*/  @!P4 FADD R74, R75, -128 ;  /* 0xc30000004b4ac421 */ /* 0x000fe20000000000 */
[----:B------:R-:W-:-:S02]  /*1500*/  IADD3 R66, P1, P4, R70, UR4, R33 ;  /* 0x0000000446427c10 */ /* 0x000fc4000fc3e021 */
[----:B------:R-:W-:Y:S02]  /*1510*/  @!P2 I2FP.F32.U32 R37, R37 ;  /* 0x000000250025a245 */ /* 0x000fe40000201000 */
[----:B------:R-:W-:Y:S02]  /*1520*/  IADD3.X R67, PT, PT, RZ, R71, R35, P1, P4 ;  /* 0x00000047ff437210 */ /* 0x000fe40000fe8423 */
[----:B------:R-:W-:Y:S02]  /*1530*/  ISETP.LE.OR P1, PT, R68, UR10, P0 ;  /* 0x0000000a44007c0c */ /* 0x000fe40008723670 */
[----:B------:R-:W-:Y:S01]  /*1540*/  @!P5 IADD3 R35, PT, PT, R33, UR4, RZ ;  /* 0x000000042123dc10 */ /* 0x000fe2000fffe0ff */
[----:B------:R-:W-:Y:S02]  /*1550*/  IMAD.MOV.U32 R31, RZ, RZ, RZ ;  /* 0x000000ffff1f7224 */ /* 0x000fe400078e00ff */
[----:B------:R-:W-:Y:S01]  /*1560*/  @!P2 FADD R31, R37, -128 ;  /* 0xc3000000251fa421 */ /* 0x000fe20000000000 */
[----:B------:R-:W-:-:S02]  /*1570*/  @!P3 I2FP.F32.U32 R39, R39 ;  /* 0x000000270027b245 */ /* 0x000fc40000201000 */
[C---:B------:R-:W-:Y:S02]  /*1580*/  @!P5 IADD3 R70, P2, PT, R35.reuse, R70, RZ ;  /* 0x000000462346d210 */ /* 0x040fe40007f5e0ff */
[C---:B------:R-:W-:Y:S01]  /*1590*/  ISETP.LE.OR P4, PT, R68.reuse, UR11, P0 ;  /* 0x0000000b44007c0c */ /* 0x040fe20008783670 */
[----:B------:R-:W-:Y:S01]  /*15a0*/  IMAD.MOV.U32 R33, RZ, RZ, RZ ;  /* 0x000000ffff217224 */ /* 0x000fe200078e00ff */
[----:B------:R-:W-:Y:S01]  /*15b0*/  @!P5 LEA.HI.X.SX32 R71, R35, R71, 0x1, P2 ;  /* 0x000000472347d211 */ /* 0x000fe200010f0eff */
[----:B------:R-:W-:Y:S01]  /*15c0*/  @!P3 FADD R33, R39, -128 ;  /* 0xc30000002721b421 */ /* 0x000fe20000000000 */
[C---:B------:R-:W-:Y:S01]  /*15d0*/  ISETP.LE.OR P3, PT, R68.reuse, UR12, P0 ;  /* 0x0000000c44007c0c */ /* 0x040fe20008763670 */
[----:B------:R-:W2:Y:S01]  /*15e0*/  @!P1 LDG.E.U8 R39, desc[UR6][R72.64+0x3] ;  /* 0x0000030648279981 */ /* 0x000ea2000c1e1100 */
[C---:B------:R-:W-:Y:S02]  /*15f0*/  ISETP.LE.OR P2, PT, R68.reuse, UR13, P0 ;  /* 0x0000000d44007c0c */ /* 0x040fe40008743670 */
[----:B------:R-:W-:Y:S01]  /*1600*/  ISETP.LE.OR P0, PT, R68, UR14, P0 ;  /* 0x0000000e44007c0c */ /* 0x000fe20008703670 */
[----:B------:R0:W3:Y:S04]  /*1610*/  @!P5 LDG.E.U8 R71, desc[UR6][R70.64] ;  /* 0x000000064647d981 */ /* 0x0000e8000c1e1100 */
[----:B------:R-:W4:Y:S04]  /*1620*/  @!P4 LDG.E.U8 R41, desc[UR6][R72.64+0x4] ;  /* 0x000004064829c981 */ /* 0x000f28000c1e1100 */
[----:B------:R-:W5:Y:S04]  /*1630*/  @!P3 LDG.E.U8 R43, desc[UR6][R72.64+0x5] ;  /* 0x00000506482bb981 */ /* 0x000f68000c1e1100 */
[----:B------:R-:W5:Y:S04]  /*1640*/  @!P2 LDG.E.U8 R45, desc[UR6][R72.64+0x6] ;  /* 0x00000606482da981 */ /* 0x000f68000c1e1100 */
[----:B------:R1:W5:Y:S01]  /*1650*/  @!P0 LDG.E.U8 R47, desc[UR6][R72.64+0x7] ;  /* 0x00000706482f8981 */ /* 0x000362000c1e1100 */
[----:B------:R-:W-:-:S02]  /*1660*/  IMAD.MOV.U32 R37, RZ, RZ, RZ ;  /* 0x000000ffff257224 */ /* 0x000fc400078e00ff */
[----:B0-----:R-:W-:Y:S02]  /*1670*/  HFMA2 R70, -RZ, RZ, 0, 0 ;  /* 0x00000000ff467431 */ /* 0x001fe400000001ff */
[----:B------:R-:W-:Y:S02]  /*1680*/  IMAD.MOV.U32 R35, RZ, RZ, RZ ;  /* 0x000000ffff237224 */ /* 0x000fe400078e00ff */
[----:B-1----:R-:W-:Y:S01]  /*1690*/  IMAD.MOV.U32 R72, RZ, RZ, RZ ;  /* 0x000000ffff487224 */ /* 0x002fe200078e00ff */
[----:B--2---:R-:W-:-:S05]  /*16a0*/  @!P1 I2FP.F32.U32 R39, R39 ;  /* 0x0000002700279245 */ /* 0x004fca0000201000 */
[----:B------:R-:W-:Y:S01]  /*16b0*/  @!P1 FADD R37, R39, -128 ;  /* 0xc300000027259421 */ /* 0x000fe20000000000 */
[C---:B------:R-:W-:Y:S02]  /*16c0*/  ISETP.LE.OR P1, PT, R68.reuse, UR8, P6 ;  /* 0x0000000844007c0c */ /* 0x040fe4000b723670 */
[----:B----4-:R-:W-:Y:S02]  /*16d0*/  @!P4 I2FP.F32.U32 R41, R41 ;  /* 0x000000290029c245 */ /* 0x010fe40000201000 */
[----:B---3--:R-:W-:Y:S02]  /*16e0*/  @!P5 I2FP.F32.U32 R71, R71 ;  /* 0x000000470047d245 */ /* 0x008fe40000201000 */
[----:B-----5:R-:W-:Y:S01]  /*16f0*/  @!P3 I2FP.F32.U32 R43, R43 ;  /* 0x0000002b002bb245 */ /* 0x020fe20000201000 */
[----:B------:R-:W-:Y:S01]  /*1700*/  @!P4 FADD R35, R41, -128 ;  /* 0xc30000002923c421 */ /* 0x000fe20000000000 */
[----:B------:R-:W-:Y:S02]  /*1710*/  ISETP.LE.OR P4, PT, R68, UR9, P6 ;  /* 0x0000000944007c0c */ /* 0x000fe4000b783670 */
[----:B------:R-:W-:-:S02]  /*1720*/  @!P2 I2FP.F32.U32 R45, R45 ;  /* 0x0000002d002da245 */ /* 0x000fc40000201000 */
[----:B------:R-:W-:Y:S01]  /*1730*/  @!P0 I2FP.F32.U32 R47, R47 ;  /* 0x0000002f002f8245 */ /* 0x000fe20000201000 */
[----:B------:R-:W-:Y:S02]  /*1740*/  IMAD.MOV.U32 R41, RZ, RZ, RZ ;  /* 0x000000ffff297224 */ /* 0x000fe400078e00ff */
[----:B------:R-:W-:Y:S01]  /*1750*/  @!P3 FADD R41, R43, -128 ;  /* 0xc30000002b29b421 */ /* 0x000fe20000000000 */
[----:B------:R-:W-:Y:S02]  /*1760*/  IMAD.MOV.U32 R39, RZ, RZ, RZ ;  /* 0x000000ffff277224 */ /* 0x000fe400078e00ff */
[----:B------:R-:W-:Y:S01]  /*1770*/  @!P2 FADD R39, R45, -128 ;  /* 0xc30000002d27a421 */ /* 0x000fe20000000000 */
[----:B------:R-:W-:Y:S01]  /*1780*/  @!P0 FADD R70, R47, -128 ;  /* 0xc30000002f468421 */ /* 0x000fe20000000000 */
[----:B------:R-:W-:Y:S01]  /*1790*/  @!P5 FADD R72, R71, -128 ;  /* 0xc30000004748d421 */ /* 0x000fe20000000000 */
[C---:B------:R-:W-:Y:S01]  /*17a0*/  ISETP.LE.OR P5, PT, R68.reuse, UR10, P6 ;  /* 0x0000000a44007c0c */ /* 0x040fe2000b7a3670 */
[----:B------:R-:W2:Y:S01]  /*17b0*/  @!P1 LDG.E.U8 R45, desc[UR6][R66.64+0x1] ;  /* 0x00000106422d9981 */ /* 0x000ea2000c1e1100 */
[----:B------:R-:W-:-:S02]  /*17c0*/  ISETP.LE.OR P3, PT, R68, UR11, P6 ;  /* 0x0000000b44007c0c */ /* 0x000fc4000b763670 */
[C---:B------:R-:W-:Y:S01]  /*17d0*/  ISETP.LE.OR P2, PT, R68.reuse, UR12, P6 ;  /* 0x0000000c44007c0c */ /* 0x040fe2000b743670 */
[----:B------:R-:W3:Y:S01]  /*17e0*/  @!P4 LDG.E.U8 R49, desc[UR6][R66.64+0x2] ;  /* 0x000002064231c981 */ /* 0x000ee2000c1e1100 */
[C---:B------:R-:W-:Y:S02]  /*17f0*/  ISETP.LE.OR P0, PT, R68.reuse, UR13, P6 ;  /* 0x0000000d44007c0c */ /* 0x040fe4000b703670 */
[----:B------:R-:W-:-:S05]  /*1800*/  ISETP.LE.OR P6, PT, R68, UR14, P6 ;  /* 0x0000000e44007c0c */ /* 0x000fca000b7c3670 */
[----:B------:R-:W4:Y:S04]  /*1810*/  @!P5 LDG.E.U8 R47, desc[UR6][R66.64+0x3] ;  /* 0x00000306422fd981 */ /* 0x000f28000c1e1100 */
[----:B------:R-:W5:Y:S04]  /*1820*/  @!P3 LDG.E.U8 R51, desc[UR6][R66.64+0x4] ;  /* 0x000004064233b981 */ /* 0x000f68000c1e1100 */
[----:B------:R-:W5:Y:S04]  /*1830*/  @!P2 LDG.E.U8 R53, desc[UR6][R66.64+0x5] ;  /* 0x000005064235a981 */ /* 0x000f68000c1e1100 */
[----:B------:R-:W5:Y:S04]  /*1840*/  @!P0 LDG.E.U8 R43, desc[UR6][R66.64+0x6] ;  /* 0x00000606422b8981 */ /* 0x000f68000c1e1100 */
[----:B------:R-:W5:Y:S04]  /*1850*/  @!P6 LDG.E.U8 R55, desc[UR6][R66.64+0x7] ;  /* 0x000007064237e981 */ /* 0x000f68000c1e1100 */
[----:B------:R-:W-:Y:S04]  /*1860*/  STL [R1+0x124], R2 ;  /* 0x0001240201007387 */ /* 0x000fe80000100800 */
[----:B------:R0:W-:Y:S04]  /*1870*/  STL [R1+0x120], R0 ;  /* 0x0001200001007387 */ /* 0x0001e80000100800 */
[----:B------:R-:W-:Y:S01]  /*1880*/  STL [R1+0x194], R3 ;  /* 0x0001940301007387 */ /* 0x000fe20000100800 */
[----:B0-----:R-:W-:-:S03]  /*1890*/  IMAD.MOV.U32 R0, RZ, RZ, RZ ;  /* 0x000000ffff007224 */ /* 0x001fc600078e00ff */
[----:B------:R0:W-:Y:S04]  /*18a0*/  STL [R1+0x128], R4 ;  /* 0x0001280401007387 */ /* 0x0001e80000100800 */
[----:B------:R-:W-:Y:S04]  /*18b0*/  STL [R1+0x1ac], R5 ;  /* 0x0001ac0501007387 */ /* 0x000fe80000100800 */
[----:B------:R-:W-:Y:S01]  /*18c0*/  STL [R1+0x1b0], R7 ;  /* 0x0001b00701007387 */ /* 0x000fe20000100800 */
[----:B0-----:R-:W-:-:S03]  /*18d0*/  IMAD.MOV.U32 R4, RZ, RZ, RZ ;  /* 0x000000ffff047224 */ /* 0x001fc600078e00ff */
[----:B------:R-:W-:Y:S04]  /*18e0*/  STL [R1+0x1b4], R9 ;  /* 0x0001b40901007387 */ /* 0x000fe80000100800 */
[----:B------:R0:W-:Y:S04]  /*18f0*/  STL [R1+0x12c], R6 ;  /* 0x00012c0601007387 */ /* 0x0001e80000100800 */
[----:B------:R1:W-:Y:S04]  /*1900*/  STL [R1+0x130], R8 ;  /* 0x0001300801007387 */ /* 0x0003e80000100800 */
[----:B------:R1:W-:Y:S01]  /*1910*/  STL [R1+0x134], R10 ;  /* 0x0001340a01007387 */ /* 0x0003e20000100800 */
[----:B0-----:R-:W-:-:S03]  /*1920*/  IMAD.MOV.U32 R6, RZ, RZ, RZ ;  /* 0x000000ffff067224 */ /* 0x001fc600078e00ff */
[----:B------:R0:W-:Y:S01]  /*1930*/  STL [R1+0x138], R12 ;  /* 0x0001380c01007387 */ /* 0x0001e20000100800 */
[----:B-1----:R-:W-:Y:S01]  /*1940*/  MOV R8, RZ ;  /* 0x000000ff00087202 */ /* 0x002fe20000000f00 */
[----:B------:R-:W-:Y:S02]  /*1950*/  IMAD.MOV.U32 R10, RZ, RZ, RZ ;  /* 0x000000ffff0a7224 */ /* 0x000fe400078e00ff */
[----:B0-----:R-:W-:Y:S01]  /*1960*/  IMAD.MOV.U32 R12, RZ, RZ, RZ ;  /* 0x000000ffff0c7224 */ /* 0x001fe200078e00ff */
[----:B------:R-:W-:Y:S04]  /*1970*/  STL [R1+0x13c], R14 ;  /* 0x00013c0e01007387 */ /* 0x000fe80000100800 */
        /* <DEDUP_REMOVED lines=43> */
[----:B------:R-:W-:Y:S01]  /*1c30*/  STL [R1+0x200], R72 ;  /* 0x0002004801007387 */ /* 0x000fe20000100800 */
[----:B--2---:R-:W-:-:S02]  /*1c40*/  @!P1 I2FP.F32.U32 R2, R45 ;  /* 0x0000002d00029245 */ /* 0x004fc40000201000 */
[----:B---3--:R-:W-:-:S03]  /*1c50*/  @!P4 I2FP.F32.U32 R3, R49 ;  /* 0x000000310003c245 */ /* 0x008fc60000201000 */
[----:B------:R-:W-:Y:S02]  /*1c60*/  @!P1 FADD R0, R2, -128 ;  /* 0xc300000002009421 */ /* 0x000fe40000000000 */
[----:B------:R-:W-:-:S03]  /*1c70*/  @!P4 FADD R4, R3, -128 ;  /* 0xc30000000304c421 */ /* 0x000fc60000000000 */
[----:B------:R0:W-:Y:S01]  /*1c80*/  STL [R1+0x204], R0 ;  /* 0x0002040001007387 */ /* 0x0001e20000100800 */
[----:B----4-:R-:W-:Y:S02]  /*1c90*/  @!P5 I2FP.F32.U32 R3, R47 ;  /* 0x0000002f0003d245 */ /* 0x010fe40000201000 */
[----:B-----5:R-:W-:Y:S02]  /*1ca0*/  @!P3 I2FP.F32.U32 R5, R51 ;  /* 0x000000330005b245 */ /* 0x020fe40000201000 */
[----:B------:R-:W-:Y:S02]  /*1cb0*/  @!P2 I2FP.F32.U32 R7, R53 ;  /* 0x000000350007a245 */ /* 0x000fe40000201000 */
[----:B------:R-:W-:Y:S02]  /*1cc0*/  @!P0 I2FP.F32.U32 R9, R43 ;  /* 0x0000002b00098245 */ /* 0x000fe40000201000 */
[----:B0-----:R-:W-:Y:S01]  /*1cd0*/  @!P6 I2FP.F32.U32 R0, R55 ;  /* 0x000000370000e245 */ /* 0x001fe20000201000 */
[----:B------:R-:W-:-:S02]  /*1ce0*/  IMAD.MOV.U32 R2, RZ, RZ, RZ ;  /* 0x000000ffff027224 */ /* 0x000fc400078e00ff */
[----:B------:R-:W-:Y:S01]  /*1cf0*/  @!P5 FADD R2, R3, -128 ;  /* 0xc30000000302d421 */ /* 0x000fe20000000000 */
[----:B------:R-:W-:Y:S01]  /*1d00*/  @!P3 FADD R6, R5, -128 ;  /* 0xc30000000506b421 */ /* 0x000fe20000000000 */
[----:B------:R-:W-:Y:S01]  /*1d10*/  @!P2 FADD R8, R7, -128 ;  /* 0xc30000000708a421 */ /* 0x000fe20000000000 */
[----:B------:R-:W-:Y:S01]  /*1d20*/  @!P0 FADD R10, R9, -128 ;  /* 0xc3000000090a8421 */ /* 0x000fe20000000000 */
[----:B------:R-:W-:Y:S01]  /*1d30*/  @!P6 FADD R12, R0, -128 ;  /* 0xc3000000000ce421 */ /* 0x000fe20000000000 */
[----:B------:R-:W-:Y:S04]  /*1d40*/  STL [R1+0x20c], R2 ;  /* 0x00020c0201007387 */ /* 0x000fe80000100800 */
[----:B------:R-:W-:Y:S04]  /*1d50*/  STL [R1+0x210], R6 ;  /* 0x0002100601007387 */ /* 0x000fe80000100800 */
[----:B------:R-:W-:Y:S04]  /*1d60*/  STL [R1+0x214], R8 ;  /* 0x0002140801007387 */ /* 0x000fe80000100800 */
[----:B------:R-:W-:Y:S04]  /*1d70*/  STL [R1+0x218], R10 ;  /* 0x0002180a01007387 */ /* 0x000fe80000100800 */
[----:B------:R-:W-:Y:S01]  /*1d80*/  STL [R1+0x21c], R12 ;  /* 0x00021c0c01007387 */ /* 0x000fe20000100800 */
[C---:B------:R-:W-:Y:S01]  /*1d90*/  VIADD R0, R1.reuse, 0x120 ;  /* 0x0000012001007836 */ /* 0x040fe20000000000 */
[----:B------:R-:W-:-:S02]  /*1da0*/  IADD3 R5, PT, PT, R1, 0x20, RZ ;  /* 0x0000002001057810 */ /* 0x000fc40007ffe0ff */
[----:B------:R0:W-:Y:S04]  /*1db0*/  STL [R1+0x188], R52 ;  /* 0x0001883401007387 */ /* 0x0001e80000100800 */
[----:B------:R1:W-:Y:S01]  /*1dc0*/  STL [R1+0x208], R4 ;  /* 0x0002080401007387 */ /* 0x0003e20000100800 */
[----:B0-----:R-:W-:Y:S02]  /*1dd0*/  IMAD.MOV.U32 R52, RZ, RZ, R1 ;  /* 0x000000ffff347224 */ /* 0x001fe400078e0001 */
[----:B-1----:R-:W-:-:S07]  /*1de0*/  IMAD.MOV.U32 R4, RZ, RZ, RZ ;  /* 0x000000ffff047224 */ /* 0x002fce00078e00ff */
.L_x_68:
[----:B0-----:R-:W-:-:S07]  /*1df0*/  IMAD.MOV.U32 R6, RZ, RZ, RZ ;  /* 0x000000ffff067224 */ /* 0x001fce00078e00ff */
.L_x_67:
[----:B0-----:R-:W-:Y:S01]  /*1e00*/  I2FP.F32.U32 R2, R6 ;  /* 0x0000000600027245 */ /* 0x001fe20000201000 */
[C---:B------:R-:W-:Y:S02]  /*1e10*/  IMAD R3, R6.reuse, 0x3, RZ ;  /* 0x0000000306037824 */ /* 0x040fe400078e02ff */
[----:B------:R-:W-:Y:S02]  /*1e20*/  IMAD R8, R6, 0x5, RZ ;  /* 0x0000000506087824 */ /* 0x000fe400078e02ff */
[----:B------:R-:W-:Y:S01]  /*1e30*/  FMUL R2, R2, 3.1415927410125732422 ;  /* 0x40490fdb02027820 */ /* 0x000fe20000400000 */
[----:B------:R-:W-:Y:S01]  /*1e40*/  I2FP.F32.U32 R3, R3 ;  /* 0x0000000300037245 */ /* 0x000fe20000201000 */
[C---:B------:R-:W-:Y:S01]  /*1e50*/  IMAD R9, R6.reuse, 0x7, RZ ;  /* 0x0000000706097824 */ /* 0x040fe200078e02ff */
[----:B------:R-:W-:Y:S01]  /*1e60*/  I2FP.F32.U32 R8, R8 ;  /* 0x0000000800087245 */ /* 0x000fe20000201000 */
[----:B------:R-:W-:Y:S02]  /*1e70*/  IMAD R13, R6, 0xd, RZ ;  /* 0x0000000d060d7824 */ /* 0x000fe400078e02ff */
[----:B------:R-:W-:Y:S01]  /*1e80*/  FMUL R15, R2, 0.0625 ;  /* 0x3d800000020f7820 */ /* 0x000fe20000400000 */
[----:B------:R-:W-:Y:S01]  /*1e90*/  FMUL R2, R3, 3.1415927410125732422 ;  /* 0x40490fdb03027820 */ /* 0x000fe20000400000 */
[----:B------:R-:W-:Y:S01]  /*1ea0*/  I2FP.F32.U32 R9, R9 ;  /* 0x0000000900097245 */ /* 0x000fe20000201000 */
[----:B------:R-:W-:Y:S01]  /*1eb0*/  FMUL R3, R8, 3.1415927410125732422 ;  /* 0x40490fdb08037820 */ /* 0x000fe20000400000 */
[----:B------:R-:W-:Y:S01]  /*1ec0*/  I2FP.F32.U32 R13, R13 ;  /* 0x0000000d000d7245 */ /* 0x000fe20000201000 */
[----:B------:R-:W-:Y:S01]  /*1ed0*/  FMUL R2, R2, 0.0625 ;  /* 0x3d80000002027820 */ /* 0x000fe20000400000 */
[----:B------:R-:W-:-:S02]  /*1ee0*/  IMAD R11, R6, 0x9, RZ ;  /* 0x00000009060b7824 */ /* 0x000fc400078e02ff */
[----:B------:R-:W-:Y:S01]  /*1ef0*/  FMUL R3, R3, 0.0625 ;  /* 0x3d80000003037820 */ /* 0x000fe20000400000 */
[----:B------:R-:W-:Y:S01]  /*1f00*/  FMUL R10, R9, 3.1415927410125732422 ;  /* 0x40490fdb090a7820 */ /* 0x000fe20000400000 */
[C---:B------:R-:W-:Y:S02]  /*1f10*/  IMAD R12, R6.reuse, 0xb, RZ ;  /* 0x0000000b060c7824 */ /* 0x040fe400078e02ff */
[----:B------:R-:W-:Y:S01]  /*1f20*/  FMUL R7, R15, 0.63661974668502807617 ;  /* 0x3f22f9830f077820 */ /* 0x000fe20000400000 */
[----:B------:R-:W-:Y:S02]  /*1f30*/  IMAD R14, R6, 0xf, RZ ;  /* 0x0000000f060e7824 */ /* 0x000fe400078e02ff */
[----:B------:R-:W-:Y:S01]  /*1f40*/  FMUL R13, R13, 3.1415927410125732422 ;  /* 0x40490fdb0d0d7820 */ /* 0x000fe20000400000 */
[----:B------:R-:W-:Y:S01]  /*1f50*/  FMUL R8, R2, 0.63661974668502807617 ;  /* 0x3f22f98302087820 */ /* 0x000fe20000400000 */
[----:B------:R-:W-:Y:S01]  /*1f60*/  FMUL R9, R3, 0.63661974668502807617 ;  /* 0x3f22f98303097820 */ /* 0x000fe20000400000 */
[----:B------:R-:W-:Y:S01]  /*1f70*/  I2FP.F32.U32 R11, R11 ;  /* 0x0000000b000b7245 */ /* 0x000fe20000201000 */
[----:B------:R-:W-:Y:S01]  /*1f80*/  FMUL R28, R10, 0.0625 ;  /* 0x3d8000000a1c7820 */ /* 0x000fe20000400000 */
[----:B------:R-:W-:Y:S01]  /*1f90*/  I2FP.F32.U32 R12, R12 ;  /* 0x0000000c000c7245 */ /* 0x000fe20000201000 */
[----:B------:R-:W-:Y:S01]  /*1fa0*/  FMUL R34, R13, 0.0625 ;  /* 0x3d8000000d227820 */ /* 0x000fe20000400000 */
[----:B------:R-:W-:Y:S01]  /*1fb0*/  I2FP.F32.U32 R14, R14 ;  /* 0x0000000e000e7245 */ /* 0x000fe20000201000 */
[----:B------:R-:W0:Y:S01]  /*1fc0*/  F2I.NTZ R7, R7 ;  /* 0x0000000700077305 */ /* 0x000e220000203100 */
[----:B------:R-:W-:Y:S01]  /*1fd0*/  FMUL R10, R28, 0.63661974668502807617 ;  /* 0x3f22f9831c0a7820 */ /* 0x000fe20000400000 */
[----:B------:R-:W-:Y:S01]  /*1fe0*/  FMUL R11, R11, 3.1415927410125732422 ;  /* 0x40490fdb0b0b7820 */ /* 0x000fe20000400000 */
[----:B------:R-:W-:Y:S01]  /*1ff0*/  FMUL R13, R34, 0.63661974668502807617 ;  /* 0x3f22f983220d7820 */ /* 0x000fe20000400000 */
[----:B------:R-:W-:Y:S01]  /*2000*/  FMUL R12, R12, 3.1415927410125732422 ;  /* 0x40490fdb0c0c7820 */ /* 0x000fe20000400000 */
[----:B------:R-:W-:Y:S01]  /*2010*/  FMUL R14, R14, 3.1415927410125732422 ;  /* 0x40490fdb0e0e7820 */ /* 0x000fe20000400000 */
[----:B------:R-:W-:Y:S01]  /*2020*/  FMUL R30, R11, 0.0625 ;  /* 0x3d8000000b1e7820 */ /* 0x000fe20000400000 */
[----:B------:R-:W-:Y:S01]  /*2030*/  SHF.R.U32.HI R29, RZ, 0x17, R28 ;  /* 0x00000017ff1d7819 */ /* 0x000fe2000001161c */
[----:B------:R-:W1:Y:S01]  /*2040*/  F2I.NTZ R8, R8 ;  /* 0x0000000800087305 */ /* 0x000e620000203100 */
[----:B------:R-:W-:Y:S01]  /*2050*/  FMUL R32, R12, 0.0625 ;  /* 0x3d8000000c207820 */ /* 0x000fe20000400000 */
[----:B------:R-:W-:Y:S01]  /*2060*/  FMUL R36, R14, 0.0625 ;  /* 0x3d8000000e247820 */ /* 0x000fe20000400000 */
[----:B------:R-:W-:Y:S01]  /*2070*/  FMUL R11, R30, 0.63661974668502807617 ;  /* 0x3f22f9831e0b7820 */ /* 0x000fe20000400000 */
[----:B------:R-:W-:Y:S01]  /*2080*/  SHF.R.U32.HI R31, RZ, 0x17, R30 ;  /* 0x00000017ff1f7819 */ /* 0x000fe2000001161e */
[----:B------:R-:W-:Y:S01]  /*2090*/  FMUL R12, R32, 0.63661974668502807617 ;  /* 0x3f22f983200c7820 */ /* 0x000fe20000400000 */
[----:B------:R-:W-:Y:S01]  /*20a0*/  FMUL R14, R36, 0.63661974668502807617 ;  /* 0x3f22f983240e7820 */ /* 0x000fe20000400000 */
[----:B0-----:R-:W-:Y:S01]  /*20b0*/  I2FP.F32.S32 R16, R7 ;  /* 0x0000000700107245 */ /* 0x001fe20000201400 */
[----:B------:R-:W0:Y:S01]  /*20c0*/  F2I.NTZ R9, R9 ;  /* 0x0000000900097305 */ /* 0x000e220000203100 */
[----:B------:R-:W-:Y:S01]  /*20d0*/  SHF.R.U32.HI R33, RZ, 0x17, R32 ;  /* 0x00000017ff217819 */ /* 0x000fe20000011620 */
[----:B------:R-:W-:Y:S01]  /*20e0*/  VIADD R40, R31, 0xffffff80 ;  /* 0xffffff801f287836 */ /* 0x000fe20000000000 */
[----:B------:R-:W-:Y:S01]  /*20f0*/  SHF.R.U32.HI R37, RZ, 0x17, R36 ;  /* 0x00000017ff257819 */ /* 0x000fe20000011624 */
[C---:B------:R-:W-:Y:S01]  /*2100*/  FFMA R15, R16.reuse, -1.5707962512969970703, R15 ;  /* 0xbfc90fda100f7823 */ /* 0x040fe2000000000f */
[----:B------:R-:W-:Y:S01]  /*2110*/  SHF.R.U32.HI R35, RZ, 0x17, R34 ;  /* 0x00000017ff237819 */ /* 0x000fe20000011622 */
[----:B------:R-:W-:Y:S01]  /*2120*/  VIADD R42, R33, 0xffffff80 ;  /* 0xffffff80212a7836 */ /* 0x000fe20000000000 */
[----:B-1----:R-:W-:Y:S01]  /*2130*/  I2FP.F32.S32 R17, R8 ;  /* 0x0000000800117245 */ /* 0x002fe20000201400 */
[----:B------:R-:W1:Y:S01]  /*2140*/  F2I.NTZ R10, R10 ;  /* 0x0000000a000a7305 */ /* 0x000e620000203100 */
[C---:B------:R-:W-:Y:S01]  /*2150*/  FFMA R15, R16.reuse, -7.5497894158615963534e-08, R15 ;  /* 0xb3a22168100f7823 */ /* 0x040fe2000000000f */
[----:B------:R-:W-:Y:S01]  /*2160*/  VIADD R44, R37, 0xffffff80 ;  /* 0xffffff80252c7836 */ /* 0x000fe20000000000 */
[----:B------:R-:W-:Y:S01]  /*2170*/  SHF.R.U32.HI R42, RZ, 0x5, R42 ;  /* 0x00000005ff2a7819 */ /* 0x000fe2000001162a */
[C---:B------:R-:W-:Y:S01]  /*2180*/  FFMA R18, R17.reuse, -1.5707962512969970703, R2 ;  /* 0xbfc90fda11127823 */ /* 0x040fe20000000002 */
[----:B------:R-:W-:Y:S01]  /*2190*/  FFMA R15, R16, -5.3903029534742383927e-15, R15 ;  /* 0xa7c234c5100f7823 */ /* 0x000fe2000000000f */
[----:B------:R-:W-:Y:S01]  /*21a0*/  SHF.R.U32.HI R40, RZ, 0x5, R40 ;  /* 0x00000005ff287819 */ /* 0x000fe20000011628 */
[----:B------:R-:W-:Y:S01]  /*21b0*/  IMAD.MOV.U32 R53, RZ, RZ, RZ ;  /* 0x000000ffff357224 */ /* 0x000fe200078e00ff */
[----:B------:R-:W2:Y:S01]  /*21c0*/  F2I.NTZ R13, R13 ;  /* 0x0000000d000d7305 */ /* 0x000ea20000203100 */
[----:B0-----:R-:W-:Y:S01]  /*21d0*/  I2FP.F32.S32 R20, R9 ;  /* 0x0000000900147245 */ /* 0x001fe20000201400 */
[----:B------:R-:W-:Y:S01]  /*21e0*/  FFMA R18, R17, -7.5497894158615963534e-08, R18 ;  /* 0xb3a2216811127823 */ /* 0x000fe20000000012 */
[----:B------:R-:W-:Y:S01]  /*21f0*/  SHF.R.U32.HI R44, RZ, 0x5, R44 ;  /* 0x00000005ff2c7819 */ /* 0x000fe2000001162c */
[----:B------:R-:W-:Y:S01]  /*2200*/  IMAD R41, R42, -0x4, R1 ;  /* 0xfffffffc2a297824 */ /* 0x000fe200078e0201 */
[----:B------:R-:W-:Y:S01]  /*2210*/  LOP3.LUT R31, R31, 0x1f, RZ, 0xc0, !PT ;  /* 0x0000001f1f1f7812 */ /* 0x000fe200078ec0ff */
[C---:B------:R-:W-:Y:S01]  /*2220*/  FFMA R19, R20.reuse, -1.5707962512969970703, R3 ;  /* 0xbfc90fda14137823 */ /* 0x040fe20000000003 */
[----:B-1----:R-:W-:Y:S01]  /*2230*/  I2FP.F32.S32 R21, R10 ;  /* 0x0000000a00157245 */ /* 0x002fe20000201400 */
[----:B------:R-:W0:Y:S01]  /*2240*/  F2I.NTZ R11, R11 ;  /* 0x0000000b000b7305 */ /* 0x000e220000203100 */
[----:B------:R-:W-:Y:S01]  /*2250*/  FFMA R16, R17, -5.3903029534742383927e-15, R18 ;  /* 0xa7c234c511107823 */ /* 0x000fe20000000012 */
[----:B------:R-:W-:Y:S01]  /*2260*/  FFMA R19, R20, -7.5497894158615963534e-08, R19 ;  /* 0xb3a2216814137823 */ /* 0x000fe20000000013 */
[----:B------:R-:W-:Y:S01]  /*2270*/  LOP3.LUT R33, R33, 0x1f, RZ, 0xc0, !PT ;  /* 0x0000001f21217812 */ /* 0x000fe200078ec0ff */
[C---:B------:R-:W-:Y:S01]  /*2280*/  FFMA R22, R21.reuse, -1.5707962512969970703, R28 ;  /* 0xbfc90fda15167823 */ /* 0x040fe2000000001c */
[----:B------:R-:W-:Y:S01]  /*2290*/  SHF.L.U32 R28, R28, 0x8, RZ ;  /* 0x000000081c1c7819 */ /* 0x000fe200000006ff */
[----:B------:R-:W-:Y:S01]  /*22a0*/  FFMA R17, R20, -5.3903029534742383927e-15, R19 ;  /* 0xa7c234c514117823 */ /* 0x000fe20000000013 */
[----:B--2---:R-:W-:Y:S01]  /*22b0*/  I2FP.F32.S32 R25, R13 ;  /* 0x0000000d00197245 */ /* 0x004fe20000201400 */
[----:B------:R-:W1:Y:S01]  /*22c0*/  F2I.NTZ R12, R12 ;  /* 0x0000000c000c7305 */ /* 0x000e620000203100 */
[----:B------:R-:W-:Y:S01]  /*22d0*/  FFMA R18, R21, -7.5497894158615963534e-08, R22 ;  /* 0xb3a2216815127823 */ /* 0x000fe20000000016 */
[----:B------:R-:W-:Y:S01]  /*22e0*/  LOP3.LUT R28, R28, 0x80000000, RZ, 0xfc, !PT ;  /* 0x800000001c1c7812 */ /* 0x000fe200078efcff */
[----:B------:R-:W-:-:S02]  /*22f0*/  IMAD R40, R40, -0x4, R1 ;  /* 0xfffffffc28287824 */ /* 0x000fc400078e0201 */
[----:B------:R-:W-:Y:S01]  /*2300*/  FFMA R24, R25, -1.5707962512969970703, R34 ;  /* 0xbfc90fda19187823 */ /* 0x000fe20000000022 */
[----:B------:R-:W-:Y:S01]  /*2310*/  FFMA R18, R21, -5.3903029534742383927e-15, R18 ;  /* 0xa7c234c515127823 */ /* 0x000fe20000000012 */
[----:B------:R-:W-:Y:S01]  /*2320*/  IMAD.SHL.U32 R34, R34, 0x100, RZ ;  /* 0x0000010022227824 */ /* 0x000fe200078e00ff */
[----:B0-----:R-:W-:Y:S01]  /*2330*/  I2FP.F32.S32 R19, R11 ;  /* 0x0000000b00137245 */ /* 0x001fe20000201400 */
[----:B------:R-:W0:Y:S01]  /*2340*/  F2I.NTZ R14, R14 ;  /* 0x0000000e000e7305 */ /* 0x000e220000203100 */
[----:B------:R-:W-:Y:S01]  /*2350*/  FFMA R24, R25, -7.5497894158615963534e-08, R24 ;  /* 0xb3a2216819187823 */ /* 0x000fe20000000018 */
[----:B------:R-:W-:Y:S01]  /*2360*/  LOP3.LUT R35, R35, 0x1f, RZ, 0xc0, !PT ;  /* 0x0000001f23237812 */ /* 0x000fe200078ec0ff */
[----:B------:R-:W-:Y:S02]  /*2370*/  IMAD R42, R44, -0x4, R1 ;  /* 0xfffffffc2c2a7824 */ /* 0x000fe400078e0201 */
[----:B------:R-:W-:Y:S01]  /*2380*/  FFMA R20, R19, -1.5707962512969970703, R30 ;  /* 0xbfc90fda13147823 */ /* 0x000fe2000000001e */
[----:B------:R-:W-:Y:S01]  /*2390*/  FFMA R21, R25, -5.3903029534742383927e-15, R24 ;  /* 0xa7c234c519157823 */ /* 0x000fe20000000018 */
[----:B------:R-:W-:Y:S01]  /*23a0*/  SHF.R.U32.HI R25, RZ, 0x17, R2 ;  /* 0x00000017ff197819 */ /* 0x000fe20000011602 */
[----:B------:R-:W-:Y:S01]  /*23b0*/  IMAD.SHL.U32 R24, R2, 0x100, RZ ;  /* 0x0000010002187824 */ /* 0x000fe200078e00ff */
[----:B-1----:R-:W-:Y:S01]  /*23c0*/  I2FP.F32.S32 R23, R12 ;  /* 0x0000000c00177245 */ /* 0x002fe20000201400 */
[----:B------:R-:W-:Y:S01]  /*23d0*/  FFMA R20, R19, -7.5497894158615963534e-08, R20 ;  /* 0xb3a2216813147823 */ /* 0x000fe20000000014 */
[----:B------:R-:W-:Y:S01]  /*23e0*/  IADD3 R2, PT, PT, R29, -0x80, RZ ;  /* 0xffffff801d027810 */ /* 0x000fe20007ffe0ff */
[----:B------:R-:W-:Y:S01]  /*23f0*/  VIADD R38, R25, 0xffffff80 ;  /* 0xffffff8019267836 */ /* 0x000fe20000000000 */
[----:B------:R-:W-:Y:S01]  /*2400*/  LOP3.LUT R24, R24, 0x80000000, RZ, 0xfc, !PT ;  /* 0x8000000018187812 */ /* 0x000fe200078efcff */
[----:B------:R-:W-:Y:S01]  /*2410*/  FFMA R22, R23, -1.5707962512969970703, R32 ;  /* 0xbfc90fda17167823 */ /* 0x000fe20000000020 */
[----:B------:R-:W-:Y:S01]  /*2420*/  FFMA R19, R19, -5.3903029534742383927e-15, R20 ;  /* 0xa7c234c513137823 */ /* 0x000fe20000000014 */
[----:B0-----:R-:W-:Y:S01]  /*2430*/  I2FP.F32.S32 R27, R14 ;  /* 0x0000000e001b7245 */ /* 0x001fe20000201400 */
[----:B------:R-:W-:-:S02]  /*2440*/  IMAD.SHL.U32 R30, R30, 0x100, RZ ;  /* 0x000001001e1e7824 */ /* 0x000fc400078e00ff */
[----:B------:R-:W-:Y:S01]  /*2450*/  FFMA R22, R23, -7.5497894158615963534e-08, R22 ;  /* 0xb3a2216817167823 */ /* 0x000fe20000000016 */
[----:B------:R-:W-:Y:S01]  /*2460*/  IMAD.SHL.U32 R32, R32, 0x100, RZ ;  /* 0x0000010020207824 */ /* 0x000fe200078e00ff */
[----:B------:R-:W-:Y:S01]  /*2470*/  SHF.R.U32.HI R38, RZ, 0x5, R38 ;  /* 0x00000005ff267819 */ /* 0x000fe20000011626 */
[----:B------:R-:W-:Y:S01]  /*2480*/  FFMA R26, R27, -1.5707962512969970703, R36 ;  /* 0xbfc90fda1b1a7823 */ /* 0x000fe20000000024 */
[----:B------:R-:W-:Y:S01]  /*2490*/  FFMA R20, R23, -5.3903029534742383927e-15, R22 ;  /* 0xa7c234c517147823 */ /* 0x000fe20000000016 */
[----:B------:R-:W-:Y:S01]  /*24a0*/  IMAD.SHL.U32 R36, R36, 0x100, RZ ;  /* 0x0000010024247824 */ /* 0x000fe200078e00ff */
[----:B------:R-:W-:Y:S01]  /*24b0*/  SHF.R.U32.HI R2, RZ, 0x5, R2 ;  /* 0x00000005ff027819 */ /* 0x000fe20000011602 */
[----:B------:R-:W-:Y:S01]  /*24c0*/  FFMA R26, R27, -7.5497894158615963534e-08, R26 ;  /* 0xb3a221681b1a7823 */ /* 0x000fe2000000001a */
[----:B------:R-:W-:Y:S01]  /*24d0*/  IMAD.MOV.U32 R23, RZ, RZ, RZ ;  /* 0x000000ffff177224 */ /* 0x000fe200078e00ff */
[----:B------:R-:W-:Y:S01]  /*24e0*/  LOP3.LUT R25, R25, 0x1f, RZ, 0xc0, !PT ;  /* 0x0000001f19197812 */ /* 0x000fe200078ec0ff */
[----:B------:R-:W-:-:S02]  /*24f0*/  IMAD R38, R38, -0x4, R1 ;  /* 0xfffffffc26267824 */ /* 0x000fc400078e0201 */
[----:B------:R-:W-:Y:S01]  /*2500*/  FFMA R22, R27, -5.3903029534742383927e-15, R26 ;  /* 0xa7c234c51b167823 */ /* 0x000fe2000000001a */
[----:B------:R-:W-:Y:S01]  /*2510*/  IMAD.SHL.U32 R26, R3, 0x100, RZ ;  /* 0x00000100031a7824 */ /* 0x000fe200078e00ff */
[----:B------:R-:W-:Y:S01]  /*2520*/  SHF.R.U32.HI R27, RZ, 0x17, R3 ;  /* 0x00000017ff1b7819 */ /* 0x000fe20000011603 */
[----:B------:R-:W-:Y:S01]  /*2530*/  IMAD R39, R2, -0x4, R1 ;  /* 0xfffffffc02277824 */ /* 0x000fe200078e0201 */
[----:B------:R-:W-:Y:S02]  /*2540*/  LOP3.LUT R29, R29, 0x1f, RZ, 0xc0, !PT ;  /* 0x0000001f1d1d7812 */ /* 0x000fe400078ec0ff */
[----:B------:R-:W-:Y:S02]  /*2550*/  LOP3.LUT R26, R26, 0x80000000, RZ, 0xfc, !PT ;  /* 0x800000001a1a7812 */ /* 0x000fe400078efcff */
[----:B------:R-:W-:Y:S02]  /*2560*/  LOP3.LUT R27, R27, 0x1f, RZ, 0xc0, !PT ;  /* 0x0000001f1b1b7812 */ /* 0x000fe400078ec0ff */
[----:B------:R-:W-:-:S02]  /*2570*/  LOP3.LUT R30, R30, 0x80000000, RZ, 0xfc, !PT ;  /* 0x800000001e1e7812 */ /* 0x000fc400078efcff */
[----:B------:R-:W-:Y:S02]  /*2580*/  LOP3.LUT R32, R32, 0x80000000, RZ, 0xfc, !PT ;  /* 0x8000000020207812 */ /* 0x000fe400078efcff */
[----:B------:R-:W-:Y:S02]  /*2590*/  LOP3.LUT R34, R34, 0x80000000, RZ, 0xfc, !PT ;  /* 0x8000000022227812 */ /* 0x000fe400078efcff */
[----:B------:R-:W-:Y:S02]  /*25a0*/  LOP3.LUT R36, R36, 0x80000000, RZ, 0xfc, !PT ;  /* 0x8000000024247812 */ /* 0x000fe400078efcff */
[----:B------:R-:W-:-:S07]  /*25b0*/  LOP3.LUT R37, R37, 0x1f, RZ, 0xc0, !PT ;  /* 0x0000001f25257812 */ /* 0x000fce00078ec0ff */
.L_x_66:
[----:B------:R-:W-:-:S04]  /*25c0*/  IMAD R3, R23, R4, RZ ;  /* 0x0000000417037224 */ /* 0x000fc800078e02ff */
[----:B------:R-:W-:-:S05]  /*25d0*/  IMAD R3, R3, 0x2, R4 ;  /* 0x0000000203037824 */ /* 0x000fca00078e0204 */
[----:B------:R-:W-:-:S05]  /*25e0*/  I2FP.F32.U32 R3, R3 ;  /* 0x0000000300037245 */ /* 0x000fca0000201000 */
[----:B------:R-:W-:-:S04]  /*25f0*/  FMUL R3, R3, 3.1415927410125732422 ;  /* 0x40490fdb03037820 */ /* 0x000fc80000400000 */
[----:B------:R-:W-:-:S04]  /*2600*/  FMUL R48, R3, 0.0625 ;  /* 0x3d80000003307820 */ /* 0x000fc80000400000 */
[C---:B------:R-:W-:Y:S01]  /*2610*/  FMUL R2, R48.reuse, 0.63661974668502807617 ;  /* 0x3f22f98330027820 */ /* 0x040fe20000400000 */
[----:B------:R-:W-:Y:S01]  /*2620*/  SHF.R.U32.HI R43, RZ, 0x17, R48 ;  /* 0x00000017ff2b7819 */ /* 0x000fe20000011630 */
[----:B------:R-:W-:Y:S01]  /*2630*/  FMUL R50, RZ, R48 ;  /* 0x00000030ff327220 */ /* 0x000fe20000400000 */
[----:B------:R-:W-:-:S03]  /*2640*/  SHF.L.U32 R45, R48, 0x8, RZ ;  /* 0x00000008302d7819 */ /* 0x000fc600000006ff */
[----:B------:R-:W0:Y:S01]  /*2650*/  F2I.NTZ R2, R2 ;  /* 0x0000000200027305 */ /* 0x000e220000203100 */
[C---:B------:R-:W-:Y:S01]  /*2660*/  VIADD R46, R43.reuse, 0xffffff80 ;  /* 0xffffff802b2e7836 */ /* 0x040fe20000000000 */
[----:B------:R-:W-:Y:S02]  /*2670*/  LOP3.LUT P0, R43, R43, 0x1f, RZ, 0xc0, !PT ;  /* 0x0000001f2b2b7812 */ /* 0x000fe4000780c0ff */
[----:B------:R-:W-:Y:S02]  /*2680*/  LOP3.LUT R45, R45, 0x80000000, RZ, 0xfc, !PT ;  /* 0x800000002d2d7812 */ /* 0x000fe400078efcff */
[----:B------:R-:W-:-:S05]  /*2690*/  SHF.R.U32.HI R46, RZ, 0x5, R46 ;  /* 0x00000005ff2e7819 */ /* 0x000fca000001162e */
[----:B------:R-:W-:Y:S01]  /*26a0*/  IMAD R46, R46, -0x4, R1 ;  /* 0xfffffffc2e2e7824 */ /* 0x000fe200078e0201 */
[----:B0-----:R-:W-:-:S05]  /*26b0*/  I2FP.F32.S32 R3, R2 ;  /* 0x0000000200037245 */ /* 0x001fca0000201400 */
[----:B------:R-:W-:-:S04]  /*26c0*/  FFMA R44, R3, -1.5707962512969970703, R48 ;  /* 0xbfc90fda032c7823 */ /* 0x000fc80000000030 */
[----:B------:R-:W-:-:S04]  /*26d0*/  FFMA R44, R3, -7.5497894158615963534e-08, R44 ;  /* 0xb3a22168032c7823 */ /* 0x000fc8000000002c */
[----:B------:R-:W-:Y:S01]  /*26e0*/  FFMA R3, R3, -5.3903029534742383927e-15, R44 ;  /* 0xa7c234c503037823 */ /* 0x000fe2000000002c */
[----:B------:R-:W-:Y:S01]  /*26f0*/  IMAD R44, R23, 0x20, R0 ;  /* 0x00000020172c7824 */ /* 0x000fe200078e0200 */
[----:B------:R-:W-:Y:S06]  /*2700*/  @P0 BRA `(.L_x_0) ;  /* 0x0000003800700947 */ /* 0x000fec0003800000 */
[----:B------:R0:W5:Y:S01]  /*2710*/  LDL R55, [R44] ;  /* 0x000000002c377983 */ /* 0x0001620000100800 */
[----:B------:R-:W-:-:S04]  /*2720*/  FSETP.GE.AND P1, PT, |R48|, 105615, PT ;  /* 0x47ce47803000780b */ /* 0x000fc80003f26200 */
[----:B------:R-:W-:Y:S02]  /*2730*/  FSETP.EQ.OR P0, PT, |R48|, +INF , !P1 ;  /* 0x7f8000003000780b */ /* 0x000fe40004f02600 */
[----:B------:R-:W-:Y:S02]  /*2740*/  SEL R43, R2, RZ, !P1 ;  /* 0x000000ff022b7207 */ /* 0x000fe40004800000 */
[----:B------:R-:W-:-:S03]  /*2750*/  FSEL R47, R3, R50, !P1 ;  /* 0x00000032032f7208 */ /* 0x000fc60004800000 */
[----:B------:R-:W-:Y:S02]  /*2760*/  IMAD.MOV.U32 R54, RZ, RZ, R43 ;  /* 0x000000ffff367224 */ /* 0x000fe400078e002b */
[----:B------:R-:W-:-:S04]  /*2770*/  IMAD.MOV.U32 R56, RZ, RZ, R47 ;  /* 0x000000ffff387224 */ /* 0x000fc800078e002f */
[----:B0-----:R-:W-:Y:S05]  /*2780*/  @P0 BRA `(.L_x_1) ;  /* 0x00000000007c0947 */ /* 0x001fea0003800000 */
[----:B------:R-:W-:Y:S02]  /*2790*/  HFMA2 R51, -RZ, RZ, 0, 0 ;  /* 0x00000000ff337431 */ /* 0x000fe400000001ff */
[----:B------:R-:W-:Y:S02]  /*27a0*/  IMAD.MOV.U32 R54, RZ, RZ, RZ ;  /* 0x000000ffff367224 */ /* 0x000fe400078e00ff */
[----:B------:R-:W-:-:S07]  /*27b0*/  IMAD.MOV.U32 R59, RZ, RZ, RZ ;  /* 0x000000ffff3b7224 */ /* 0x000fce00078e00ff */
.L_x_2:
[----:B0-----:R-:W0:Y:S02]  /*27c0*/  LDC.64 R2, c[0x4][RZ] ;  /* 0x01000000ff027b82 */ /* 0x001e240000000a00 */
[----:B0-----:R-:W-:-:S05]  /*27d0*/  IMAD.WIDE.U32 R48, R51, 0x4, R2 ;  /* 0x0000000433307825 */ /* 0x001fca00078e0002 */
[----:B------:R-:W2:Y:S01]  /*27e0*/  LDG.E.CONSTANT R2, desc[UR6][R48.64] ;  /* 0x0000000630027981 */ /* 0x000ea2000c1e9900 */
[C---:B------:R-:W-:Y:S02]  /*27f0*/  IMAD R50, R51.reuse, 0x4, R52 ;  /* 0x0000000433327824 */ /* 0x040fe400078e0234 */
[----:B------:R-:W-:-:S05]  /*2800*/  VIADD R51, R51, 0x1 ;  /* 0x0000000133337836 */ /* 0x000fca0000000000 */
[----:B------:R-:W-:Y:S01]  /*2810*/  ISETP.NE.AND P1, PT, R51, 0x6, PT ;  /* 0x000000063300780c */ /* 0x000fe20003f25270 */
[----:B--2---:R-:W-:-:S03]  /*2820*/  IMAD.WIDE.U32 R2, R2, R45, RZ ;  /* 0x0000002d02027225 */ /* 0x004fc600078e00ff */
[----:B------:R-:W-:-:S05]  /*2830*/  IADD3 R57, P2, PT, R2, R54, RZ ;  /* 0x0000003602397210 */ /* 0x000fca0007f5e0ff */
[----:B------:R0:W-:Y:S01]  /*2840*/  STL [R50], R57 ;  /* 0x0000003932007387 */ /* 0x0001e20000100800 */
[----:B------:R-:W-:-:S03]  /*2850*/  IMAD.X R54, R3, 0x1, R59, P2 ;  /* 0x0000000103367824 */ /* 0x000fc600010e063b */
[----:B------:R-:W-:Y:S05]  /*2860*/  @P1 BRA `(.L_x_2) ;  /* 0xfffffffc00d41947 */ /* 0x000fea000383ffff */
[----:B------:R1:W-:Y:S04]  /*2870*/  STL [R1+0x18], R54 ;  /* 0x0000183601007387 */ /* 0x0003e80000100800 */
[----:B------:R-:W0:Y:S04]  /*2880*/  LDL R2, [R46+0x14] ;  /* 0x000014002e027983 */ /* 0x000e280000100800 */
[----:B------:R-:W0:Y:S01]  /*2890*/  LDL R51, [R46+0x18] ;  /* 0x000018002e337983 */ /* 0x000e220000100800 */
[----:B------:R-:W-:Y:S01]  /*28a0*/  UMOV UR4, 0x54442d19 ;  /* 0x54442d1900047882 */ /* 0x000fe20000000000 */
[----:B------:R-:W-:Y:S01]  /*28b0*/  UMOV UR5, 0x3bf921fb ;  /* 0x3bf921fb00057882 */ /* 0x000fe20000000000 */
[C-C-:B0-----:R-:W-:Y:S01]  /*28c0*/  SHF.L.W.U32.HI R50, R2.reuse, 0x2, R51.reuse ;  /* 0x0000000202327819 */ /* 0x141fe20000010e33 */
[----:B------:R-:W-:Y:S01]  /*28d0*/  IMAD.SHL.U32 R2, R2, 0x4, RZ ;  /* 0x0000000402027824 */ /* 0x000fe200078e00ff */
[----:B------:R-:W-:-:S02]  /*28e0*/  SHF.R.U32.HI R51, RZ, 0x1e, R51 ;  /* 0x0000001eff337819 */ /* 0x000fc40000011633 */
[----:B------:R-:W-:Y:S02]  /*28f0*/  SHF.R.S32.HI R3, RZ, 0x1f, R50 ;  /* 0x0000001fff037819 */ /* 0x000fe40000011432 */
[C---:B------:R-:W-:Y:S02]  /*2900*/  ISETP.GE.AND P1, PT, R50.reuse, RZ, PT ;  /* 0x000000ff3200720c */ /* 0x040fe40003f26270 */
[C---:B------:R-:W-:Y:S02]  /*2910*/  LOP3.LUT R2, R3.reuse, R2, RZ, 0x3c, !PT ;  /* 0x0000000203027212 */ /* 0x040fe400078e3cff */
[----:B------:R-:W-:Y:S02]  /*2920*/  LOP3.LUT R3, R3, R50, RZ, 0x3c, !PT ;  /* 0x0000003203037212 */ /* 0x000fe400078e3cff */
[----:B-1----:R-:W-:-:S04]  /*2930*/  LEA.HI R54, R50, R51, RZ, 0x1 ;  /* 0x0000003332367211 */ /* 0x002fc800078f08ff */
[----:B------:R-:W0:Y:S02]  /*2940*/  I2F.F64.S64 R2, R2 ;  /* 0x0000000200027312 */ /* 0x000e240000301c00 */
[----:B0-----:R-:W-:-:S10]  /*2950*/  DMUL R48, R2, UR4 ;  /* 0x0000000402307c28 */ /* 0x001fd40008000000 */
[----:B------:R-:W0:Y:S02]  /*2960*/  F2F.F32.F64 R48, R48 ;  /* 0x0000003000307310 */ /* 0x000e240000301000 */
[----:B0-----:R-:W-:-:S07]  /*2970*/  FSEL R56, -R48, R48, !P1 ;  /* 0x0000003030387208 */ /* 0x001fce0004800100 */
.L_x_1:
[----:B------:R-:W-:Y:S01]  /*2980*/  I2FP.F32.U32 R49, R6 ;  /* 0x0000000600317245 */ /* 0x000fe20000201000 */
[----:B------:R-:W-:Y:S02]  /*2990*/  IMAD.MOV.U32 R50, RZ, RZ, 0x37cbac00 ;  /* 0x37cbac00ff327424 */ /* 0x000fe400078e00ff */
[----:B------:R-:W-:Y:S01]  /*29a0*/  FMUL R3, R56, R56 ;  /* 0x0000003838037220 */ /* 0x000fe20000400000 */
[C---:B------:R-:W-:Y:S01]  /*29b0*/  LOP3.LUT R48, R54.reuse, 0x1, RZ, 0xc0, !PT ;  /* 0x0000000136307812 */ /* 0x040fe200078ec0ff */
[----:B------:R-:W-:Y:S02]  /*29c0*/  VIADD R57, R54, 0x1 ;  /* 0x0000000136397836 */ /* 0x000fe40000000000 */
[----:B------:R-:W-:Y:S01]  /*29d0*/  FMUL R49, R49, 3.1415927410125732422 ;  /* 0x40490fdb31317820 */ /* 0x000fe20000400000 */
[----:B------:R-:W-:Y:S01]  /*29e0*/  FFMA R2, R3, R50, -0.0013887860113754868507 ;  /* 0xbab607ed03027423 */ /* 0x000fe20000000032 */
[----:B------:R-:W-:Y:S01]  /*29f0*/  ISETP.NE.U32.AND P1, PT, R48, 0x1, PT ;  /* 0x000000013000780c */ /* 0x000fe20003f25070 */
[----:B------:R-:W-:Y:S01]  /*2a00*/  IMAD.MOV.U32 R54, RZ, RZ, 0x3e2aaaa8 ;  /* 0x3e2aaaa8ff367424 */ /* 0x000fe200078e00ff */
[----:B------:R-:W-:Y:S01]  /*2a10*/  MOV R51, 0x3c0885e4 ;  /* 0x3c0885e400337802 */ /* 0x000fe20000000f00 */
[----:B------:R-:W-:Y:S01]  /*2a20*/  FMUL R49, R49, 0.0625 ;  /* 0x3d80000031317820 */ /* 0x000fe20000400000 */
[----:B------:R-:W-:-:S02]  /*2a30*/  FSEL R2, R2, -0.00019574658654164522886, P1 ;  /* 0xb94d415302027808 */ /* 0x000fc40000800000 */
[----:B------:R-:W-:Y:S02]  /*2a40*/  FSEL R48, R51, 0.041666727513074874878, !P1 ;  /* 0x3d2aaabb33307808 */ /* 0x000fe40004800000 */
[----:B------:R-:W-:Y:S02]  /*2a50*/  FSETP.GE.AND P2, PT, |R49|, 105615, PT ;  /* 0x47ce47803100780b */ /* 0x000fe40003f46200 */
[----:B------:R-:W-:Y:S01]  /*2a60*/  FSEL R58, -R54, -0.4999999701976776123, !P1 ;  /* 0xbeffffff363a7808 */ /* 0x000fe20004800100 */
[----:B------:R-:W-:Y:S01]  /*2a70*/  FFMA R48, R3, R2, R48 ;  /* 0x0000000203307223 */ /* 0x000fe20000000030 */
[----:B------:R-:W-:Y:S02]  /*2a80*/  LOP3.LUT P3, RZ, R57, 0x2, RZ, 0xc0, !PT ;  /* 0x0000000239ff7812 */ /* 0x000fe4000786c0ff */
[----:B------:R-:W-:Y:S01]  /*2a90*/  FSEL R2, R56, 1, !P1 ;  /* 0x3f80000038027808 */ /* 0x000fe20004800000 */
[----:B------:R-:W-:Y:S01]  /*2aa0*/  FFMA R48, R3, R48, R58 ;  /* 0x0000003003307223 */ /* 0x000fe2000000003a */
[----:B------:R-:W-:-:S02]  /*2ab0*/  FSETP.EQ.OR P1, PT, |R49|, +INF , !P2 ;  /* 0x7f8000003100780b */ /* 0x000fc40005722600 */
[----:B------:R-:W-:Y:S01]  /*2ac0*/  SEL R56, R7, RZ, !P2 ;  /* 0x000000ff07387207 */ /* 0x000fe20005000000 */
[----:B------:R-:W-:-:S04]  /*2ad0*/  FFMA R3, R3, R2, RZ ;  /* 0x0000000203037223 */ /* 0x000fc800000000ff */
[----:B------:R-:W-:Y:S01]  /*2ae0*/  FFMA R2, R3, R48, R2 ;  /* 0x0000003003027223 */ /* 0x000fe20000000002 */
[----:B------:R-:W-:-:S03]  /*2af0*/  FMUL R48, RZ, R49 ;  /* 0x00000031ff307220 */ /* 0x000fc60000400000 */
[----:B------:R-:W-:Y:S02]  /*2b00*/  @P3 FADD R2, RZ, -R2 ;  /* 0x80000002ff023221 */ /* 0x000fe40000000000 */
[----:B------:R-:W-:Y:S02]  /*2b10*/  FSEL R57, R15, R48, !P2 ;  /* 0x000000300f397208 */ /* 0x000fe40005000000 */
[----:B-----5:R-:W-:Y:S01]  /*2b20*/  FMUL R58, R55, R2 ;  /* 0x00000002373a7220 */ /* 0x020fe20000400000 */
[----:B------:R-:W-:Y:S06]  /*2b30*/  @P1 BRA `(.L_x_3) ;  /* 0x0000000000b01947 */ /* 0x000fec0003800000 */
[----:B------:R-:W-:Y:S01]  /*2b40*/  IMAD.SHL.U32 R2, R49, 0x100, RZ ;  /* 0x0000010031027824 */ /* 0x000fe200078e00ff */
[----:B------:R-:W-:Y:S01]  /*2b50*/  MOV R55, RZ ;  /* 0x000000ff00377202 */ /* 0x000fe20000000f00 */
[----:B------:R-:W-:Y:S02]  /*2b60*/  IMAD.MOV.U32 R57, RZ, RZ, RZ ;  /* 0x000000ffff397224 */ /* 0x000fe400078e00ff */
[----:B------:R-:W-:Y:S01]  /*2b70*/  IMAD.MOV.U32 R61, RZ, RZ, RZ ;  /* 0x000000ffff3d7224 */ /* 0x000fe200078e00ff */
[----:B------:R-:W-:-:S07]  /*2b80*/  LOP3.LUT R63, R2, 0x80000000, RZ, 0xfc, !PT ;  /* 0x80000000023f7812 */ /* 0x000fce00078efcff */
.L_x_4:
        /* <DEDUP_REMOVED lines=11> */
[----:B------:R-:W-:Y:S01]  /*2c40*/  I2FP.F32.U32 R2, R6 ;  /* 0x0000000600027245 */ /* 0x000fe20000201000 */
[----:B------:R1:W-:Y:S04]  /*2c50*/  STL [R1+0x18], R57 ;  /* 0x0000183901007387 */ /* 0x0003e80000100800 */
[----:B------:R-:W-:-:S04]  /*2c60*/  FMUL R2, R2, 3.1415927410125732422 ;  /* 0x40490fdb02027820 */ /* 0x000fc80000400000 */
[----:B------:R-:W-:-:S05]  /*2c70*/  FMUL R2, R2, 0.0625 ;  /* 0x3d80000002027820 */ /* 0x000fca0000400000 */
[----:B------:R-:W-:-:S04]  /*2c80*/  SHF.R.U32.HI R2, RZ, 0x17, R2 ;  /* 0x00000017ff027819 */ /* 0x000fc80000011602 */
[C---:B------:R-:W-:Y:S01]  /*2c90*/  LOP3.LUT P1, R48, R2.reuse, 0x1f, RZ, 0xc0, !PT ;  /* 0x0000001f02307812 */ /* 0x040fe2000782c0ff */
[----:B------:R-:W-:-:S05]  /*2ca0*/  VIADD R3, R2, 0xffffff80 ;  /* 0xffffff8002037836 */ /* 0x000fca0000000000 */
[----:B------:R-:W-:-:S05]  /*2cb0*/  SHF.R.U32.HI R2, RZ, 0x5, R3 ;  /* 0x00000005ff027819 */ /* 0x000fca0000011603 */
[----:B0-----:R-:W-:-:S05]  /*2cc0*/  IMAD R59, R2, -0x4, R1 ;  /* 0xfffffffc023b7824 */ /* 0x001fca00078e0201 */
[----:B------:R-:W2:Y:S04]  /*2cd0*/  LDL R55, [R59+0x18] ;  /* 0x000018003b377983 */ /* 0x000ea80000100800 */
[----:B------:R-:W2:Y:S04]  /*2ce0*/  LDL R2, [R59+0x14] ;  /* 0x000014003b027983 */ /* 0x000ea80000100800 */
[----:B------:R-:W3:Y:S01]  /*2cf0*/  @P1 LDL R3, [R59+0x10] ;  /* 0x000010003b031983 */ /* 0x000ee20000100800 */
[----:B------:R-:W-:Y:S01]  /*2d00*/  UMOV UR4, 0x54442d19 ;  /* 0x54442d1900047882 */ /* 0x000fe20000000000 */
[----:B------:R-:W-:Y:S01]  /*2d10*/  UMOV UR5, 0x3bf921fb ;  /* 0x3bf921fb00057882 */ /* 0x000fe20000000000 */
[----:B--2---:R-:W-:-:S02]  /*2d20*/  @P1 SHF.L.W.U32.HI R55, R2, R48, R55 ;  /* 0x0000003002371219 */ /* 0x004fc40000010e37 */
[----:B---3--:R-:W-:-:S04]  /*2d30*/  @P1 SHF.L.W.U32.HI R2, R3, R48, R2 ;  /* 0x0000003003021219 */ /* 0x008fc80000010e02 */
[C-C-:B------:R-:W-:Y:S01]  /*2d40*/  SHF.L.W.U32.HI R56, R2.reuse, 0x2, R55.reuse ;  /* 0x0000000202387819 */ /* 0x140fe20000010e37 */
[----:B------:R-:W-:Y:S01]  /*2d50*/  IMAD.SHL.U32 R2, R2, 0x4, RZ ;  /* 0x0000000402027824 */ /* 0x000fe200078e00ff */
[----:B------:R-:W-:Y:S02]  /*2d60*/  SHF.R.U32.HI R55, RZ, 0x1e, R55 ;  /* 0x0000001eff377819 */ /* 0x000fe40000011637 */
[----:B------:R-:W-:Y:S02]  /*2d70*/  SHF.R.S32.HI R3, RZ, 0x1f, R56 ;  /* 0x0000001fff037819 */ /* 0x000fe40000011438 */
[----:B------:R-:W-:Y:S02]  /*2d80*/  ISETP.GE.AND P1, PT, R56, RZ, PT ;  /* 0x000000ff3800720c */ /* 0x000fe40003f26270 */
[C---:B------:R-:W-:Y:S02]  /*2d90*/  LOP3.LUT R2, R3.reuse, R2, RZ, 0x3c, !PT ;  /* 0x0000000203027212 */ /* 0x040fe400078e3cff */
[----:B------:R-:W-:-:S02]  /*2da0*/  LOP3.LUT R3, R3, R56, RZ, 0x3c, !PT ;  /* 0x0000003803037212 */ /* 0x000fc400078e3cff */
[----:B------:R-:W-:-:S04]  /*2db0*/  LEA.HI R56, R56, R55, RZ, 0x1 ;  /* 0x0000003738387211 */ /* 0x000fc800078f08ff */
[----:B------:R-:W0:Y:S02]  /*2dc0*/  I2F.F64.S64 R2, R2 ;  /* 0x0000000200027312 */ /* 0x000e240000301c00 */
[----:B0-----:R-:W-:-:S10]  /*2dd0*/  DMUL R48, R2, UR4 ;  /* 0x0000000402307c28 */ /* 0x001fd40008000000 */
[----:B------:R-:W1:Y:S02]  /*2de0*/  F2F.F32.F64 R48, R48 ;  /* 0x0000003000307310 */ /* 0x000e640000301000 */
[----:B-1----:R-:W-:-:S07]  /*2df0*/  FSEL R57, -R48, R48, !P1 ;  /* 0x0000003030397208 */ /* 0x002fce0004800100 */
.L_x_3:
[----:B------:R0:W5:Y:S01]  /*2e00*/  LDL R59, [R44+0x4] ;  /* 0x000004002c3b7983 */ /* 0x0001620000100800 */
[----:B------:R-:W-:Y:S01]  /*2e10*/  FMUL R3, R57, R57 ;  /* 0x0000003939037220 */ /* 0x000fe20000400000 */
[C---:B------:R-:W-:Y:S01]  /*2e20*/  LOP3.LUT R2, R56.reuse, 0x1, RZ, 0xc0, !PT ;  /* 0x0000000138027812 */ /* 0x040fe200078ec0ff */
[----:B------:R-:W-:Y:S01]  /*2e30*/  IMAD.MOV.U32 R55, RZ, RZ, R43 ;  /* 0x000000ffff377224 */ /* 0x000fe200078e002b */
[----:B------:R-:W-:Y:S01]  /*2e40*/  IADD3 R56, PT, PT, R56, 0x1, RZ ;  /* 0x0000000138387810 */ /* 0x000fe20007ffe0ff */
[----:B------:R-:W-:Y:S01]  /*2e50*/  FFMA R48, R3, R50, -0.0013887860113754868507 ;  /* 0xbab607ed03307423 */ /* 0x000fe20000000032 */
[----:B------:R-:W-:Y:S02]  /*2e60*/  ISETP.NE.U32.AND P1, PT, R2, 0x1, PT ;  /* 0x000000010200780c */ /* 0x000fe40003f25070 */
[----:B------:R-:W-:Y:S02]  /*2e70*/  LOP3.LUT P2, RZ, R56, 0x2, RZ, 0xc0, !PT ;  /* 0x0000000238ff7812 */ /* 0x000fe4000784c0ff */
[----:B------:R-:W-:-:S02]  /*2e80*/  FSEL R48, R48, -0.00019574658654164522886, P1 ;  /* 0xb94d415330307808 */ /* 0x000fc40000800000 */
[----:B------:R-:W-:Y:S02]  /*2e90*/  FSEL R2, R51, 0.041666727513074874878, !P1 ;  /* 0x3d2aaabb33027808 */ /* 0x000fe40004800000 */
[----:B------:R-:W-:-:S03]  /*2ea0*/  FSEL R49, -R54, -0.4999999701976776123, !P1 ;  /* 0xbeffffff36317808 */ /* 0x000fc60004800100 */
[----:B------:R-:W-:Y:S01]  /*2eb0*/  FFMA R48, R3, R48, R2 ;  /* 0x0000003003307223 */ /* 0x000fe20000000002 */
[----:B------:R-:W-:-:S03]  /*2ec0*/  FSEL R2, R57, 1, !P1 ;  /* 0x3f80000039027808 */ /* 0x000fc60004800000 */
[C---:B------:R-:W-:Y:S02]  /*2ed0*/  FFMA R48, R3.reuse, R48, R49 ;  /* 0x0000003003307223 */ /* 0x040fe40000000031 */
[----:B------:R-:W-:-:S04]  /*2ee0*/  FFMA R3, R3, R2, RZ ;  /* 0x0000000203037223 */ /* 0x000fc800000000ff */
[----:B------:R-:W-:-:S04]  /*2ef0*/  FFMA R2, R3, R48, R2 ;  /* 0x0000003003027223 */ /* 0x000fc80000000002 */
[----:B------:R-:W-:-:S04]  /*2f00*/  @P2 FADD R2, RZ, -R2 ;  /* 0x80000002ff022221 */ /* 0x000fc80000000000 */
[----:B------:R-:W-:Y:S01]  /*2f10*/  FFMA R56, R58, R2, R53 ;  /* 0x000000023a387223 */ /* 0x000fe20000000035 */
[----:B------:R-:W-:Y:S01]  /*2f20*/  IMAD.MOV.U32 R53, RZ, RZ, R47 ;  /* 0x000000ffff357224 */ /* 0x000fe200078e002f */
[----:B0-----:R-:W-:Y:S06]  /*2f30*/  @P0 BRA `(.L_x_5) ;  /* 0x00000000007c0947 */ /* 0x001fec0003800000 */
[----:B------:R-:W-:Y:S02]  /*2f40*/  IMAD.MOV.U32 R57, RZ, RZ, RZ ;  /* 0x000000ffff397224 */ /* 0x000fe400078e00ff */
[----:B------:R-:W-:Y:S02]  /*2f50*/  IMAD.MOV.U32 R61, RZ, RZ, RZ ;  /* 0x000000ffff3d7224 */ /* 0x000fe400078e00ff */
[----:B------:R-:W-:-:S07]  /*2f60*/  IMAD.MOV.U32 R53, RZ, RZ, RZ ;  /* 0x000000ffff357224 */ /* 0x000fce00078e00ff */
.L_x_6:
[----:B0-----:R-:W0:Y:S02]  /*2f70*/  LDC.64 R2, c[0x4][RZ] ;  /* 0x01000000ff027b82 */ /* 0x001e240000000a00 */
[----:B0-----:R-:W-:-:S05]  /*2f80*/  IMAD.WIDE.U32 R48, R53, 0x4, R2 ;  /* 0x0000000435307825 */ /* 0x001fca00078e0002 */
[----:B------:R-:W2:Y:S01]  /*2f90*/  LDG.E.CONSTANT R2, desc[UR6][R48.64] ;  /* 0x0000000630027981 */ /* 0x000ea2000c1e9900 */
[C---:B------:R-:W-:Y:S01]  /*2fa0*/  LEA R55, R53.reuse, R52, 0x2 ;  /* 0x0000003435377211 */ /* 0x040fe200078e10ff */
        /* <DEDUP_REMOVED lines=8> */
[----:B0-----:R-:W2:Y:S04]  /*3030*/  LDL R2, [R46+0x14] ;  /* 0x000014002e027983 */ /* 0x001ea80000100800 */
[----:B------:R-:W2:Y:S01]  /*3040*/  LDL R53, [R46+0x18] ;  /* 0x000018002e357983 */ /* 0x000ea20000100800 */
[----:B------:R-:W-:Y:S01]  /*3050*/  UMOV UR4, 0x54442d19 ;  /* 0x54442d1900047882 */ /* 0x000fe20000000000 */
[----:B------:R-:W-:Y:S01]  /*3060*/  UMOV UR5, 0x3bf921fb ;  /* 0x3bf921fb00057882 */ /* 0x000fe20000000000 */
[C-C-:B--2---:R-:W-:Y:S01]  /*3070*/  SHF.L.W.U32.HI R55, R2.reuse, 0x2, R53.reuse ;  /* 0x0000000202377819 */ /* 0x144fe20000010e35 */
[----:B------:R-:W-:Y:S01]  /*3080*/  IMAD.SHL.U32 R2, R2, 0x4, RZ ;  /* 0x0000000402027824 */ /* 0x000fe200078e00ff */
[----:B------:R-:W-:-:S02]  /*3090*/  SHF.R.U32.HI R58, RZ, 0x1e, R53 ;  /* 0x0000001eff3a7819 */ /* 0x000fc40000011635 */
[----:B------:R-:W-:Y:S02]  /*30a0*/  SHF.R.S32.HI R3, RZ, 0x1f, R55 ;  /* 0x0000001fff037819 */ /* 0x000fe40000011437 */
[----:B------:R-:W-:Y:S02]  /*30b0*/  ISETP.GE.AND P1, PT, R55, RZ, PT ;  /* 0x000000ff3700720c */ /* 0x000fe40003f26270 */
[C---:B------:R-:W-:Y:S02]  /*30c0*/  LOP3.LUT R2, R3.reuse, R2, RZ, 0x3c, !PT ;  /* 0x0000000203027212 */ /* 0x040fe400078e3cff */
[----:B------:R-:W-:Y:S02]  /*30d0*/  LOP3.LUT R3, R3, R55, RZ, 0x3c, !PT ;  /* 0x0000003703037212 */ /* 0x000fe400078e3cff */
[----:B------:R-:W-:-:S04]  /*30e0*/  LEA.HI R55, R55, R58, RZ, 0x1 ;  /* 0x0000003a37377211 */ /* 0x000fc800078f08ff */
[----:B------:R-:W0:Y:S02]  /*30f0*/  I2F.F64.S64 R2, R2 ;  /* 0x0000000200027312 */ /* 0x000e240000301c00 */
[----:B0-----:R-:W-:-:S10]  /*3100*/  DMUL R48, R2, UR4 ;  /* 0x0000000402307c28 */ /* 0x001fd40008000000 */
[----:B------:R-:W0:Y:S02]  /*3110*/  F2F.F32.F64 R48, R48 ;  /* 0x0000003000307310 */ /* 0x000e240000301000 */
[----:B01----:R-:W-:-:S07]  /*3120*/  FSEL R53, -R48, R48, !P1 ;  /* 0x0000003030357208 */ /* 0x003fce0004800100 */
.L_x_5:
[----:B------:R-:W-:Y:S01]  /*3130*/  LOP3.LUT R49, R55, 0x1, RZ, 0xc0, !PT ;  /* 0x0000000137317812 */ /* 0x000fe200078ec0ff */
[----:B------:R-:W-:Y:S02]  /*3140*/  IMAD R48, R6, 0x3, RZ ;  /* 0x0000000306307824 */ /* 0x000fe400078e02ff */
[----:B------:R-:W-:Y:S01]  /*3150*/  FMUL R3, R53, R53 ;  /* 0x0000003535037220 */ /* 0x000fe20000400000 */
[----:B------:R-:W-:Y:S01]  /*3160*/  VIADD R55, R55, 0x1 ;  /* 0x0000000137377836 */ /* 0x000fe20000000000 */
[----:B------:R-:W-:Y:S02]  /*3170*/  ISETP.NE.U32.AND P1, PT, R49, 0x1, PT ;  /* 0x000000013100780c */ /* 0x000fe40003f25070 */
[----:B------:R-:W-:Y:S01]  /*3180*/  I2FP.F32.U32 R49, R48 ;  /* 0x0000003000317245 */ /* 0x000fe20000201000 */
[----:B------:R-:W-:Y:S01]  /*3190*/  FFMA R2, R3, R50, -0.0013887860113754868507 ;  /* 0xbab607ed03027423 */ /* 0x000fe20000000032 */
[----:B------:R-:W-:Y:S02]  /*31a0*/  FSEL R48, R51, 0.041666727513074874878, !P1 ;  /* 0x3d2aaabb33307808 */ /* 0x000fe40004800000 */
[----:B------:R-:W-:Y:S01]  /*31b0*/  FSEL R58, -R54, -0.4999999701976776123, !P1 ;  /* 0xbeffffff363a7808 */ /* 0x000fe20004800100 */
[----:B------:R-:W-:Y:S01]  /*31c0*/  FMUL R49, R49, 3.1415927410125732422 ;  /* 0x40490fdb31317820 */ /* 0x000fe20000400000 */
[----:B------:R-:W-:-:S02]  /*31d0*/  FSEL R2, R2, -0.00019574658654164522886, P1 ;  /* 0xb94d415302027808 */ /* 0x000fc40000800000 */
[----:B------:R-:W-:Y:S01]  /*31e0*/  LOP3.LUT P3, RZ, R55, 0x2, RZ, 0xc0, !PT ;  /* 0x0000000237ff7812 */ /* 0x000fe2000786c0ff */
[----:B------:R-:W-:Y:S02]  /*31f0*/  FMUL R49, R49, 0.0625 ;  /* 0x3d80000031317820 */ /* 0x000fe40000400000 */
[----:B------:R-:W-:Y:S01]  /*3200*/  FFMA R48, R3, R2, R48 ;  /* 0x0000000203307223 */ /* 0x000fe20000000030 */
[----:B------:R-:W-:Y:S02]  /*3210*/  FSEL R2, R53, 1, !P1 ;  /* 0x3f80000035027808 */ /* 0x000fe40004800000 */
[----:B------:R-:W-:Y:S01]  /*3220*/  FSETP.GE.AND P2, PT, |R49|, 105615, PT ;  /* 0x47ce47803100780b */ /* 0x000fe20003f46200 */
[C---:B------:R-:W-:Y:S02]  /*3230*/  FFMA R48, R3.reuse, R48, R58 ;  /* 0x0000003003307223 */ /* 0x040fe4000000003a */
[----:B------:R-:W-:Y:S01]  /*3240*/  FFMA R3, R3, R2, RZ ;  /* 0x0000000203037223 */ /* 0x000fe200000000ff */
[----:B------:R-:W-:-:S02]  /*3250*/  FSETP.EQ.OR P1, PT, |R49|, +INF , !P2 ;  /* 0x7f8000003100780b */ /* 0x000fc40005722600 */
[----:B------:R-:W-:Y:S01]  /*3260*/  SEL R53, R8, RZ, !P2 ;  /* 0x000000ff08357207 */ /* 0x000fe20005000000 */
[----:B------:R-:W-:Y:S01]  /*3270*/  FFMA R2, R3, R48, R2 ;  /* 0x0000003003027223 */ /* 0x000fe20000000002 */
[----:B------:R-:W-:-:S03]  /*3280*/  FMUL R3, RZ, R49 ;  /* 0x00000031ff037220 */ /* 0x000fc60000400000 */
[----:B------:R-:W-:Y:S02]  /*3290*/  @P3 FADD R2, RZ, -R2 ;  /* 0x80000002ff023221 */ /* 0x000fe40000000000 */
[----:B------:R-:W-:Y:S02]  /*32a0*/  FSEL R55, R16, R3, !P2 ;  /* 0x0000000310377208 */ /* 0x000fe40005000000 */
[----:B-----5:R-:W-:Y:S02]  /*32b0*/  FMUL R59, R59, R2 ;  /* 0x000000023b3b7220 */ /* 0x020fe40000400000 */
[----:B------:R-:W-:Y:S05]  /*32c0*/  @P1 BRA `(.L_x_7) ;  /* 0x00000000008c1947 */ /* 0x000fea0003800000 */
[----:B------:R-:W-:Y:S01]  /*32d0*/  IMAD.MOV.U32 R55, RZ, RZ, RZ ;  /* 0x000000ffff377224 */ /* 0x000fe200078e00ff */
[----:B------:R-:W-:Y:S01]  /*32e0*/  MOV R61, RZ ;  /* 0x000000ff003d7202 */ /* 0x000fe20000000f00 */
[----:B------:R-:W-:-:S07]  /*32f0*/  IMAD.MOV.U32 R53, RZ, RZ, RZ ;  /* 0x000000ffff357224 */ /* 0x000fce00078e00ff */
.L_x_8:
        /* <DEDUP_REMOVED lines=11> */
[----:B------:R-:W-:Y:S01]  /*33b0*/  ISETP.NE.AND P1, PT, R25, RZ, PT ;  /* 0x000000ff1900720c */ /* 0x000fe20003f25270 */
[----:B------:R1:W-:Y:S04]  /*33c0*/  STL [R1+0x18], R55 ;  /* 0x0000183701007387 */ /* 0x0003e80000100800 */
[----:B------:R-:W2:Y:S04]  /*33d0*/  LDL R58, [R38+0x18] ;  /* 0x00001800263a7983 */ /* 0x000ea80000100800 */
[----:B0-----:R-:W2:Y:S04]  /*33e0*/  LDL R2, [R38+0x14] ;  /* 0x0000140026027983 */ /* 0x001ea80000100800 */
        /* <DEDUP_REMOVED lines=17> */
.L_x_7:
[----:B------:R0:W5:Y:S01]  /*3500*/  LDL R58, [R44+0x8] ;  /* 0x000008002c3a7983 */ /* 0x0001620000100800 */
[----:B------:R-:W-:Y:S01]  /*3510*/  FMUL R3, R55, R55 ;  /* 0x0000003737037220 */ /* 0x000fe20000400000 */
[C---:B------:R-:W-:Y:S02]  /*3520*/  LOP3.LUT R2, R53.reuse, 0x1, RZ, 0xc0, !PT ;  /* 0x0000000135027812 */ /* 0x040fe400078ec0ff */
[----:B------:R-:W-:Y:S01]  /*3530*/  IADD3 R53, PT, PT, R53, 0x1, RZ ;  /* 0x0000000135357810 */ /* 0x000fe20007ffe0ff */
[----:B------:R-:W-:Y:S01]  /*3540*/  FFMA R48, R3, R50, -0.0013887860113754868507 ;  /* 0xbab607ed03307423 */ /* 0x000fe20000000032 */
[----:B------:R-:W-:Y:S02]  /*3550*/  ISETP.NE.U32.AND P1, PT, R2, 0x1, PT ;  /* 0x000000010200780c */ /* 0x000fe40003f25070 */
[----:B------:R-:W-:Y:S01]  /*3560*/  LOP3.LUT P2, RZ, R53, 0x2, RZ, 0xc0, !PT ;  /* 0x0000000235ff7812 */ /* 0x000fe2000784c0ff */
[----:B------:R-:W-:Y:S01]  /*3570*/  IMAD.MOV.U32 R53, RZ, RZ, R47 ;  /* 0x000000ffff357224 */ /* 0x000fe200078e002f */
[----:B------:R-:W-:-:S02]  /*3580*/  FSEL R48, R48, -0.00019574658654164522886, P1 ;  /* 0xb94d415330307808 */ /* 0x000fc40000800000 */
[----:B------:R-:W-:Y:S02]  /*3590*/  FSEL R2, R51, 0.041666727513074874878, !P1 ;  /* 0x3d2aaabb33027808 */ /* 0x000fe40004800000 */
[----:B------:R-:W-:-:S03]  /*35a0*/  FSEL R49, -R54, -0.4999999701976776123, !P1 ;  /* 0xbeffffff36317808 */ /* 0x000fc60004800100 */
[----:B------:R-:W-:Y:S01]  /*35b0*/  FFMA R48, R3, R48, R2 ;  /* 0x0000003003307223 */ /* 0x000fe20000000002 */
[----:B------:R-:W-:Y:S01]  /*35c0*/  FSEL R2, R55, 1, !P1 ;  /* 0x3f80000037027808 */ /* 0x000fe20004800000 */
[----:B------:R-:W-:Y:S02]  /*35d0*/  IMAD.MOV.U32 R55, RZ, RZ, R43 ;  /* 0x000000ffff377224 */ /* 0x000fe400078e002b */
[C---:B------:R-:W-:Y:S02]  /*35e0*/  FFMA R48, R3.reuse, R48, R49 ;  /* 0x0000003003307223 */ /* 0x040fe40000000031 */
[----:B------:R-:W-:-:S04]  /*35f0*/  FFMA R3, R3, R2, RZ ;  /* 0x0000000203037223 */ /* 0x000fc800000000ff */
[----:B------:R-:W-:-:S04]  /*3600*/  FFMA R2, R3, R48, R2 ;  /* 0x0000003003027223 */ /* 0x000fc80000000002 */
[----:B------:R-:W-:-:S04]  /*3610*/  @P2 FADD R2, RZ, -R2 ;  /* 0x80000002ff022221 */ /* 0x000fc80000000000 */
[----:B------:R-:W-:Y:S01]  /*3620*/  FFMA R56, R59, R2, R56 ;  /* 0x000000023b387223 */ /* 0x000fe20000000038 */
[----:B0-----:R-:W-:Y:S06]  /*3630*/  @P0 BRA `(.L_x_9) ;  /* 0x00000000007c0947 */ /* 0x001fec0003800000 */
[----:B------:R-:W-:Y:S02]  /*3640*/  IMAD.MOV.U32 R57, RZ, RZ, RZ ;  /* 0x000000ffff397224 */ /* 0x000fe400078e00ff */
[----:B------:R-:W-:Y:S02]  /*3650*/  IMAD.MOV.U32 R59, RZ, RZ, RZ ;  /* 0x000000ffff3b7224 */ /* 0x000fe400078e00ff */
[----:B------:R-:W-:-:S07]  /*3660*/  IMAD.MOV.U32 R53, RZ, RZ, RZ ;  /* 0x000000ffff357224 */ /* 0x000fce00078e00ff */
.L_x_10:
        /* <DEDUP_REMOVED lines=28> */
.L_x_9:
        /* <DEDUP_REMOVED lines=29> */
.L_x_12:
        /* <DEDUP_REMOVED lines=11> */
[----:B------:R-:W-:Y:S01]  /*3ab0*/  IMAD R2, R6, 0x5, RZ ;  /* 0x0000000506027824 */ /* 0x000fe200078e02ff */
[----:B------:R-:W-:Y:S01]  /*3ac0*/  ISETP.NE.AND P1, PT, R27, RZ, PT ;  /* 0x000000ff1b00720c */ /* 0x000fe20003f25270 */
[----:B------:R1:W-:Y:S03]  /*3ad0*/  STL [R1+0x18], R55 ;  /* 0x0000183701007387 */ /* 0x0003e60000100800 */
[----:B------:R-:W-:-:S05]  /*3ae0*/  I2FP.F32.U32 R2, R2 ;  /* 0x0000000200027245 */ /* 0x000fca0000201000 */
[----:B------:R-:W-:-:S04]  /*3af0*/  FMUL R2, R2, 3.1415927410125732422 ;  /* 0x40490fdb02027820 */ /* 0x000fc80000400000 */
[----:B------:R-:W-:-:S05]  /*3b00*/  FMUL R2, R2, 0.0625 ;  /* 0x3d80000002027820 */ /* 0x000fca0000400000 */
[----:B------:R-:W-:-:S04]  /*3b10*/  LEA.HI R2, R2, 0xffffff80, RZ, 0x9 ;  /* 0xffffff8002027811 */ /* 0x000fc800078f48ff */
        /* <DEDUP_REMOVED lines=21> */
.L_x_11:
        /* <DEDUP_REMOVED lines=23> */
.L_x_14:
        /* <DEDUP_REMOVED lines=28> */
.L_x_13:
[----:B------:R-:W-:Y:S01]  /*3fa0*/  FMUL R3, R53, R53 ;  /* 0x0000003535037220 */ /* 0x000fe20000400000 */
[----:B------:R-:W-:Y:S01]  /*3fb0*/  LOP3.LUT R49, R55, 0x1, RZ, 0xc0, !PT ;  /* 0x0000000137317812 */ /* 0x000fe200078ec0ff */
[----:B------:R-:W-:Y:S02]  /*3fc0*/  IMAD R48, R6, 0x7, RZ ;  /* 0x0000000706307824 */ /* 0x000fe400078e02ff */
[----:B------:R-:W-:Y:S01]  /*3fd0*/  FFMA R2, R3, R50, -0.0013887860113754868507 ;  /* 0xbab607ed03027423 */ /* 0x000fe20000000032 */
[----:B------:R-:W-:Y:S01]  /*3fe0*/  ISETP.NE.U32.AND P1, PT, R49, 0x1, PT ;  /* 0x000000013100780c */ /* 0x000fe20003f25070 */
[----:B------:R-:W-:Y:S01]  /*3ff0*/  VIADD R55, R55, 0x1 ;  /* 0x0000000137377836 */ /* 0x000fe20000000000 */
[----:B------:R-:W-:Y:S02]  /*4000*/  I2FP.F32.U32 R49, R48 ;  /* 0x0000003000317245 */ /* 0x000fe40000201000 */
[----:B------:R-:W-:Y:S02]  /*4010*/  FSEL R2, R2, -0.00019574658654164522886, P1 ;  /* 0xb94d415302027808 */ /* 0x000fe40000800000 */
[----:B------:R-:W-:Y:S01]  /*4020*/  FSEL R48, R51, 0.041666727513074874878, !P1 ;  /* 0x3d2aaabb33307808 */ /* 0x000fe20004800000 */
[----:B------:R-:W-:Y:S01]  /*4030*/  FMUL R49, R49, 3.1415927410125732422 ;  /* 0x40490fdb31317820 */ /* 0x000fe20000400000 */
[----:B------:R-:W-:-:S02]  /*4040*/  FSEL R60, -R54, -0.4999999701976776123, !P1 ;  /* 0xbeffffff363c7808 */ /* 0x000fc40004800100 */
[----:B------:R-:W-:Y:S01]  /*4050*/  LOP3.LUT P3, RZ, R55, 0x2, RZ, 0xc0, !PT ;  /* 0x0000000237ff7812 */ /* 0x000fe2000786c0ff */
[----:B------:R-:W-:Y:S01]  /*4060*/  FFMA R48, R3, R2, R48 ;  /* 0x0000000203307223 */ /* 0x000fe20000000030 */
[----:B------:R-:W-:Y:S01]  /*4070*/  FSEL R2, R53, 1, !P1 ;  /* 0x3f80000035027808 */ /* 0x000fe20004800000 */
[----:B------:R-:W-:Y:S02]  /*4080*/  FMUL R53, R49, 0.0625 ;  /* 0x3d80000031357820 */ /* 0x000fe40000400000 */
[C---:B------:R-:W-:Y:S02]  /*4090*/  FFMA R48, R3.reuse, R48, R60 ;  /* 0x0000003003307223 */ /* 0x040fe4000000003c */
[----:B------:R-:W-:Y:S01]  /*40a0*/  FFMA R3, R3, R2, RZ ;  /* 0x0000000203037223 */ /* 0x000fe200000000ff */
[----:B------:R-:W-:Y:S01]  /*40b0*/  FSETP.GE.AND P2, PT, |R53|, 105615, PT ;  /* 0x47ce47803500780b */ /* 0x000fe20003f46200 */
[----:B------:R-:W-:Y:S02]  /*40c0*/  FMUL R49, RZ, R53 ;  /* 0x00000035ff317220 */ /* 0x000fe40000400000 */
[----:B------:R-:W-:Y:S01]  /*40d0*/  FFMA R3, R3, R48, R2 ;  /* 0x0000003003037223 */ /* 0x000fe20000000002 */
[----:B------:R-:W-:-:S02]  /*40e0*/  FSETP.EQ.OR P1, PT, |R53|, +INF , !P2 ;  /* 0x7f8000003500780b */ /* 0x000fc40005722600 */
[----:B------:R-:W-:Y:S01]  /*40f0*/  FSEL R55, R18, R49, !P2 ;  /* 0x0000003112377208 */ /* 0x000fe20005000000 */
[----:B------:R-:W-:Y:S01]  /*4100*/  @P3 FADD R3, RZ, -R3 ;  /* 0x80000003ff033221 */ /* 0x000fe20000000000 */
[----:B------:R-:W-:-:S03]  /*4110*/  SEL R53, R10, RZ, !P2 ;  /* 0x000000ff0a357207 */ /* 0x000fc60005000000 */
[----:B-----5:R-:W-:-:S06]  /*4120*/  FMUL R57, R58, R3 ;  /* 0x000000033a397220 */ /* 0x020fcc0000400000 */
[----:B------:R-:W-:Y:S05]  /*4130*/  @P1 BRA `(.L_x_15) ;  /* 0x00000000008c1947 */ /* 0x000fea0003800000 */
[----:B------:R-:W-:Y:S01]  /*4140*/  IMAD.MOV.U32 R55, RZ, RZ, RZ ;  /* 0x000000ffff377224 */ /* 0x000fe200078e00ff */
[----:B------:R-:W-:Y:S01]  /*4150*/  MOV R61, RZ ;  /* 0x000000ff003d7202 */ /* 0x000fe20000000f00 */
[----:B------:R-:W-:-:S07]  /*4160*/  IMAD.MOV.U32 R53, RZ, RZ, RZ ;  /* 0x000000ffff357224 */ /* 0x000fce00078e00ff */
.L_x_16:
        /* <DEDUP_REMOVED lines=13> */
[----:B0-----:R-:W2:Y:S04]  /*4240*/  LDL R58, [R39+0x18] ;  /* 0x00001800273a7983 */ /* 0x001ea80000100800 */
        /* <DEDUP_REMOVED lines=18> */
.L_x_15:
        /* <DEDUP_REMOVED lines=23> */
.L_x_18:
        /* <DEDUP_REMOVED lines=28> */
.L_x_17:
        /* <DEDUP_REMOVED lines=29> */
.L_x_20:
        /* <DEDUP_REMOVED lines=32> */
.L_x_19:
        /* <DEDUP_REMOVED lines=23> */
.L_x_22:
        /* <DEDUP_REMOVED lines=28> */
.L_x_21:
        /* <DEDUP_REMOVED lines=29> */
.L_x_24:
        /* <DEDUP_REMOVED lines=32> */
.L_x_23:
        /* <DEDUP_REMOVED lines=23> */
.L_x_26:
        /* <DEDUP_REMOVED lines=28> */
.L_x_25:
        /* <DEDUP_REMOVED lines=29> */
.L_x_28:
        /* <DEDUP_REMOVED lines=37> */
[----:B------:R-:W0:Y:S02]  /*58c0*/  F2F.F32.F64 R48, R48 ;  /* 0x0000003000307310 */ /* 0x000e240000301000 */
[----:B01----:R-:W-:-:S07]  /*58d0*/  FSEL R59, -R48, R48, !P1 ;  /* 0x00000030303b7208 */ /* 0x003fce0004800100 */
.L_x_27:
[----:B------:R0:W5:Y:S01]  /*58e0*/  LDL R55, [R44+0x1c] ;  /* 0x00001c002c377983 */ /* 0x0001620000100800 */
[----:B------:R-:W-:Y:S01]  /*58f0*/  FMUL R3, R59, R59 ;  /* 0x0000003b3b037220 */ /* 0x000fe20000400000 */
[C---:B------:R-:W-:Y:S02]  /*5900*/  LOP3.LUT R2, R53.reuse, 0x1, RZ, 0xc0, !PT ;  /* 0x0000000135027812 */ /* 0x040fe400078ec0ff */
        /* <DEDUP_REMOVED lines=18> */
.L_x_30:
[----:B0-----:R-:W0:Y:S02]  /*5a30*/  LDC.64 R2, c[0x4][RZ] ;  /* 0x01000000ff027b82 */ /* 0x001e240000000a00 */
[----:B0-----:R-:W-:-:S05]  /*5a40*/  IMAD.WIDE.U32 R48, R43, 0x4, R2 ;  /* 0x000000042b307825 */ /* 0x001fca00078e0002 */
[----:B------:R-:W2:Y:S01]  /*5a50*/  LDG.E.CONSTANT R2, desc[UR6][R48.64] ;  /* 0x0000000630027981 */ /* 0x000ea2000c1e9900 */
[C---:B------:R-:W-:Y:S02]  /*5a60*/  IMAD R44, R43.reuse, 0x4, R52 ;  /* 0x000000042b2c7824 */ /* 0x040fe400078e0234 */
[----:B------:R-:W-:-:S05]  /*5a70*/  VIADD R43, R43, 0x1 ;  /* 0x000000012b2b7836 */ /* 0x000fca0000000000 */
[----:B------:R-:W-:Y:S01]  /*5a80*/  ISETP.NE.AND P0, PT, R43, 0x6, PT ;  /* 0x000000062b00780c */ /* 0x000fe20003f05270 */
[----:B--2---:R-:W-:-:S03]  /*5a90*/  IMAD.WIDE.U32 R2, R2, R45, RZ ;  /* 0x0000002d02027225 */ /* 0x004fc600078e00ff */
[----:B------:R-:W-:-:S04]  /*5aa0*/  IADD3 R47, P1, PT, R2, R53, RZ ;  /* 0x00000035022f7210 */ /* 0x000fc80007f3e0ff */
[----:B------:R-:W-:Y:S01]  /*5ab0*/  IADD3.X R53, PT, PT, R3, R57, RZ, P1, !PT ;  /* 0x0000003903357210 */ /* 0x000fe20000ffe4ff */
[----:B------:R0:W-:Y:S04]  /*5ac0*/  STL [R44], R47 ;  /* 0x0000002f2c007387 */ /* 0x0001e80000100800 */
        /* <DEDUP_REMOVED lines=18> */
.L_x_29:
[----:B------:R-:W-:Y:S02]  /*5bf0*/  IMAD R44, R6, 0xf, RZ ;  /* 0x0000000f062c7824 */ /* 0x000fe400078e02ff */
[----:B------:R-:W-:Y:S01]  /*5c00*/  FMUL R2, R47, R47 ;  /* 0x0000002f2f027220 */ /* 0x000fe20000400000 */
[C---:B------:R-:W-:Y:S01]  /*5c10*/  LOP3.LUT R45, R43.reuse, 0x1, RZ, 0xc0, !PT ;  /* 0x000000012b2d7812 */ /* 0x040fe200078ec0ff */
[----:B------:R-:W-:Y:S01]  /*5c20*/  VIADD R43, R43, 0x1 ;  /* 0x000000012b2b7836 */ /* 0x000fe20000000000 */
[----:B------:R-:W-:Y:S01]  /*5c30*/  I2FP.F32.U32 R44, R44 ;  /* 0x0000002c002c7245 */ /* 0x000fe20000201000 */
[----:B------:R-:W-:Y:S01]  /*5c40*/  FFMA R3, R2, R50, -0.0013887860113754868507 ;  /* 0xbab607ed02037423 */ /* 0x000fe20000000032 */
[----:B------:R-:W-:Y:S02]  /*5c50*/  ISETP.NE.U32.AND P0, PT, R45, 0x1, PT ;  /* 0x000000012d00780c */ /* 0x000fe40003f05070 */
[----:B------:R-:W-:Y:S01]  /*5c60*/  LOP3.LUT P2, RZ, R43, 0x2, RZ, 0xc0, !PT ;  /* 0x000000022bff7812 */ /* 0x000fe2000784c0ff */
[----:B------:R-:W-:Y:S01]  /*5c70*/  FMUL R44, R44, 3.1415927410125732422 ;  /* 0x40490fdb2c2c7820 */ /* 0x000fe20000400000 */
[----:B------:R-:W-:-:S02]  /*5c80*/  FSEL R3, R3, -0.00019574658654164522886, P0 ;  /* 0xb94d415303037808 */ /* 0x000fc40000000000 */
[----:B------:R-:W-:Y:S01]  /*5c90*/  FSEL R45, R51, 0.041666727513074874878, !P0 ;  /* 0x3d2aaabb332d7808 */ /* 0x000fe20004000000 */
[----:B------:R-:W-:Y:S01]  /*5ca0*/  FMUL R44, R44, 0.0625 ;  /* 0x3d8000002c2c7820 */ /* 0x000fe20000400000 */
[----:B------:R-:W-:Y:S02]  /*5cb0*/  FSEL R43, -R54, -0.4999999701976776123, !P0 ;  /* 0xbeffffff362b7808 */ /* 0x000fe40004000100 */
[----:B------:R-:W-:Y:S01]  /*5cc0*/  FSEL R47, R47, 1, !P0 ;  /* 0x3f8000002f2f7808 */ /* 0x000fe20004000000 */
[----:B------:R-:W-:Y:S01]  /*5cd0*/  FFMA R3, R2, R3, R45 ;  /* 0x0000000302037223 */ /* 0x000fe2000000002d */
[----:B------:R-:W-:-:S03]  /*5ce0*/  FSETP.GE.AND P1, PT, |R44|, 105615, PT ;  /* 0x47ce47802c00780b */ /* 0x000fc60003f26200 */
[----:B------:R-:W-:Y:S01]  /*5cf0*/  FFMA R3, R2, R3, R43 ;  /* 0x0000000302037223 */ /* 0x000fe2000000002b */
[----:B------:R-:W-:Y:S01]  /*5d00*/  FSETP.EQ.OR P0, PT, |R44|, +INF , !P1 ;  /* 0x7f8000002c00780b */ /* 0x000fe20004f02600 */
[----:B------:R-:W-:Y:S01]  /*5d10*/  FFMA R2, R2, R47, RZ ;  /* 0x0000002f02027223 */ /* 0x000fe200000000ff */
[----:B------:R-:W-:-:S03]  /*5d20*/  SEL R43, R14, RZ, !P1 ;  /* 0x000000ff0e2b7207 */ /* 0x000fc60004800000 */
[----:B------:R-:W-:Y:S01]  /*5d30*/  FFMA R2, R2, R3, R47 ;  /* 0x0000000302027223 */ /* 0x000fe2000000002f */
[----:B------:R-:W-:-:S03]  /*5d40*/  FMUL R3, RZ, R44 ;  /* 0x0000002cff037220 */ /* 0x000fc60000400000 */
[----:B------:R-:W-:Y:S02]  /*5d50*/  @P2 FADD R2, RZ, -R2 ;  /* 0x80000002ff022221 */ /* 0x000fe40000000000 */
[----:B------:R-:W-:Y:S02]  /*5d60*/  FSEL R46, R22, R3, !P1 ;  /* 0x00000003162e7208 */ /* 0x000fe40004800000 */
[----:B-----5:R-:W-:Y:S01]  /*5d70*/  FMUL R55, R55, R2 ;  /* 0x0000000237377220 */ /* 0x020fe20000400000 */
[----:B------:R-:W-:Y:S06]  /*5d80*/  @P0 BRA `(.L_x_31) ;  /* 0x00000000008c0947 */ /* 0x000fec0003800000 */
[----:B------:R-:W-:Y:S02]  /*5d90*/  IMAD.MOV.U32 R47, RZ, RZ, RZ ;  /* 0x000000ffff2f7224 */ /* 0x000fe400078e00ff */
[----:B------:R-:W-:Y:S02]  /*5da0*/  IMAD.MOV.U32 R53, RZ, RZ, RZ ;  /* 0x000000ffff357224 */ /* 0x000fe400078e00ff */
[----:B------:R-:W-:-:S07]  /*5db0*/  IMAD.MOV.U32 R43, RZ, RZ, RZ ;  /* 0x000000ffff2b7224 */ /* 0x000fce00078e00ff */
.L_x_32:
        /* <DEDUP_REMOVED lines=32> */
.L_x_31:
[----:B------:R-:W-:Y:S01]  /*5fc0*/  FMUL R3, R46, R46 ;  /* 0x0000002e2e037220 */ /* 0x000fe20000400000 */
[C---:B------:R-:W-:Y:S01]  /*5fd0*/  LOP3.LUT R2, R43.reuse, 0x1, RZ, 0xc0, !PT ;  /* 0x000000012b027812 */ /* 0x040fe200078ec0ff */
[----:B------:R-:W-:Y:S02]  /*5fe0*/  VIADD R43, R43, 0x1 ;  /* 0x000000012b2b7836 */ /* 0x000fe40000000000 */
[----:B------:R-:W-:Y:S01]  /*5ff0*/  FFMA R50, R3, R50, -0.0013887860113754868507 ;  /* 0xbab607ed03327423 */ /* 0x000fe20000000032 */
[----:B------:R-:W-:Y:S02]  /*6000*/  ISETP.NE.U32.AND P0, PT, R2, 0x1, PT ;  /* 0x000000010200780c */ /* 0x000fe40003f05070 */
[----:B------:R-:W-:Y:S02]  /*6010*/  LOP3.LUT P1, RZ, R43, 0x2, RZ, 0xc0, !PT ;  /* 0x000000022bff7812 */ /* 0x000fe4000782c0ff */
[----:B------:R-:W-:Y:S02]  /*6020*/  FSEL R44, R51, 0.041666727513074874878, !P0 ;  /* 0x3d2aaabb332c7808 */ /* 0x000fe40004000000 */
[----:B------:R-:W-:-:S02]  /*6030*/  FSEL R50, R50, -0.00019574658654164522886, P0 ;  /* 0xb94d415332327808 */ /* 0x000fc40000000000 */
[----:B------:R-:W-:Y:S02]  /*6040*/  FSEL R2, R46, 1, !P0 ;  /* 0x3f8000002e027808 */ /* 0x000fe40004000000 */
[----:B------:R-:W-:Y:S01]  /*6050*/  FSEL R45, -R54, -0.4999999701976776123, !P0 ;  /* 0xbeffffff362d7808 */ /* 0x000fe20004000100 */
[C---:B------:R-:W-:Y:S02]  /*6060*/  FFMA R44, R3.reuse, R50, R44 ;  /* 0x00000032032c7223 */ /* 0x040fe4000000002c */
[C---:B------:R-:W-:Y:S02]  /*6070*/  FFMA R43, R3.reuse, R2, RZ ;  /* 0x00000002032b7223 */ /* 0x040fe400000000ff */
[----:B------:R-:W-:-:S04]  /*6080*/  FFMA R44, R3, R44, R45 ;  /* 0x0000002c032c7223 */ /* 0x000fc8000000002d */
[----:B------:R-:W-:-:S04]  /*6090*/  FFMA R2, R43, R44, R2 ;  /* 0x0000002c2b027223 */ /* 0x000fc80000000002 */
[----:B------:R-:W-:-:S04]  /*60a0*/  @P1 FADD R2, RZ, -R2 ;  /* 0x80000002ff021221 */ /* 0x000fc80000000000 */
[----:B------:R-:W-:Y:S01]  /*60b0*/  FFMA R53, R55, R2, R56 ;  /* 0x0000000237357223 */ /* 0x000fe20000000038 */
[----:B------:R-:W-:Y:S06]  /*60c0*/  BRA `(.L_x_33) ;  /* 0x0000003800e87947 */ /* 0x000fec0003800000 */
.L_x_0:
[----:B------:R0:W5:Y:S01]  /*60d0*/  LDL R56, [R44] ;  /* 0x000000002c387983 */ /* 0x0001620000100800 */
[----:B------:R-:W-:-:S04]  /*60e0*/  FSETP.GE.AND P1, PT, |R48|, 105615, PT ;  /* 0x47ce47803000780b */ /* 0x000fc80003f26200 */
[----:B------:R-:W-:Y:S02]  /*60f0*/  FSETP.EQ.OR P0, PT, |R48|, +INF , !P1 ;  /* 0x7f8000003000780b */ /* 0x000fe40004f02600 */
[----:B------:R-:W-:Y:S02]  /*6100*/  SEL R47, R2, RZ, !P1 ;  /* 0x000000ff022f7207 */ /* 0x000fe40004800000 */
[----:B------:R-:W-:-:S03]  /*6110*/  FSEL R48, R3, R50, !P1 ;  /* 0x0000003203307208 */ /* 0x000fc60004800000 */
[----:B------:R-:W-:Y:S01]  /*6120*/  IMAD.MOV.U32 R54, RZ, RZ, R47 ;  /* 0x000000ffff367224 */ /* 0x000fe200078e002f */
[----:B------:R-:W-:-:S05]  /*6130*/  MOV R55, R48 ;  /* 0x0000003000377202 */ /* 0x000fca0000000f00 */
[----:B0-----:R-:W-:Y:S05]  /*6140*/  @P0 BRA `(.L_x_34) ;  /* 0x0000000000980947 */ /* 0x001fea0003800000 */
[----:B------:R-:W-:Y:S01]  /*6150*/  IMAD.MOV.U32 R55, RZ, RZ, RZ ;  /* 0x000000ffff377224 */ /* 0x000fe200078e00ff */
[----:B------:R-:W0:Y:S01]  /*6160*/  LDCU.64 UR8, c[0x4][URZ] ;  /* 0x01000000ff0877ac */ /* 0x000e220008000a00 */
[----:B------:R-:W-:Y:S02]  /*6170*/  IMAD.MOV.U32 R57, RZ, RZ, RZ ;  /* 0x000000ffff397224 */ /* 0x000fe400078e00ff */
[----:B------:R-:W-:Y:S01]  /*6180*/  IMAD.MOV.U32 R49, RZ, RZ, R1 ;  /* 0x000000ffff317224 */ /* 0x000fe200078e0001 */
[----:B------:R-:W-:-:S06]  /*6190*/  UMOV UR4, URZ ;  /* 0x000000ff00047c82 */ /* 0x000fcc0008000000 */
.L_x_35:
[----:B0-----:R-:W-:Y:S02]  /*61a0*/  IMAD.U32 R2, RZ, RZ, UR8 ;  /* 0x00000008ff027e24 */ /* 0x001fe4000f8e00ff */
[----:B------:R-:W-:-:S05]  /*61b0*/  IMAD.U32 R3, RZ, RZ, UR9 ;  /* 0x00000009ff037e24 */ /* 0x000fca000f8e00ff */
[----:B------:R-:W2:Y:S01]  /*61c0*/  LDG.E.CONSTANT R2, desc[UR6][R2.64] ;  /* 0x0000000602027981 */ /* 0x000ea2000c1e9900 */
[----:B------:R-:W-:Y:S02]  /*61d0*/  UIADD3 UR8, UP0, UPT, UR8, 0x4, URZ ;  /* 0x0000000408087890 */ /* 0x000fe4000ff1e0ff */
[----:B------:R-:W-:Y:S02]  /*61e0*/  UIADD3 UR4, UPT, UPT, UR4, 0x1, URZ ;  /* 0x0000000104047890 */ /* 0x000fe4000fffe0ff */
[----:B------:R-:W-:Y:S02]  /*61f0*/  UIADD3.X UR9, UPT, UPT, URZ, UR9, URZ, UP0, !UPT ;  /* 0x00000009ff097290 */ /* 0x000fe400087fe4ff */
[----:B------:R-:W-:Y:S01]  /*6200*/  UISETP.NE.AND UP0, UPT, UR4, 0x6, UPT ;  /* 0x000000060400788c */ /* 0x000fe2000bf05270 */
[----:B--2---:R-:W-:-:S03]  /*6210*/  IMAD.WIDE.U32 R50, R2, R45, RZ ;  /* 0x0000002d02327225 */ /* 0x004fc600078e00ff */
[----:B------:R-:W-:-:S04]  /*6220*/  IADD3 R50, P1, PT, R50, R55, RZ ;  /* 0x0000003732327210 */ /* 0x000fc80007f3e0ff */
[----:B------:R-:W-:Y:S01]  /*6230*/  IADD3.X R55, PT, PT, R51, R57, RZ, P1, !PT ;  /* 0x0000003933377210 */ /* 0x000fe20000ffe4ff */
[----:B------:R0:W-:Y:S02]  /*6240*/  STL [R49], R50 ;  /* 0x0000003231007387 */ /* 0x0001e40000100800 */
[----:B0-----:R-:W-:Y:S01]  /*6250*/  VIADD R49, R49, 0x4 ;  /* 0x0000000431317836 */ /* 0x001fe20000000000 */
[----:B------:R-:W-:Y:S06]  /*6260*/  BRA.U UP0, `(.L_x_35) ;  /* 0xfffffffd00cc7547 */ /* 0x000fec000b83ffff */
[----:B------:R0:W-:Y:S04]  /*6270*/  STL [R1+0x18], R55 ;  /* 0x0000183701007387 */ /* 0x0001e80000100800 */
[----:B------:R-:W2:Y:S04]  /*6280*/  LDL R2, [R46+0x14] ;  /* 0x000014002e027983 */ /* 0x000ea80000100800 */
[----:B------:R-:W2:Y:S04]  /*6290*/  LDL R3, [R46+0x18] ;  /* 0x000018002e037983 */ /* 0x000ea80000100800 */
[----:B------:R-:W3:Y:S01]  /*62a0*/  LDL R50, [R46+0x10] ;  /* 0x000010002e327983 */ /* 0x000ee20000100800 */
[----:B------:R-:W-:Y:S01]  /*62b0*/  UMOV UR4, 0x54442d19 ;  /* 0x54442d1900047882 */ /* 0x000fe20000000000 */
[----:B------:R-:W-:Y:S01]  /*62c0*/  UMOV UR5, 0x3bf921fb ;  /* 0x3bf921fb00057882 */ /* 0x000fe20000000000 */
[----:B--2---:R-:W-:-:S02]  /*62d0*/  SHF.L.W.U32.HI R49, R2, R43, R3 ;  /* 0x0000002b02317219 */ /* 0x004fc40000010e03 */
[----:B---3--:R-:W-:-:S04]  /*62e0*/  SHF.L.W.U32.HI R50, R50, R43, R2 ;  /* 0x0000002b32327219 */ /* 0x008fc80000010e02 */
        /* <DEDUP_REMOVED lines=8> */
[----:B------:R-:W1:Y:S02]  /*6370*/  I2F.F64.S64 R2, R2 ;  /* 0x0000000200027312 */ /* 0x000e640000301c00 */
[----:B-1----:R-:W-:-:S10]  /*6380*/  DMUL R50, R2, UR4 ;  /* 0x0000000402327c28 */ /* 0x002fd40008000000 */
[----:B------:R-:W0:Y:S02]  /*6390*/  F2F.F32.F64 R50, R50 ;  /* 0x0000003200327310 */ /* 0x000e240000301000 */
[----:B0-----:R-:W-:-:S07]  /*63a0*/  FSEL R55, -R50, R50, !P1 ;  /* 0x0000003232377208 */ /* 0x001fce0004800100 */
.L_x_34:
[C---:B------:R-:W-:Y:S01]  /*63b0*/  LOP3.LUT R50, R54.reuse, 0x1, RZ, 0xc0, !PT ;  /* 0x0000000136327812 */ /* 0x040fe200078ec0ff */
[----:B------:R-:W-:Y:S02]  /*63c0*/  IMAD.MOV.U32 R49, RZ, RZ, 0x37cbac00 ;  /* 0x37cbac00ff317424 */ /* 0x000fe400078e00ff */
[----:B------:R-:W-:Y:S01]  /*63d0*/  FMUL R3, R55, R55 ;  /* 0x0000003737037220 */ /* 0x000fe20000400000 */
[----:B------:R-:W-:Y:S01]  /*63e0*/  I2FP.F32.U32 R57, R6 ;  /* 0x0000000600397245 */ /* 0x000fe20000201000 */
[----:B------:R-:W-:Y:S01]  /*63f0*/  VIADD R58, R54, 0x1 ;  /* 0x00000001363a7836 */ /* 0x000fe20000000000 */
[----:B------:R-:W-:Y:S01]  /*6400*/  ISETP.NE.U32.AND P1, PT, R50, 0x1, PT ;  /* 0x000000013200780c */ /* 0x000fe20003f25070 */
[----:B------:R-:W-:Y:S01]  /*6410*/  FFMA R2, R3, R49, -0.0013887860113754868507 ;  /* 0xbab607ed03027423 */ /* 0x000fe20000000031 */
[----:B------:R-:W-:Y:S02]  /*6420*/  IMAD.MOV.U32 R50, RZ, RZ, 0x3c0885e4 ;  /* 0x3c0885e4ff327424 */ /* 0x000fe400078e00ff */
[----:B------:R-:W-:Y:S01]  /*6430*/  FMUL R57, R57, 3.1415927410125732422 ;  /* 0x40490fdb39397820 */ /* 0x000fe20000400000 */
[----:B------:R-:W-:-:S02]  /*6440*/  MOV R51, 0x3e2aaaa8 ;  /* 0x3e2aaaa800337802 */ /* 0x000fc40000000f00 */
[----:B------:R-:W-:Y:S02]  /*6450*/  FSEL R2, R2, -0.00019574658654164522886, P1 ;  /* 0xb94d415302027808 */ /* 0x000fe40000800000 */
[----:B------:R-:W-:Y:S02]  /*6460*/  FSEL R54, R50, 0.041666727513074874878, !P1 ;  /* 0x3d2aaabb32367808 */ /* 0x000fe40004800000 */
[----:B------:R-:W-:Y:S02]  /*6470*/  LOP3.LUT P2, RZ, R58, 0x2, RZ, 0xc0, !PT ;  /* 0x000000023aff7812 */ /* 0x000fe4000784c0ff */
[----:B------:R-:W-:Y:S01]  /*6480*/  FSEL R58, -R51, -0.4999999701976776123, !P1 ;  /* 0xbeffffff333a7808 */ /* 0x000fe20004800100 */
[----:B------:R-:W-:Y:S01]  /*6490*/  FFMA R54, R3, R2, R54 ;  /* 0x0000000203367223 */ /* 0x000fe20000000036 */
[----:B------:R-:W-:Y:S01]  /*64a0*/  FSEL R2, R55, 1, !P1 ;  /* 0x3f80000037027808 */ /* 0x000fe20004800000 */
[----:B------:R-:W-:Y:S02]  /*64b0*/  FMUL R55, R57, 0.0625 ;  /* 0x3d80000039377820 */ /* 0x000fe40000400000 */
[----:B------:R-:W-:-:S02]  /*64c0*/  FFMA R54, R3, R54, R58 ;  /* 0x0000003603367223 */ /* 0x000fc4000000003a */
[----:B------:R-:W-:Y:S01]  /*64d0*/  FFMA R3, R3, R2, RZ ;  /* 0x0000000203037223 */ /* 0x000fe200000000ff */
[----:B------:R-:W-:Y:S01]  /*64e0*/  FSETP.GE.AND P1, PT, |R55|, 105615, PT ;  /* 0x47ce47803700780b */ /* 0x000fe20003f26200 */
[----:B------:R-:W-:Y:S02]  /*64f0*/  FMUL R58, RZ, R55 ;  /* 0x00000037ff3a7220 */ /* 0x000fe40000400000 */
[----:B------:R-:W-:Y:S01]  /*6500*/  FFMA R3, R3, R54, R2 ;  /* 0x0000003603037223 */ /* 0x000fe20000000002 */
[----:B------:R-:W-:Y:S02]  /*6510*/  FSETP.EQ.OR P3, PT, |R55|, +INF , !P1 ;  /* 0x7f8000003700780b */ /* 0x000fe40004f62600 */
[----:B------:R-:W-:Y:S01]  /*6520*/  FSEL R58, R15, R58, !P1 ;  /* 0x0000003a0f3a7208 */ /* 0x000fe20004800000 */
[----:B------:R-:W-:Y:S01]  /*6530*/  @P2 FADD R3, RZ, -R3 ;  /* 0x80000003ff032221 */ /* 0x000fe20000000000 */
[----:B------:R-:W-:-:S03]  /*6540*/  SEL R57, R7, RZ, !P1 ;  /* 0x000000ff07397207 */ /* 0x000fc60004800000 */
[----:B-----5:R-:W-:-:S06]  /*6550*/  FMUL R60, R56, R3 ;  /* 0x00000003383c7220 */ /* 0x020fcc0000400000 */
[----:B------:R-:W-:Y:S05]  /*6560*/  @P3 BRA `(.L_x_36) ;  /* 0x0000000000bc3947 */ /* 0x000fea0003800000 */
[----:B------:R-:W-:Y:S02]  /*6570*/  IMAD.SHL.U32 R55, R55, 0x100, RZ ;  /* 0x0000010037377824 */ /* 0x000fe400078e00ff */
[----:B------:R-:W-:Y:S02]  /*6580*/  IMAD.MOV.U32 R58, RZ, RZ, RZ ;  /* 0x000000ffff3a7224 */ /* 0x000fe400078e00ff */
[----:B------:R-:W-:Y:S01]  /*6590*/  IMAD.MOV.U32 R61, RZ, RZ, RZ ;  /* 0x000000ffff3d7224 */ /* 0x000fe200078e00ff */
[----:B------:R-:W-:Y:S01]  /*65a0*/  LOP3.LUT R63, R55, 0x80000000, RZ, 0xfc, !PT ;  /* 0x80000000373f7812 */ /* 0x000fe200078efcff */
[----:B------:R-:W-:-:S07]  /*65b0*/  IMAD.MOV.U32 R57, RZ, RZ, RZ ;  /* 0x000000ffff397224 */ /* 0x000fce00078e00ff */
.L_x_37:
[----:B0-----:R-:W0:Y:S02]  /*65c0*/  LDC.64 R2, c[0x4][RZ] ;  /* 0x01000000ff027b82 */ /* 0x001e240000000a00 */
[----:B0-----:R-:W-:-:S05]  /*65d0*/  IMAD.WIDE.U32 R54, R57, 0x4, R2 ;  /* 0x0000000439367825 */ /* 0x001fca00078e0002 */
[----:B------:R-:W2:Y:S01]  /*65e0*/  LDG.E.CONSTANT R2, desc[UR6][R54.64] ;  /* 0x0000000636027981 */ /* 0x000ea2000c1e9900 */
[C---:B------:R-:W-:Y:S01]  /*65f0*/  IMAD R56, R57.reuse, 0x4, R52 ;  /* 0x0000000439387824 */ /* 0x040fe200078e0234 */
[----:B------:R-:W-:-:S04]  /*6600*/  IADD3 R57, PT, PT, R57, 0x1, RZ ;  /* 0x0000000139397810 */ /* 0x000fc80007ffe0ff */
        /* <DEDUP_REMOVED lines=14> */
[----:B------:R-:W-:Y:S02]  /*66f0*/  IMAD R61, R54, -0x4, R1 ;  /* 0xfffffffc363d7824 */ /* 0x000fe400078e0201 */
[----:B------:R-:W-:-:S03]  /*6700*/  @P1 LEA.HI R2, R2, 0xffffff80, RZ, 0x9 ;  /* 0xffffff8002021811 */ /* 0x000fc600078f48ff */
[----:B0-----:R-:W2:Y:S01]  /*6710*/  LDL R56, [R61+0x18] ;  /* 0x000018003d387983 */ /* 0x001ea20000100800 */
[----:B------:R-:W-:-:S03]  /*6720*/  @P1 SHF.R.U32.HI R2, RZ, 0x5, R2 ;  /* 0x00000005ff021819 */ /* 0x000fc60000011602 */
[----:B------:R-:W2:Y:S02]  /*6730*/  LDL R3, [R61+0x14] ;  /* 0x000014003d037983 */ /* 0x000ea40000100800 */
[----:B------:R-:W-:-:S05]  /*6740*/  @P1 IMAD R59, R2, -0x4, R1 ;  /* 0xfffffffc023b1824 */ /* 0x000fca00078e0201 */
[----:B------:R-:W3:Y:S01]  /*6750*/  @P1 LDL R2, [R59+0x10] ;  /* 0x000010003b021983 */ /* 0x000ee20000100800 */
[----:B------:R-:W-:Y:S01]  /*6760*/  UMOV UR4, 0x54442d19 ;  /* 0x54442d1900047882 */ /* 0x000fe20000000000 */
[----:B------:R-:W-:Y:S01]  /*6770*/  UMOV UR5, 0x3bf921fb ;  /* 0x3bf921fb00057882 */ /* 0x000fe20000000000 */
[-C--:B--2---:R-:W-:Y:S02]  /*6780*/  @P1 SHF.L.W.U32.HI R56, R3, R55.reuse, R56 ;  /* 0x0000003703381219 */ /* 0x084fe40000010e38 */
[----:B---3--:R-:W-:-:S04]  /*6790*/  @P1 SHF.L.W.U32.HI R3, R2, R55, R3 ;  /* 0x0000003702031219 */ /* 0x008fc80000010e03 */
[C---:B------:R-:W-:Y:S01]  /*67a0*/  SHF.L.W.U32.HI R57, R3.reuse, 0x2, R56 ;  /* 0x0000000203397819 */ /* 0x040fe20000010e38 */
[----:B------:R-:W-:-:S03]  /*67b0*/  IMAD.SHL.U32 R3, R3, 0x4, RZ ;  /* 0x0000000403037824 */ /* 0x000fc600078e00ff */
[----:B------:R-:W-:-:S04]  /*67c0*/  SHF.R.S32.HI R54, RZ, 0x1f, R57 ;  /* 0x0000001fff367819 */ /* 0x000fc80000011439 */
[C---:B------:R-:W-:Y:S02]  /*67d0*/  LOP3.LUT R2, R54.reuse, R3, RZ, 0x3c, !PT ;  /* 0x0000000336027212 */ /* 0x040fe400078e3cff */
[----:B------:R-:W-:-:S06]  /*67e0*/  LOP3.LUT R3, R54, R57, RZ, 0x3c, !PT ;  /* 0x0000003936037212 */ /* 0x000fcc00078e3cff */
[----:B------:R-:W0:Y:S02]  /*67f0*/  I2F.F64.S64 R2, R2 ;  /* 0x0000000200027312 */ /* 0x000e240000301c00 */
[----:B0-----:R-:W-:-:S10]  /*6800*/  DMUL R54, R2, UR4 ;  /* 0x0000000402367c28 */ /* 0x001fd40008000000 */
[----:B------:R-:W1:Y:S01]  /*6810*/  F2F.F32.F64 R54, R54 ;  /* 0x0000003600367310 */ /* 0x000e620000301000 */
[----:B------:R-:W-:Y:S02]  /*6820*/  ISETP.GE.AND P1, PT, R57, RZ, PT ;  /* 0x000000ff3900720c */ /* 0x000fe40003f26270 */
[----:B------:R-:W-:-:S04]  /*6830*/  SHF.R.U32.HI R56, RZ, 0x1e, R56 ;  /* 0x0000001eff387819 */ /* 0x000fc80000011638 */
[----:B------:R-:W-:Y:S02]  /*6840*/  LEA.HI R57, R57, R56, RZ, 0x1 ;  /* 0x0000003839397211 */ /* 0x000fe400078f08ff */
[----:B-1----:R-:W-:-:S07]  /*6850*/  FSEL R58, -R54, R54, !P1 ;  /* 0x00000036363a7208 */ /* 0x002fce0004800100 */
.L_x_36:
[----:B------:R0:W5:Y:S01]  /*6860*/  LDL R59, [R44+0x4] ;  /* 0x000004002c3b7983 */ /* 0x0001620000100800 */
[----:B------:R-:W-:Y:S01]  /*6870*/  FMUL R3, R58, R58 ;  /* 0x0000003a3a037220 */ /* 0x000fe20000400000 */
[C---:B------:R-:W-:Y:S01]  /*6880*/  LOP3.LUT R2, R57.reuse, 0x1, RZ, 0xc0, !PT ;  /* 0x0000000139027812 */ /* 0x040fe200078ec0ff */
[----:B------:R-:W-:Y:S01]  /*6890*/  VIADD R57, R57, 0x1 ;  /* 0x0000000139397836 */ /* 0x000fe20000000000 */
[----:B------:R-:W-:Y:S01]  /*68a0*/  MOV R56, R48 ;  /* 0x0000003000387202 */ /* 0x000fe20000000f00 */
        /* <DEDUP_REMOVED lines=18> */
.L_x_39:
        /* <DEDUP_REMOVED lines=13> */
[----:B------:R-:W0:Y:S04]  /*6aa0*/  LDL R3, [R46+0x18] ;  /* 0x000018002e037983 */ /* 0x000e280000100800 */
[----:B------:R-:W2:Y:S01]  /*6ab0*/  LDL R54, [R46+0x10] ;  /* 0x000010002e367983 */ /* 0x000ea20000100800 */
[----:B------:R-:W-:Y:S01]  /*6ac0*/  UMOV UR4, 0x54442d19 ;  /* 0x54442d1900047882 */ /* 0x000fe20000000000 */
[----:B------:R-:W-:Y:S01]  /*6ad0*/  UMOV UR5, 0x3bf921fb ;  /* 0x3bf921fb00057882 */ /* 0x000fe20000000000 */
[----:B0-----:R-:W-:-:S02]  /*6ae0*/  SHF.L.W.U32.HI R56, R2, R43, R3 ;  /* 0x0000002b02387219 */ /* 0x001fc40000010e03 */
[----:B--2---:R-:W-:-:S04]  /*6af0*/  SHF.L.W.U32.HI R3, R54, R43, R2 ;  /* 0x0000002b36037219 */ /* 0x004fc80000010e02 */
        /* <DEDUP_REMOVED lines=12> */
.L_x_38:
[C---:B------:R-:W-:Y:S01]  /*6bc0*/  LOP3.LUT R55, R57.reuse, 0x1, RZ, 0xc0, !PT ;  /* 0x0000000139377812 */ /* 0x040fe200078ec0ff */
        /* <DEDUP_REMOVED lines=25> */
[----:B------:R-:W-:Y:S02]  /*6d60*/  IMAD.MOV.U32 R58, RZ, RZ, RZ ;  /* 0x000000ffff3a7224 */ /* 0x000fe400078e00ff */
[----:B------:R-:W-:Y:S02]  /*6d70*/  IMAD.MOV.U32 R61, RZ, RZ, RZ ;  /* 0x000000ffff3d7224 */ /* 0x000fe400078e00ff */
[----:B------:R-:W-:-:S07]  /*6d80*/  IMAD.MOV.U32 R57, RZ, RZ, RZ ;  /* 0x000000ffff397224 */ /* 0x000fce00078e00ff */
.L_x_41:
        /* <DEDUP_REMOVED lines=32> */
.L_x_40:
[----:B------:R0:W5:Y:S01]  /*6f90*/  LDL R59, [R44+0x8] ;  /* 0x000008002c3b7983 */ /* 0x0001620000100800 */
[----:B------:R-:W-:Y:S01]  /*6fa0*/  FMUL R3, R56, R56 ;  /* 0x0000003838037220 */ /* 0x000fe20000400000 */
[C---:B------:R-:W-:Y:S01]  /*6fb0*/  LOP3.LUT R2, R57.reuse, 0x1, RZ, 0xc0, !PT ;  /* 0x0000000139027812 */ /* 0x040fe200078ec0ff */
[----:B------:R-:W-:Y:S02]  /*6fc0*/  VIADD R57, R57, 0x1 ;  /* 0x0000000139397836 */ /* 0x000fe40000000000 */
[----:B------:R-:W-:Y:S01]  /*6fd0*/  FFMA R54, R3, R49, -0.0013887860113754868507 ;  /* 0xbab607ed03367423 */ /* 0x000fe20000000031 */
[----:B------:R-:W-:Y:S02]  /*6fe0*/  ISETP.NE.U32.AND P1, PT, R2, 0x1, PT ;  /* 0x000000010200780c */ /* 0x000fe40003f25070 */
[----:B------:R-:W-:Y:S01]  /*6ff0*/  LOP3.LUT P2, RZ, R57, 0x2, RZ, 0xc0, !PT ;  /* 0x0000000239ff7812 */ /* 0x000fe2000784c0ff */
[----:B------:R-:W-:Y:S01]  /*7000*/  IMAD.MOV.U32 R57, RZ, RZ, R47 ;  /* 0x000000ffff397224 */ /* 0x000fe200078e002f */
[----:B------:R-:W-:-:S02]  /*7010*/  FSEL R54, R54, -0.00019574658654164522886, P1 ;  /* 0xb94d415336367808 */ /* 0x000fc40000800000 */
[----:B------:R-:W-:Y:S02]  /*7020*/  FSEL R2, R50, 0.041666727513074874878, !P1 ;  /* 0x3d2aaabb32027808 */ /* 0x000fe40004800000 */
[----:B------:R-:W-:-:S03]  /*7030*/  FSEL R55, -R51, -0.4999999701976776123, !P1 ;  /* 0xbeffffff33377808 */ /* 0x000fc60004800100 */
[C---:B------:R-:W-:Y:S01]  /*7040*/  FFMA R54, R3.reuse, R54, R2 ;  /* 0x0000003603367223 */ /* 0x040fe20000000002 */
[----:B------:R-:W-:Y:S02]  /*7050*/  FSEL R2, R56, 1, !P1 ;  /* 0x3f80000038027808 */ /* 0x000fe40004800000 */
[----:B------:R-:W-:Y:S01]  /*7060*/  MOV R56, R48 ;  /* 0x0000003000387202 */ /* 0x000fe20000000f00 */
        /* <DEDUP_REMOVED lines=9> */
.L_x_43:
        /* <DEDUP_REMOVED lines=31> */
.L_x_42:
        /* <DEDUP_REMOVED lines=14> */
[----:B------:R-:W-:Y:S01]  /*73d0*/  FSEL R2, R56, 1, !P1 ;  /* 0x3f80000038027808 */ /* 0x000fe20004800000 */
[----:B------:R-:W-:Y:S01]  /*73e0*/  FMUL R56, RZ, R55 ;  /* 0x00000037ff387220 */ /* 0x000fe20000400000 */
[----:B------:R-:W-:Y:S01]  /*73f0*/  FSETP.GE.AND P1, PT, |R55|, 105615, PT ;  /* 0x47ce47803700780b */ /* 0x000fe20003f26200 */
[C---:B------:R-:W-:Y:S02]  /*7400*/  FFMA R54, R3.reuse, R54, R58 ;  /* 0x0000003603367223 */ /* 0x040fe4000000003a */
[----:B------:R-:W-:Y:S01]  /*7410*/  FFMA R3, R3, R2, RZ ;  /* 0x0000000203037223 */ /* 0x000fe200000000ff */
[----:B------:R-:W-:-:S02]  /*7420*/  FSETP.EQ.OR P3, PT, |R55|, +INF , !P1 ;  /* 0x7f8000003700780b */ /* 0x000fc40004f62600 */
[----:B------:R-:W-:Y:S01]  /*7430*/  FSEL R56, R17, R56, !P1 ;  /* 0x0000003811387208 */ /* 0x000fe20004800000 */
[----:B------:R-:W-:Y:S01]  /*7440*/  FFMA R2, R3, R54, R2 ;  /* 0x0000003603027223 */ /* 0x000fe20000000002 */
[----:B------:R-:W-:-:S03]  /*7450*/  SEL R57, R9, RZ, !P1 ;  /* 0x000000ff09397207 */ /* 0x000fc60004800000 */
[----:B------:R-:W-:-:S04]  /*7460*/  @P2 FADD R2, RZ, -R2 ;  /* 0x80000002ff022221 */ /* 0x000fc80000000000 */
[----:B-----5:R-:W-:Y:S02]  /*7470*/  FMUL R60, R59, R2 ;  /* 0x000000023b3c7220 */ /* 0x020fe40000400000 */
[----:B------:R-:W-:Y:S05]  /*7480*/  @P3 BRA `(.L_x_44) ;  /* 0x0000000000a83947 */ /* 0x000fea0003800000 */
[----:B------:R-:W-:Y:S02]  /*7490*/  IMAD.MOV.U32 R58, RZ, RZ, RZ ;  /* 0x000000ffff3a7224 */ /* 0x000fe400078e00ff */
[----:B------:R-:W-:Y:S02]  /*74a0*/  IMAD.MOV.U32 R61, RZ, RZ, RZ ;  /* 0x000000ffff3d7224 */ /* 0x000fe400078e00ff */
[----:B------:R-:W-:-:S07]  /*74b0*/  IMAD.MOV.U32 R57, RZ, RZ, RZ ;  /* 0x000000ffff397224 */ /* 0x000fce00078e00ff */
.L_x_45:
        /* <DEDUP_REMOVED lines=39> */
.L_x_44:
        /* <DEDUP_REMOVED lines=23> */
.L_x_47:
        /* <DEDUP_REMOVED lines=31> */
.L_x_46:
        /* <DEDUP_REMOVED lines=29> */
.L_x_49:
        /* <DEDUP_REMOVED lines=32> */
.L_x_48:
        /* <DEDUP_REMOVED lines=23> */
.L_x_51:
        /* <DEDUP_REMOVED lines=31> */
.L_x_50:
        /* <DEDUP_REMOVED lines=29> */
.L_x_53:
        /* <DEDUP_REMOVED lines=32> */
.L_x_52:
        /* <DEDUP_REMOVED lines=23> */
.L_x_55:
        /* <DEDUP_REMOVED lines=31> */
.L_x_54:
        /* <DEDUP_REMOVED lines=29> */
.L_x_57:
        /* <DEDUP_REMOVED lines=32> */
.L_x_56:
        /* <DEDUP_REMOVED lines=23> */
.L_x_59:
        /* <DEDUP_REMOVED lines=31> */
.L_x_58:
        /* <DEDUP_REMOVED lines=16> */
[C---:B------:R-:W-:Y:S01]  /*9120*/  FFMA R54, R3.reuse, R54, R58 ;  /* 0x0000003603367223 */ /* 0x040fe2000000003a */
[----:B------:R-:W-:Y:S01]  /*9130*/  FMUL R58, RZ, R55 ;  /* 0x00000037ff3a7220 */ /* 0x000fe20000400000 */
[----:B------:R-:W-:Y:S01]  /*9140*/  FFMA R3, R3, R2, RZ ;  /* 0x0000000203037223 */ /* 0x000fe200000000ff */
[----:B------:R-:W-:-:S02]  /*9150*/  FSETP.EQ.OR P3, PT, |R55|, +INF , !P1 ;  /* 0x7f8000003700780b */ /* 0x000fc40004f62600 */
[----:B------:R-:W-:Y:S01]  /*9160*/  SEL R57, R13, RZ, !P1 ;  /* 0x000000ff0d397207 */ /* 0x000fe20004800000 */
[----:B------:R-:W-:Y:S01]  /*9170*/  FFMA R2, R3, R54, R2 ;  /* 0x0000003603027223 */ /* 0x000fe20000000002 */
[----:B------:R-:W-:-:S03]  /*9180*/  FSEL R58, R21, R58, !P1 ;  /* 0x0000003a153a7208 */ /* 0x000fc60004800000 */
[----:B------:R-:W-:-:S04]  /*9190*/  @P2 FADD R2, RZ, -R2 ;  /* 0x80000002ff022221 */ /* 0x000fc80000000000 */
[----:B-----5:R-:W-:Y:S02]  /*91a0*/  FMUL R60, R59, R2 ;  /* 0x000000023b3c7220 */ /* 0x020fe40000400000 */
[----:B------:R-:W-:Y:S05]  /*91b0*/  @P3 BRA `(.L_x_60) ;  /* 0x0000000000a83947 */ /* 0x000fea0003800000 */
[----:B------:R-:W-:Y:S02]  /*91c0*/  IMAD.MOV.U32 R58, RZ, RZ, RZ ;  /* 0x000000ffff3a7224 */ /* 0x000fe400078e00ff */
[----:B------:R-:W-:Y:S02]  /*91d0*/  IMAD.MOV.U32 R61, RZ, RZ, RZ ;  /* 0x000000ffff3d7224 */ /* 0x000fe400078e00ff */
[----:B------:R-:W-:-:S07]  /*91e0*/  IMAD.MOV.U32 R57, RZ, RZ, RZ ;  /* 0x000000ffff397224 */ /* 0x000fce00078e00ff */
.L_x_61:
        /* <DEDUP_REMOVED lines=39> */
.L_x_60:
[----:B------:R0:W5:Y:S01]  /*9460*/  LDL R56, [R44+0x1c] ;  /* 0x00001c002c387983 */ /* 0x0001620000100800 */
[----:B------:R-:W-:Y:S01]  /*9470*/  FMUL R3, R58, R58 ;  /* 0x0000003a3a037220 */ /* 0x000fe20000400000 */
[C---:B------:R-:W-:Y:S01]  /*9480*/  LOP3.LUT R2, R57.reuse, 0x1, RZ, 0xc0, !PT ;  /* 0x0000000139027812 */ /* 0x040fe200078ec0ff */
[----:B------:R-:W-:Y:S02]  /*9490*/  VIADD R57, R57, 0x1 ;  /* 0x0000000139397836 */ /* 0x000fe40000000000 */
        /* <DEDUP_REMOVED lines=14> */
[----:B------:R-:W-:Y:S01]  /*9580*/  IMAD.MOV.U32 R48, RZ, RZ, RZ ;  /* 0x000000ffff307224 */ /* 0x000fe200078e00ff */
[----:B------:R-:W-:Y:S01]  /*9590*/  MOV R59, RZ ;  /* 0x000000ff003b7202 */ /* 0x000fe20000000f00 */
[----:B------:R-:W-:-:S07]  /*95a0*/  IMAD.MOV.U32 R47, RZ, RZ, RZ ;  /* 0x000000ffff2f7224 */ /* 0x000fce00078e00ff */
.L_x_63:
        /* <DEDUP_REMOVED lines=12> */
[----:B------:R-:W2:Y:S04]  /*9670*/  LDL R2, [R46+0x14] ;  /* 0x000014002e027983 */ /* 0x000ea80000100800 */
[----:B------:R-:W2:Y:S04]  /*9680*/  LDL R3, [R46+0x18] ;  /* 0x000018002e037983 */ /* 0x000ea80000100800 */
[----:B0-----:R-:W3:Y:S01]  /*9690*/  LDL R44, [R46+0x10] ;  /* 0x000010002e2c7983 */ /* 0x001ee20000100800 */
[----:B------:R-:W-:Y:S01]  /*96a0*/  UMOV UR4, 0x54442d19 ;  /* 0x54442d1900047882 */ /* 0x000fe20000000000 */
[----:B------:R-:W-:Y:S01]  /*96b0*/  UMOV UR5, 0x3bf921fb ;  /* 0x3bf921fb00057882 */ /* 0x000fe20000000000 */
[----:B--2---:R-:W-:-:S02]  /*96c0*/  SHF.L.W.U32.HI R47, R2, R43, R3 ;  /* 0x0000002b022f7219 */ /* 0x004fc40000010e03 */
[----:B---3--:R-:W-:Y:S02]  /*96d0*/  SHF.L.W.U32.HI R44, R44, R43, R2 ;  /* 0x0000002b2c2c7219 */ /* 0x008fe40000010e02 */
[--C-:B------:R-:W-:Y:S02]  /*96e0*/  SHF.R.U32.HI R46, RZ, 0x1e, R47.reuse ;  /* 0x0000001eff2e7819 */ /* 0x100fe4000001162f */
[C---:B------:R-:W-:Y:S01]  /*96f0*/  SHF.L.W.U32.HI R43, R44.reuse, 0x2, R47 ;  /* 0x000000022c2b7819 */ /* 0x040fe20000010e2f */
[----:B------:R-:W-:-:S03]  /*9700*/  IMAD.SHL.U32 R2, R44, 0x4, RZ ;  /* 0x000000042c027824 */ /* 0x000fc600078e00ff */
[----:B------:R-:W-:Y:S02]  /*9710*/  SHF.R.S32.HI R3, RZ, 0x1f, R43 ;  /* 0x0000001fff037819 */ /* 0x000fe4000001142b */
[----:B------:R-:W-:Y:S02]  /*9720*/  ISETP.GE.AND P0, PT, R43, RZ, PT ;  /* 0x000000ff2b00720c */ /* 0x000fe40003f06270 */
[C---:B------:R-:W-:Y:S02]  /*9730*/  LOP3.LUT R2, R3.reuse, R2, RZ, 0x3c, !PT ;  /* 0x0000000203027212 */ /* 0x040fe400078e3cff */
[----:B------:R-:W-:Y:S02]  /*9740*/  LOP3.LUT R3, R3, R43, RZ, 0x3c, !PT ;  /* 0x0000002b03037212 */ /* 0x000fe400078e3cff */
[----:B------:R-:W-:-:S04]  /*9750*/  LEA.HI R47, R43, R46, RZ, 0x1 ;  /* 0x0000002e2b2f7211 */ /* 0x000fc800078f08ff */
[----:B------:R-:W0:Y:S02]  /*9760*/  I2F.F64.S64 R2, R2 ;  /* 0x0000000200027312 */ /* 0x000e240000301c00 */
[----:B0-----:R-:W-:-:S10]  /*9770*/  DMUL R44, R2, UR4 ;  /* 0x00000004022c7c28 */ /* 0x001fd40008000000 */
[----:B------:R-:W1:Y:S02]  /*9780*/  F2F.F32.F64 R44, R44 ;  /* 0x0000002c002c7310 */ /* 0x000e640000301000 */
[----:B-1----:R-:W-:-:S07]  /*9790*/  FSEL R48, -R44, R44, !P0 ;  /* 0x0000002c2c307208 */ /* 0x002fce0004000100 */
.L_x_62:
[C---:B------:R-:W-:Y:S01]  /*97a0*/  LOP3.LUT R44, R47.reuse, 0x1, RZ, 0xc0, !PT ;  /* 0x000000012f2c7812 */ /* 0x040fe200078ec0ff */
[----:B------:R-:W-:Y:S02]  /*97b0*/  IMAD R43, R6, 0xf, RZ ;  /* 0x0000000f062b7824 */ /* 0x000fe400078e02ff */
[----:B------:R-:W-:Y:S01]  /*97c0*/  FMUL R2, R48, R48 ;  /* 0x0000003030027220 */ /* 0x000fe20000400000 */
[----:B------:R-:W-:Y:S02]  /*97d0*/  IADD3 R47, PT, PT, R47, 0x1, RZ ;  /* 0x000000012f2f7810 */ /* 0x000fe40007ffe0ff */
[----:B------:R-:W-:Y:S01]  /*97e0*/  ISETP.NE.U32.AND P0, PT, R44, 0x1, PT ;  /* 0x000000012c00780c */ /* 0x000fe20003f05070 */
[----:B------:R-:W-:Y:S01]  /*97f0*/  FFMA R3, R2, R49, -0.0013887860113754868507 ;  /* 0xbab607ed02037423 */ /* 0x000fe20000000031 */
[----:B------:R-:W-:Y:S02]  /*9800*/  I2FP.F32.U32 R44, R43 ;  /* 0x0000002b002c7245 */ /* 0x000fe40000201000 */
[----:B------:R-:W-:-:S02]  /*9810*/  FSEL R43, R50, 0.041666727513074874878, !P0 ;  /* 0x3d2aaabb322b7808 */ /* 0x000fc40004000000 */
[----:B------:R-:W-:Y:S01]  /*9820*/  FSEL R3, R3, -0.00019574658654164522886, P0 ;  /* 0xb94d415303037808 */ /* 0x000fe20000000000 */
[----:B------:R-:W-:Y:S01]  /*9830*/  FMUL R44, R44, 3.1415927410125732422 ;  /* 0x40490fdb2c2c7820 */ /* 0x000fe20000400000 */
[----:B------:R-:W-:Y:S02]  /*9840*/  FSEL R48, R48, 1, !P0 ;  /* 0x3f80000030307808 */ /* 0x000fe40004000000 */
[----:B------:R-:W-:Y:S01]  /*9850*/  LOP3.LUT P1, RZ, R47, 0x2, RZ, 0xc0, !PT ;  /* 0x000000022fff7812 */ /* 0x000fe2000782c0ff */
[----:B------:R-:W-:Y:S01]  /*9860*/  FMUL R44, R44, 0.0625 ;  /* 0x3d8000002c2c7820 */ /* 0x000fe20000400000 */
[----:B------:R-:W-:Y:S01]  /*9870*/  FFMA R3, R2, R3, R43 ;  /* 0x0000000302037223 */ /* 0x000fe2000000002b */
[----:B------:R-:W-:-:S03]  /*9880*/  FSEL R43, -R51, -0.4999999701976776123, !P0 ;  /* 0xbeffffff332b7808 */ /* 0x000fc60004000100 */
[----:B------:R-:W-:Y:S02]  /*9890*/  FSETP.GE.AND P0, PT, |R44|, 105615, PT ;  /* 0x47ce47802c00780b */ /* 0x000fe40003f06200 */
[C---:B------:R-:W-:Y:S01]  /*98a0*/  FFMA R43, R2.reuse, R3, R43 ;  /* 0x00000003022b7223 */ /* 0x040fe2000000002b */
[----:B------:R-:W-:Y:S01]  /*98b0*/  FFMA R3, R2, R48, RZ ;  /* 0x0000003002037223 */ /* 0x000fe200000000ff */
[----:B------:R-:W-:-:S03]  /*98c0*/  FSETP.EQ.OR P2, PT, |R44|, +INF , !P0 ;  /* 0x7f8000002c00780b */ /* 0x000fc60004742600 */
[----:B------:R-:W-:Y:S01]  /*98d0*/  FFMA R3, R3, R43, R48 ;  /* 0x0000002b03037223 */ /* 0x000fe20000000030 */
[----:B------:R-:W-:-:S03]  /*98e0*/  FMUL R43, RZ, R44 ;  /* 0x0000002cff2b7220 */ /* 0x000fc60000400000 */
[----:B------:R-:W-:Y:S02]  /*98f0*/  @P1 FADD R3, RZ, -R3 ;  /* 0x80000003ff031221 */ /* 0x000fe40000000000 */
[----:B------:R-:W-:Y:S02]  /*9900*/  FSEL R46, R22, R43, !P0 ;  /* 0x0000002b162e7208 */ /* 0x000fe40004000000 */
[----:B-----5:R-:W-:Y:S01]  /*9910*/  FMUL R56, R56, R3 ;  /* 0x0000000338387220 */ /* 0x020fe20000400000 */
[----:B------:R-:W-:Y:S01]  /*9920*/  SEL R43, R14, RZ, !P0 ;  /* 0x000000ff0e2b7207 */ /* 0x000fe20004000000 */
[----:B------:R-:W-:Y:S06]  /*9930*/  @P2 BRA `(.L_x_64) ;  /* 0x00000000008c2947 */ /* 0x000fec0003800000 */
[----:B------:R-:W-:Y:S02]  /*9940*/  IMAD.MOV.U32 R47, RZ, RZ, RZ ;  /* 0x000000ffff2f7224 */ /* 0x000fe400078e00ff */
[----:B------:R-:W-:Y:S02]  /*9950*/  IMAD.MOV.U32 R57, RZ, RZ, RZ ;  /* 0x000000ffff397224 */ /* 0x000fe400078e00ff */
[----:B------:R-:W-:-:S07]  /*9960*/  IMAD.MOV.U32 R43, RZ, RZ, RZ ;  /* 0x000000ffff2b7224 */ /* 0x000fce00078e00ff */
.L_x_65:
        /* <DEDUP_REMOVED lines=32> */
.L_x_64:
        /* <DEDUP_REMOVED lines=15> */
[----:B------:R-:W-:-:S07]  /*9c60*/  FFMA R53, R56, R2, R53 ;  /* 0x0000000238357223 */ /* 0x000fce0000000035 */
.L_x_33:
[----:B------:R-:W-:-:S04]  /*9c70*/  IMAD R23, R23, 0x2, -R23 ;  /* 0x0000000217177824 */ /* 0x000fc800078e0a17 */
[----:B------:R-:W-:-:S05]  /*9c80*/  VIADD R23, R23, 0x1 ;  /* 0x0000000117177836 */ /* 0x000fca0000000000 */
[----:B------:R-:W-:-:S13]  /*9c90*/  ISETP.NE.AND P0, PT, R23, 0x8, PT ;  /* 0x000000081700780c */ /* 0x000fda0003f05270 */
[----:B------:R-:W-:Y:S05]  /*9ca0*/  @P0 BRA `(.L_x_66) ;  /* 0xffffff8800440947 */ /* 0x000fea000383ffff */
[----:B------:R-:W-:Y:S01]  /*9cb0*/  IMAD.MOV.U32 R2, RZ, RZ, 0x3f3504f3 ;  /* 0x3f3504f3ff027424 */ /* 0x000fe200078e00ff */
[----:B------:R-:W-:Y:S01]  /*9cc0*/  ISETP.NE.AND P0, PT, R6, RZ, PT ;  /* 0x000000ff0600720c */ /* 0x000fe20003f05270 */
[C---:B------:R-:W-:Y:S01]  /*9cd0*/  IMAD R7, R4.reuse, 0x20, R5 ;  /* 0x0000002004077824 */ /* 0x040fe200078e0205 */
[----:B------:R-:W-:Y:S02]  /*9ce0*/  ISETP.NE.AND P1, PT, R4, RZ, PT ;  /* 0x000000ff0400720c */ /* 0x000fe40003f25270 */
[----:B------:R-:W-:Y:S01]  /*9cf0*/  MOV R3, 0x3e3504f3 ;  /* 0x3e3504f300037802 */ /* 0x000fe20000000f00 */
[----:B------:R-:W-:Y:S01]  /*9d00*/  IMAD R7, R6, 0x4, R7 ;  /* 0x0000000406077824 */ /* 0x000fe200078e0207 */
[----:B------:R-:W-:Y:S01]  /*9d10*/  FSEL R2, R2, 1, !P0 ;  /* 0x3f80000002027808 */ /* 0x000fe20004000000 */
[----:B------:R-:W-:Y:S01]  /*9d20*/  VIADD R6, R6, 0x1 ;  /* 0x0000000106067836 */ /* 0x000fe20000000000 */
[----:B------:R-:W-:-:S04]  /*9d30*/  FSEL R3, R3, 0.25, !P1 ;  /* 0x3e80000003037808 */ /* 0x000fc80004800000 */
[----:B------:R-:W-:Y:S01]  /*9d40*/  ISETP.NE.AND P0, PT, R6, 0x8, PT ;  /* 0x000000080600780c */ /* 0x000fe20003f05270 */
[----:B------:R-:W-:-:S04]  /*9d50*/  FMUL R2, R2, R3 ;  /* 0x0000000302027220 */ /* 0x000fc80000400000 */
[----:B------:R-:W-:-:S05]  /*9d60*/  FMUL R2, R53, R2 ;  /* 0x0000000235027220 */ /* 0x000fca0000400000 */
[----:B------:R0:W-:Y:S03]  /*9d70*/  STL [R7], R2 ;  /* 0x0000000207007387 */ /* 0x0001e60000100800 */
[----:B------:R-:W-:Y:S05]  /*9d80*/  @P0 BRA `(.L_x_67) ;  /* 0xffffff80001c0947 */ /* 0x000fea000383ffff */
[----:B------:R-:W-:-:S05]  /*9d90*/  VIADD R4, R4, 0x1 ;  /* 0x0000000104047836 */ /* 0x000fca0000000000 */
[----:B------:R-:W-:-:S13]  /*9da0*/  ISETP.NE.AND P0, PT, R4, 0x8, PT ;  /* 0x000000080400780c */ /* 0x000fda0003f05270 */
[----:B------:R-:W-:Y:S05]  /*9db0*/  @P0 BRA `(.L_x_68) ;  /* 0xffffff80000c0947 */ /* 0x000fea000383ffff */
[----:B------:R-:W2:Y:S01]  /*9dc0*/  LDL.128 R64, [R1+0x20] ;  /* 0x0000200001407983 */ /* 0x000ea20000100c00 */
[----:B------:R-:W1:Y:S03]  /*9dd0*/  LDCU UR4, c[0x3][URZ] ;  /* 0x00c00000ff0477ac */ /* 0x000e660008000800 */
[----:B------:R3:W5:Y:S04]  /*9de0*/  LDL.128 R60, [R1+0x30] ;  /* 0x00003000013c7983 */ /* 0x0007680000100c00 */
        /* <DEDUP_REMOVED lines=13> */
[----:B0-----:R3:W5:Y:S01]  /*9ec0*/  LDL.128 R4, [R1+0x110] ;  /* 0x0001100001047983 */ /* 0x0017620000100c00 */
[----:B-1----:R-:W-:-:S04]  /*9ed0*/  I2FP.F32.S32 R70, UR4 ;  /* 0x0000000400467c45 */ /* 0x002fc80008201400 */
[----:B------:R-:W0:Y:S02]  /*9ee0*/  MUFU.RCP R3, R70 ;  /* 0x0000004600037308 */ /* 0x000e240000001000 */
[----:B0-----:R-:W-:-:S04]  /*9ef0*/  FFMA R2, -R70, R3, 1 ;  /* 0x3f80000046027423 */ /* 0x001fc80000000103 */
[----:B------:R-:W-:Y:S02]  /*9f00*/  FFMA R3, R3, R2, R3 ;  /* 0x0000000203037223 */ /* 0x000fe40000000003 */
[----:B--2---:R-:W0:Y:S02]  /*9f10*/  FCHK P0, R64, R70 ;  /* 0x0000004640007302 */ /* 0x004e240000000000 */
[----:B------:R-:W-:-:S04]  /*9f20*/  FFMA R2, R64, R3, RZ ;  /* 0x0000000340027223 */ /* 0x000fc800000000ff */
[----:B------:R-:W-:-:S04]  /*9f30*/  FFMA R68, -R70, R2, R64 ;  /* 0x0000000246447223 */ /* 0x000fc80000000140 */
[----:B------:R-:W-:Y:S01]  /*9f40*/  FFMA R3, R3, R68, R2 ;  /* 0x0000004403037223 */ /* 0x000fe20000000002 */
[----:B0--3--:R-:W-:Y:S06]  /*9f50*/  @!P0 BRA `(.L_x_69) ;  /* 0x00000000000c8947 */ /* 0x009fec0003800000 */
[----:B------:R-:W-:Y:S01]  /*9f60*/  IMAD.MOV.U32 R73, RZ, RZ, R64 ;  /* 0x000000ffff497224 */ /* 0x000fe200078e0040 */
[----:B------:R-:W-:-:S07]  /*9f70*/  MOV R2, 0x9f90 ;  /* 0x00009f9000027802 */ /* 0x000fce0000000f00 */
[----:B-----5:R-:W-:Y:S05]  /*9f80*/  CALL.REL.NOINC `($__internal_0_$__cuda_sm3x_div_rn_noftz_f32_slowpath) ;  /* 0x0000006c00ac7944 */ /* 0x020fea0003c00000 */
.L_x_69:
[----:B------:R-:W0:Y:S01]  /*9f90*/  LDCU UR4, c[0x3][0x4] ;  /* 0x00c00080ff0477ac */ /* 0x000e220008000800 */
[----:B------:R-:W-:-:S05]  /*9fa0*/  IMAD.MOV.U32 R2, RZ, RZ, 0x3f000000 ;  /* 0x3f000000ff027424 */ /* 0x000fca00078e00ff */
[----:B------:R-:W-:-:S05]  /*9fb0*/  LOP3.LUT R2, R2, 0x80000000, R3, 0xb8, !PT ;  /* 0x8000000002027812 */ /* 0x000fca00078eb803 */
[----:B------:R-:W-:Y:S01]  /*9fc0*/  FADD.RZ R2, R2, R3 ;  /* 0x0000000302027221 */ /* 0x000fe2000000c000 */
[----:B0-----:R-:W-:-:S04]  /*9fd0*/  I2FP.F32.S32 R70, UR4 ;  /* 0x0000000400467c45 */ /* 0x001fc80008201400 */
[----:B------:R-:W0:Y:S08]  /*9fe0*/  MUFU.RCP R69, R70 ;  /* 0x0000004600457308 */ /* 0x000e300000001000 */
[----:B------:R-:W1:Y:S01]  /*9ff0*/  FCHK P0, R65, R70 ;  /* 0x0000004641007302 */ /* 0x000e620000000000 */
[----:B0-----:R-:W-:-:S04]  /*a000*/  FFMA R64, -R70, R69, 1 ;  /* 0x3f80000046407423 */ /* 0x001fc80000000145 */
[----:B------:R-:W-:-:S03]  /*a010*/  FFMA R68, R69, R64, R69 ;  /* 0x0000004045447223 */ /* 0x000fc60000000045 */
[----:B------:R0:W2:Y:S01]  /*a020*/  FRND.TRUNC R64, R2 ;  /* 0x0000000200407307 */ /* 0x0000a2000020d000 */
[----:B------:R-:W-:-:S04]  /*a030*/  FFMA R3, R65, R68, RZ ;  /* 0x0000004441037223 */ /* 0x000fc800000000ff */
[----:B------:R-:W-:-:S04]  /*a040*/  FFMA R69, -R70, R3, R65 ;  /* 0x0000000346457223 */ /* 0x000fc80000000141 */
[----:B------:R-:W-:Y:S01]  /*a050*/  FFMA R3, R68, R69, R3 ;  /* 0x0000004544037223 */ /* 0x000fe20000000003 */
[----:B01----:R-:W-:Y:S06]  /*a060*/  @!P0 BRA `(.L_x_70) ;  /* 0x00000000000c8947 */ /* 0x003fec0003800000 */
[----:B------:R-:W-:Y:S02]  /*a070*/  MOV R73, R65 ;  /* 0x0000004100497202 */ /* 0x000fe40000000f00 */
[----:B------:R-:W-:-:S07]  /*a080*/  MOV R2, 0xa0a0 ;  /* 0x0000a0a000027802 */ /* 0x000fce0000000f00 */
[----:B--2--5:R-:W-:Y:S05]  /*a090*/  CALL.REL.NOINC `($__internal_0_$__cuda_sm3x_div_rn_noftz_f32_slowpath) ;  /* 0x0000006c00687944 */ /* 0x024fea0003c00000 */
.L_x_70:
        /* <DEDUP_REMOVED lines=9> */
[----:B------:R0:W3:Y:S01]  /*a130*/  FRND.TRUNC R65, R2 ;  /* 0x0000000200417307 */ /* 0x0000e2000020d000 */
[----:B------:R-:W-:-:S04]  /*a140*/  FFMA R68, R66, R3, RZ ;  /* 0x0000000342447223 */ /* 0x000fc800000000ff */
[----:B------:R-:W-:-:S04]  /*a150*/  FFMA R69, -R70, R68, R66 ;  /* 0x0000004446457223 */ /* 0x000fc80000000142 */
[----:B------:R-:W-:Y:S01]  /*a160*/  FFMA R3, R3, R69, R68 ;  /* 0x0000004503037223 */ /* 0x000fe20000000044 */
[----:B01----:R-:W-:Y:S06]  /*a170*/  @!P0 BRA `(.L_x_71) ;  /* 0x00000000000c8947 */ /* 0x003fec0003800000 */
[----:B------:R-:W-:Y:S01]  /*a180*/  IMAD.MOV.U32 R73, RZ, RZ, R66 ;  /* 0x000000ffff497224 */ /* 0x000fe200078e0042 */
[----:B------:R-:W-:-:S07]  /*a190*/  MOV R2, 0xa1b0 ;  /* 0x0000a1b000027802 */ /* 0x000fce0000000f00 */
[----:B--23-5:R-:W-:Y:S05]  /*a1a0*/  CALL.REL.NOINC `($__internal_0_$__cuda_sm3x_div_rn_noftz_f32_slowpath) ;  /* 0x0000006c00247944 */ /* 0x02cfea0003c00000 */
.L_x_71:
        /* <DEDUP_REMOVED lines=9> */
[----:B------:R0:W4:Y:S01]  /*a240*/  FRND.TRUNC R66, R2 ;  /* 0x0000000200427307 */ /* 0x000122000020d000 */
[----:B------:R-:W-:-:S04]  /*a250*/  FFMA R3, R67, R68, RZ ;  /* 0x0000004443037223 */ /* 0x000fc800000000ff */
[----:B------:R-:W-:-:S04]  /*a260*/  FFMA R69, -R70, R3, R67 ;  /* 0x0000000346457223 */ /* 0x000fc80000000143 */
[----:B------:R-:W-:Y:S01]  /*a270*/  FFMA R3, R68, R69, R3 ;  /* 0x0000004544037223 */ /* 0x000fe20000000003 */
[----:B01----:R-:W-:Y:S06]  /*a280*/  @!P0 BRA `(.L_x_72) ;  /* 0x00000000000c8947 */ /* 0x003fec0003800000 */
[----:B------:R-:W-:Y:S01]  /*a290*/  IMAD.MOV.U32 R73, RZ, RZ, R67 ;  /* 0x000000ffff497224 */ /* 0x000fe200078e0043 */
[----:B------:R-:W-:-:S07]  /*a2a0*/  MOV R2, 0xa2c0 ;  /* 0x0000a2c000027802 */ /* 0x000fce0000000f00 */
[----:B--2345:R-:W-:Y:S05]  /*a2b0*/  CALL.REL.NOINC `($__internal_0_$__cuda_sm3x_div_rn_noftz_f32_slowpath) ;  /* 0x0000006800e07944 */ /* 0x03cfea0003c00000 */
.L_x_72:
[----:B------:R-:W0:Y:S01]  /*a2c0*/  LDCU UR4, c[0x3][0x10] ;  /* 0x00c00200ff0477ac */ /* 0x000e220008000800 */
[----:B------:R-:W-:-:S05]  /*a2d0*/  IMAD.MOV.U32 R2, RZ, RZ, 0x3f000000 ;  /* 0x3f000000ff027424 */ /* 0x000fca00078e00ff */
[----:B------:R-:W-:-:S05]  /*a2e0*/  LOP3.LUT R2, R2, 0x80000000, R3, 0xb8, !PT ;  /* 0x8000000002027812 */ /* 0x000fca00078eb803 */
[----:B------:R-:W-:-:S06]  /*a2f0*/  FADD.RZ R67, R2, R3 ;  /* 0x0000000302437221 */ /* 0x000fcc000000c000 */
[----:B------:R-:W2:Y:S01]  /*a300*/  FRND.TRUNC R67, R67 ;  /* 0x0000004300437307 */ /* 0x000ea2000020d000 */
[----:B0-----:R-:W-:-:S07]  /*a310*/  I2FP.F32.S32 R70, UR4 ;  /* 0x0000000400467c45 */ /* 0x001fce0008201400 */
[----:B------:R-:W0:Y:S01]  /*a320*/  MUFU.RCP R69, R70 ;  /* 0x0000004600457308 */ /* 0x000e220000001000 */
[----:B--234-:R1:W-:Y:S07]  /*a330*/  STL.128 [R1+0x120], R64 ;  /* 0x0001204001007387 */ /* 0x01c3ee0000100c00 */
[----:B-----5:R-:W2:Y:S01]  /*a340*/  FCHK P0, R60, R70 ;  /* 0x000000463c007302 */ /* 0x020ea20000000000 */
[----:B0-----:R-:W-:-:S04]  /*a350*/  FFMA R2, -R70, R69, 1 ;  /* 0x3f80000046027423 */ /* 0x001fc80000000145 */
[----:B------:R-:W-:-:S04]  /*a360*/  FFMA R3, R69, R2, R69 ;  /* 0x0000000245037223 */ /* 0x000fc80000000045 */
[----:B------:R-:W-:-:S04]  /*a370*/  FFMA R2, R60, R3, RZ ;  /* 0x000000033c027223 */ /* 0x000fc800000000ff */
[----:B------:R-:W-:-:S04]  /*a380*/  FFMA R68, -R70, R2, R60 ;  /* 0x0000000246447223 */ /* 0x000fc8000000013c */
[----:B------:R-:W-:Y:S01]  /*a390*/  FFMA R3, R3, R68, R2 ;  /* 0x0000004403037223 */ /* 0x000fe20000000002 */
[----:B-12---:R-:W-:Y:S06]  /*a3a0*/  @!P0 BRA `(.L_x_73) ;  /* 0x00000000000c8947 */ /* 0x006fec0003800000 */
[----:B------:R-:W-:Y:S02]  /*a3b0*/  MOV R73, R60 ;  /* 0x0000003c00497202 */ /* 0x000fe40000000f00 */
[----:B------:R-:W-:-:S07]  /*a3c0*/  MOV R2, 0xa3e0 ;  /* 0x0000a3e000027802 */ /* 0x000fce0000000f00 */
[----:B------:R-:W-:Y:S05]  /*a3d0*/  CALL.REL.NOINC `($__internal_0_$__cuda_sm3x_div_rn_noftz_f32_slowpath) ;  /* 0x0000006800987944 */ /* 0x000fea0003c00000 */
.L_x_73:
        /* <DEDUP_REMOVED lines=14> */
[----:B------:R-:W-:Y:S01]  /*a4c0*/  IMAD.MOV.U32 R73, RZ, RZ, R61 ;  /* 0x000000ffff497224 */ /* 0x000fe200078e003d */
[----:B------:R-:W-:-:S07]  /*a4d0*/  MOV R2, 0xa4f0 ;  /* 0x0000a4f000027802 */ /* 0x000fce0000000f00 */
[----:B--2---:R-:W-:Y:S05]  /*a4e0*/  CALL.REL.NOINC `($__internal_0_$__cuda_sm3x_div_rn_noftz_f32_slowpath) ;  /* 0x0000006800547944 */ /* 0x004fea0003c00000 */
.L_x_74:
        /* <DEDUP_REMOVED lines=16> */
[----:B--23--:R-:W-:Y:S05]  /*a5f0*/  CALL.REL.NOINC `($__internal_0_$__cuda_sm3x_div_rn_noftz_f32_slowpath) ;  /* 0x0000006800107944 */ /* 0x00cfea0003c00000 */
.L_x_75:
        /* <DEDUP_REMOVED lines=14> */
[----:B------:R-:W-:Y:S02]  /*a6e0*/  MOV R73, R63 ;  /* 0x0000003f00497202 */ /* 0x000fe40000000f00 */
[----:B------:R-:W-:-:S07]  /*a6f0*/  MOV R2, 0xa710 ;  /* 0x0000a71000027802 */ /* 0x000fce0000000f00 */
[----:B--234-:R-:W-:Y:S05]  /*a700*/  CALL.REL.NOINC `($__internal_0_$__cuda_sm3x_div_rn_noftz_f32_slowpath) ;  /* 0x0000006400cc7944 */ /* 0x01cfea0003c00000 */
.L_x_76:
        /* <DEDUP_REMOVED lines=8> */
[----:B------:R-:W2:Y:S01]  /*a790*/  FCHK P0, R56, R70 ;  /* 0x0000004638007302 */ /* 0x000ea20000000000 */
[----:B0-----:R-:W-:-:S04]  /*a7a0*/  FFMA R2, -R70, R65, 1 ;  /* 0x3f80000046027423 */ /* 0x001fc80000000141 */
[----:B------:R-:W-:-:S04]  /*a7b0*/  FFMA R3, R65, R2, R65 ;  /* 0x0000000241037223 */ /* 0x000fc80000000041 */
[----:B------:R-:W-:-:S04]  /*a7c0*/  FFMA R2, R56, R3, RZ ;  /* 0x0000000338027223 */ /* 0x000fc800000000ff */
[----:B------:R-:W-:-:S04]  /*a7d0*/  FFMA R64, -R70, R2, R56 ;  /* 0x0000000246407223 */ /* 0x000fc80000000138 */
[----:B------:R-:W-:Y:S01]  /*a7e0*/  FFMA R3, R3, R64, R2 ;  /* 0x0000004003037223 */ /* 0x000fe20000000002 */
[----:B-12---:R-:W-:Y:S06]  /*a7f0*/  @!P0 BRA `(.L_x_77) ;  /* 0x00000000000c8947 */ /* 0x006fec0003800000 */
[----:B------:R-:W-:Y:S01]  /*a800*/  IMAD.MOV.U32 R73, RZ, RZ, R56 ;  /* 0x000000ffff497224 */ /* 0x000fe200078e0038 */
[----:B------:R-:W-:-:S07]  /*a810*/  MOV R2, 0xa830 ;  /* 0x0000a83000027802 */ /* 0x000fce0000000f00 */
[----:B------:R-:W-:Y:S05]  /*a820*/  CALL.REL.NOINC `($__internal_0_$__cuda_sm3x_div_rn_noftz_f32_slowpath) ;  /* 0x0000006400847944 */ /* 0x000fea0003c00000 */
.L_x_77:
        /* <DEDUP_REMOVED lines=17> */
.L_x_78:
        /* <DEDUP_REMOVED lines=14> */
[----:B------:R-:W-:Y:S02]  /*aa20*/  MOV R73, R58 ;  /* 0x0000003a00497202 */ /* 0x000fe40000000f00 */
[----:B------:R-:W-:-:S07]  /*aa30*/  MOV R2, 0xaa50 ;  /* 0x0000aa5000027802 */ /* 0x000fce0000000f00 */
[----:B--23--:R-:W-:Y:S05]  /*aa40*/  CALL.REL.NOINC `($__internal_0_$__cuda_sm3x_div_rn_noftz_f32_slowpath) ;  /* 0x0000006000fc7944 */ /* 0x00cfea0003c00000 */
.L_x_79:
        /* <DEDUP_REMOVED lines=16> */
[----:B--234-:R-:W-:Y:S05]  /*ab50*/  CALL.REL.NOINC `($__internal_0_$__cuda_sm3x_div_rn_noftz_f32_slowpath) ;  /* 0x0000006000b87944 */ /* 0x01cfea0003c00000 */
.L_x_80:
        /* <DEDUP_REMOVED lines=18> */
.L_x_81:
[----:B------:R-:W0:Y:S01]  /*ac80*/  LDCU UR4, c[0x3][0x34] ;  /* 0x00c00680ff0477ac */ /* 0x000e220008000800 */
[----:B------:R-:W-:-:S05]  /*ac90*/  HFMA2 R2, -RZ, RZ, 1.75, 0 ;  /* 0x3f000000ff027431 */ /* 0x000fca00000001ff */
        /* <DEDUP_REMOVED lines=15> */
.L_x_82:
        /* <DEDUP_REMOVED lines=17> */
.L_x_83:
        /* <DEDUP_REMOVED lines=17> */
.L_x_84:
        /* <DEDUP_REMOVED lines=18> */
.L_x_85:
        /* <DEDUP_REMOVED lines=17> */
.L_x_86:
        /* <DEDUP_REMOVED lines=17> */
.L_x_87:
        /* <DEDUP_REMOVED lines=17> */
.L_x_88:
        /* <DEDUP_REMOVED lines=18> */
.L_x_89:
        /* <DEDUP_REMOVED lines=17> */
.L_x_90:
        /* <DEDUP_REMOVED lines=17> */
.L_x_91:
        /* <DEDUP_REMOVED lines=17> */
.L_x_92:
        /* <DEDUP_REMOVED lines=18> */
.L_x_93:
        /* <DEDUP_REMOVED lines=16> */
[----:B--2---:R-:W-:Y:S05]  /*ba70*/  CALL.REL.NOINC `($__internal_0_$__cuda_sm3x_div_rn_noftz_f32_slowpath) ;  /* 0x0000005000f07944 */ /* 0x004fea0003c00000 */
.L_x_94:
        /* <DEDUP_REMOVED lines=17> */
.L_x_95:
        /* <DEDUP_REMOVED lines=17> */
.L_x_96:
[----:B------:R-:W-:Y:S01]  /*bca0*/  HFMA2 R2, -RZ, RZ, 1.75, 0 ;  /* 0x3f000000ff027431 */ /* 0x000fe200000001ff */
[----:B------:R-:W0:Y:S04]  /*bcb0*/  LDCU UR4, c[0x3][0x70] ;  /* 0x00c00e00ff0477ac */ /* 0x000e280008000800 */
[----:B------:R-:W-:-:S05]  /*bcc0*/  LOP3.LUT R2, R2, 0x80000000, R3, 0xb8, !PT ;  /* 0x8000000002027812 */ /* 0x000fca00078eb803 */
[----:B------:R-:W-:Y:S01]  /*bcd0*/  FADD.RZ R43, R2, R3 ;  /* 0x00000003022b7221 */ /* 0x000fe2000000c000 */
[----:B0-----:R-:W-:-:S05]  /*bce0*/  I2FP.F32.S32 R70, UR4 ;  /* 0x0000000400467c45 */ /* 0x001fca0008201400 */
[----:B------:R-:W2:Y:S08]  /*bcf0*/  FRND.TRUNC R43, R43 ;  /* 0x0000002b002b7307 */ /* 0x000eb0000020d000 */
        /* <DEDUP_REMOVED lines=12> */
.L_x_97:
        /* <DEDUP_REMOVED lines=17> */
.L_x_98:
        /* <DEDUP_REMOVED lines=17> */
.L_x_99:
        /* <DEDUP_REMOVED lines=17> */
.L_x_100:
        /* <DEDUP_REMOVED lines=18> */
.L_x_101:
        /* <DEDUP_REMOVED lines=17> */
.L_x_102:
        /* <DEDUP_REMOVED lines=17> */
.L_x_103:
        /* <DEDUP_REMOVED lines=17> */
.L_x_104:
        /* <DEDUP_REMOVED lines=18> */
.L_x_105:
        /* <DEDUP_REMOVED lines=17> */
.L_x_106:
        /* <DEDUP_REMOVED lines=17> */
.L_x_107:
        /* <DEDUP_REMOVED lines=17> */
.L_x_108:
        /* <DEDUP_REMOVED lines=18> */
.L_x_109:
        /* <DEDUP_REMOVED lines=17> */
.L_x_110:
        /* <DEDUP_REMOVED lines=17> */
.L_x_111:
        /* <DEDUP_REMOVED lines=17> */
.L_x_112:
        /* <DEDUP_REMOVED lines=18> */
.L_x_113:
        /* <DEDUP_REMOVED lines=17> */
.L_x_114:
        /* <DEDUP_REMOVED lines=17> */
.L_x_115:
        /* <DEDUP_REMOVED lines=17> */
.L_x_116:
        /* <DEDUP_REMOVED lines=18> */
.L_x_117:
        /* <DEDUP_REMOVED lines=17> */
.L_x_118:
        /* <DEDUP_REMOVED lines=17> */
.L_x_119:
        /* <DEDUP_REMOVED lines=17> */
.L_x_120:
        /* <DEDUP_REMOVED lines=18> */
.L_x_121:
        /* <DEDUP_REMOVED lines=17> */
.L_x_122:
        /* <DEDUP_REMOVED lines=17> */
.L_x_123:
        /* <DEDUP_REMOVED lines=17> */
.L_x_124:
        /* <DEDUP_REMOVED lines=18> */
.L_x_125:
        /* <DEDUP_REMOVED lines=17> */
.L_x_126:
        /* <DEDUP_REMOVED lines=17> */
.L_x_127:
        /* <DEDUP_REMOVED lines=17> */
.L_x_128:
        /* <DEDUP_REMOVED lines=18> */
.L_x_129:
        /* <DEDUP_REMOVED lines=17> */
.L_x_130:
        /* <DEDUP_REMOVED lines=17> */
.L_x_131:
        /* <DEDUP_REMOVED lines=17> */
.L_x_132:
[----:B------:R-:W0:Y:S01]  /*e370*/  LDC.64 R12, c[0x3][0x100] ;  /* 0x00c04000ff0c7b82 */ /* 0x000e220000000a00 */
[----:B------:R-:W-:-:S05]  /*e380*/  IMAD.MOV.U32 R2, RZ, RZ, 0x3f000000 ;  /* 0x3f000000ff027424 */ /* 0x000fca00078e00ff */
[--C-:B------:R-:W-:Y:S02]  /*e390*/  LOP3.LUT R2, R2, 0x80000000, R3.reuse, 0xb8, !PT ;  /* 0x8000000002027812 */ /* 0x100fe400078eb803 */
[----:B------:R-:W1:Y:S03]  /*e3a0*/  LDC.64 R16, c[0x3][0x108] ;  /* 0x00c04200ff107b82 */ /* 0x000e660000000a00 */
[----:B------:R-:W-:-:S05]  /*e3b0*/  FADD.RZ R7, R2, R3 ;  /* 0x0000000302077221 */ /* 0x000fca000000c000 */
[----:B------:R-:W5:Y:S01]  /*e3c0*/  LDC.64 R14, c[0x3][0x110] ;  /* 0x00c04400ff0e7b82 */ /* 0x000f620000000a00 */
[----:B------:R-:W2:Y:S01]  /*e3d0*/  FRND.TRUNC R7, R7 ;  /* 0x0000000700077307 */ /* 0x000ea2000020d000 */
[----:B0-----:R-:W-:-:S06]  /*e3e0*/  SHF.R.S32.HI R3, RZ, 0x1f, R12 ;  /* 0x0000001fff037819 */ /* 0x001fcc000001140c */
[----:B------:R-:W0:Y:S01]  /*e3f0*/  LDC.64 R44, c[0x3][0x180] ;  /* 0x00c06000ff2c7b82 */ /* 0x000e220000000a00 */
[----:B------:R-:W-:Y:S02]  /*e400*/  SHF.R.S32.HI R2, RZ, 0x1f, R13 ;  /* 0x0000001fff027819 */ /* 0x000fe4000001140d */
[----:B------:R-:W-:Y:S02]  /*e410*/  LEA.HI R3, R3, R12, RZ, 0x3 ;  /* 0x0000000c03037211 */ /* 0x000fe400078f18ff */
[----:B------:R-:W-:Y:S02]  /*e420*/  LEA.HI R10, R2, R13, RZ, 0x3 ;  /* 0x0000000d020a7211 */ /* 0x000fe400078f18ff */
[----:B------:R-:W-:Y:S01]  /*e430*/  LOP3.LUT R9, R3, 0xfffffff8, RZ, 0xc0, !PT ;  /* 0xfffffff803097812 */ /* 0x000fe200078ec0ff */
[----:B--234-:R2:W-:Y:S01]  /*e440*/  STL.128 [R1+0x210], R4 ;  /* 0x0002100401007387 */ /* 0x01c5e20000100c00 */
[----:B------:R-:W-:Y:S02]  /*e450*/  SHF.R.S32.HI R3, RZ, 0x3, R3 ;  /* 0x00000003ff037819 */ /* 0x000fe40000011403 */
[----:B------:R-:W-:Y:S01]  /*e460*/  LOP3.LUT R8, R10, 0xfffffff8, RZ, 0xc0, !PT ;  /* 0xfffffff80a087812 */ /* 0x000fe200078ec0ff */
[----:B------:R-:W-:Y:S01]  /*e470*/  IMAD.IADD R2, R12, 0x1, -R9 ;  /* 0x000000010c027824 */ /* 0x000fe200078e0a09 */
[----:B------:R-:W-:Y:S01]  /*e480*/  SHF.R.S32.HI R9, RZ, 0x3, R10 ;  /* 0x00000003ff097819 */ /* 0x000fe2000001140a */
[----:B------:R-:W-:Y:S01]  /*e490*/  IMAD R3, R3, 0x20, R0 ;  /* 0x0000002003037824 */ /* 0x000fe200078e0200 */
[----:B-1----:R-:W-:Y:S01]  /*e4a0*/  SHF.R.S32.HI R12, RZ, 0x1f, R17 ;  /* 0x0000001fff0c7819 */ /* 0x002fe20000011411 */
[----:B------:R-:W-:Y:S01]  /*e4b0*/  IMAD.IADD R10, R13, 0x1, -R8 ;  /* 0x000000010d0a7824 */ /* 0x000fe200078e0a08 */
[----:B------:R-:W-:Y:S01]  /*e4c0*/  SHF.R.S32.HI R13, RZ, 0x1f, R16 ;  /* 0x0000001fff0d7819 */ /* 0x000fe20000011410 */
[----:B------:R-:W-:Y:S01]  /*e4d0*/  IMAD R11, R9, 0x20, R0 ;  /* 0x00000020090b7824 */ /* 0x000fe200078e0200 */
[----:B------:R-:W-:Y:S01]  /*e4e0*/  LEA R2, R2, R3, 0x2 ;  /* 0x0000000302027211 */ /* 0x000fe200078e10ff */
[----:B------:R-:W1:Y:S01]  /*e4f0*/  LDC.64 R8, c[0x3][0x118] ;  /* 0x00c04600ff087b82 */ /* 0x000e620000000a00 */
[----:B------:R-:W-:Y:S01]  /*e500*/  LEA.HI R3, R13, R16, RZ, 0x3 ;  /* 0x000000100d037211 */ /* 0x000fe200078f18ff */
[----:B------:R-:W-:Y:S01]  /*e510*/  IMAD R13, R10, 0x4, R11 ;  /* 0x000000040a0d7824 */ /* 0x000fe200078e020b */
[----:B------:R-:W-:-:S02]  /*e520*/  LEA.HI R12, R12, R17, RZ, 0x3 ;  /* 0x000000110c0c7211 */ /* 0x000fc400078f18ff */
[----:B--2---:R-:W-:Y:S01]  /*e530*/  LOP3.LUT R5, R3, 0xfffffff8, RZ, 0xc0, !PT ;  /* 0xfffffff803057812 */ /* 0x004fe200078ec0ff */
[----:B------:R-:W2:Y:S01]  /*e540*/  LDL R2, [R2] ;  /* 0x0000000002027983 */ /* 0x000ea20000100800 */
[----:B------:R-:W-:Y:S02]  /*e550*/  LOP3.LUT R4, R12, 0xfffffff8, RZ, 0xc0, !PT ;  /* 0xfffffff80c047812 */ /* 0x000fe400078ec0ff */
[----:B-----5:R-:W-:Y:S01]  /*e560*/  SHF.R.S32.HI R11, RZ, 0x1f, R14 ;  /* 0x0000001fff0b7819 */ /* 0x020fe2000001140e */
[----:B------:R-:W3:Y:S01]  /*e570*/  LDL R13, [R13] ;  /* 0x000000000d0d7983 */ /* 0x000ee20000100800 */
[----:B------:R-:W-:Y:S01]  /*e580*/  SHF.R.S32.HI R7, RZ, 0x3, R12 ;  /* 0x00000003ff077819 */ /* 0x000fe2000001140c */
[----:B------:R-:W-:Y:S01]  /*e590*/  IMAD.IADD R12, R16, 0x1, -R5 ;  /* 0x00000001100c7824 */ /* 0x000fe200078e0a05 */
[----:B------:R-:W-:Y:S01]  /*e5a0*/  SHF.R.S32.HI R3, RZ, 0x3, R3 ;  /* 0x00000003ff037819 */ /* 0x000fe20000011403 */
[----:B------:R-:W-:Y:S01]  /*e5b0*/  IMAD.IADD R6, R17, 0x1, -R4 ;  /* 0x0000000111067824 */ /* 0x000fe200078e0a04 */
[----:B------:R-:W-:Y:S01]  /*e5c0*/  LEA.HI R11, R11, R14, RZ, 0x3 ;  /* 0x0000000e0b0b7211 */ /* 0x000fe200078f18ff */
[----:B------:R-:W4:Y:S01]  /*e5d0*/  LDC.64 R4, c[0x3][0x120] ;  /* 0x00c04800ff047b82 */ /* 0x000f220000000a00 */
[----:B------:R-:W-:Y:S01]  /*e5e0*/  SHF.R.S32.HI R10, RZ, 0x1f, R15 ;  /* 0x0000001fff0a7819 */ /* 0x000fe2000001140f */
[--C-:B------:R-:W-:Y:S01]  /*e5f0*/  IMAD R3, R3, 0x20, R0.reuse ;  /* 0x0000002003037824 */ /* 0x100fe200078e0200 */
[----:B------:R-:W-:Y:S01]  /*e600*/  LOP3.LUT R17, R11, 0xfffffff8, RZ, 0xc0, !PT ;  /* 0xfffffff80b117812 */ /* 0x000fe200078ec0ff */
[----:B------:R-:W-:Y:S01]  /*e610*/  IMAD R7, R7, 0x20, R0 ;  /* 0x0000002007077824 */ /* 0x000fe200078e0200 */
[----:B------:R-:W-:Y:S01]  /*e620*/  LEA.HI R10, R10, R15, RZ, 0x3 ;  /* 0x0000000f0a0a7211 */ /* 0x000fe200078f18ff */
[----:B------:R-:W-:Y:S01]  /*e630*/  IMAD R12, R12, 0x4, R3 ;  /* 0x000000040c0c7824 */ /* 0x000fe200078e0203 */
[----:B------:R-:W-:Y:S01]  /*e640*/  SHF.R.S32.HI R11, RZ, 0x3, R11 ;  /* 0x00000003ff0b7819 */ /* 0x000fe2000001140b */
[----:B------:R-:W-:Y:S01]  /*e650*/  IMAD.IADD R14, R14, 0x1, -R17 ;  /* 0x000000010e0e7824 */ /* 0x000fe200078e0a11 */
[----:B-1----:R-:W-:-:S02]  /*e660*/  SHF.R.S32.HI R18, RZ, 0x1f, R9 ;  /* 0x0000001fff127819 */ /* 0x002fc40000011409 */
[----:B------:R-:W-:Y:S01]  /*e670*/  LEA R3, R6, R7, 0x2 ;  /* 0x0000000706037211 */ /* 0x000fe200078e10ff */
[----:B------:R-:W-:Y:S01]  /*e680*/  IMAD R11, R11, 0x20, R0 ;  /* 0x000000200b0b7824 */ /* 0x000fe200078e0200 */
[----:B------:R-:W-:Y:S01]  /*e690*/  SHF.R.S32.HI R17, RZ, 0x3, R10 ;  /* 0x00000003ff117819 */ /* 0x000fe2000001140a */
[----:B------:R-:W1:Y:S01]  /*e6a0*/  LDC.64 R6, c[0x3][0x128] ;  /* 0x00c04a00ff067b82 */ /* 0x000e620000000a00 */
[----:B------:R-:W-:Y:S01]  /*e6b0*/  SHF.R.S32.HI R19, RZ, 0x1f, R8 ;  /* 0x0000001fff137819 */ /* 0x000fe20000011408 */
[----:B------:R-:W-:Y:S01]  /*e6c0*/  IMAD R14, R14, 0x4, R11 ;  /* 0x000000040e0e7824 */ /* 0x000fe200078e020b */
[----:B------:R-:W-:Y:S01]  /*e6d0*/  LOP3.LUT R10, R10, 0xfffffff8, RZ, 0xc0, !PT ;  /* 0xfffffff80a0a7812 */ /* 0x000fe200078ec0ff */
[----:B------:R-:W-:Y:S01]  /*e6e0*/  IMAD R16, R17, 0x20, R0 ;  /* 0x0000002011107824 */ /* 0x000fe200078e0200 */
[----:B------:R-:W-:Y:S01]  /*e6f0*/  LEA.HI R18, R18, R9, RZ, 0x3 ;  /* 0x0000000912127211 */ /* 0x000fe200078f18ff */
[----:B------:R-:W5:Y:S01]  /*e700*/  LDL R3, [R3] ;  /* 0x0000000003037983 */ /* 0x000f620000100800 */
[-C--:B------:R-:W-:Y:S01]  /*e710*/  LEA.HI R19, R19, R8.reuse, RZ, 0x3 ;  /* 0x0000000813137211 */ /* 0x080fe200078f18ff */
[----:B------:R-:W-:Y:S01]  /*e720*/  IMAD.IADD R15, R15, 0x1, -R10 ;  /* 0x000000010f0f7824 */ /* 0x000fe200078e0a0a */
[----:B------:R-:W-:Y:S01]  /*e730*/  LOP3.LUT R10, R18, 0xfffffff8, RZ, 0xc0, !PT ;  /* 0xfffffff8120a7812 */ /* 0x000fe200078ec0ff */
[----:B------:R-:W2:Y:S01]  /*e740*/  LDL R12, [R12] ;  /* 0x000000000c0c7983 */ /* 0x000ea20000100800 */
[----:B------:R-:W-:Y:S01]  /*e750*/  LOP3.LUT R11, R19, 0xfffffff8, RZ, 0xc0, !PT ;  /* 0xfffffff8130b7812 */ /* 0x000fe200078ec0ff */
[----:B------:R-:W-:Y:S01]  /*e760*/  IMAD R15, R15, 0x4, R16 ;  /* 0x000000040f0f7824 */ /* 0x000fe200078e0210 */
[----:B------:R-:W-:Y:S01]  /*e770*/  SHF.R.S32.HI R19, RZ, 0x3, R19 ;  /* 0x00000003ff137819 */ /* 0x000fe20000011413 */
[----:B------:R-:W-:Y:S01]  /*e780*/  IMAD.IADD R10, R9, 0x1, -R10 ;  /* 0x00000001090a7824 */ /* 0x000fe200078e0a0a */
[----:B------:R-:W-:Y:S01]  /*e790*/  IADD3 R11, PT, PT, -R11, R8, RZ ;  /* 0x000000080b0b7210 */ /* 0x000fe20007ffe1ff */
[----:B------:R-:W2:Y:S01]  /*e7a0*/  LDL R14, [R14] ;  /* 0x000000000e0e7983 */ /* 0x000ea20000100800 */
[----:B----4-:R-:W-:Y:S01]  /*e7b0*/  SHF.R.S32.HI R21, RZ, 0x1f, R4 ;  /* 0x0000001fff157819 */ /* 0x010fe20000011404 */
[----:B------:R-:W4:Y:S01]  /*e7c0*/  LDC.64 R8, c[0x3][0x130] ;  /* 0x00c04c00ff087b82 */ /* 0x000f220000000a00 */
[----:B------:R-:W-:Y:S01]  /*e7d0*/  SHF.R.S32.HI R17, RZ, 0x3, R18 ;  /* 0x00000003ff117819 */ /* 0x000fe20000011412 */
[----:B------:R-:W-:Y:S01]  /*e7e0*/  IMAD R30, R19, 0x20, R0 ;  /* 0x00000020131e7824 */ /* 0x000fe200078e0200 */
[----:B------:R-:W-:Y:S01]  /*e7f0*/  LEA.HI R21, R21, R4, RZ, 0x3 ;  /* 0x0000000415157211 */ /* 0x000fe200078f18ff */
[----:B------:R-:W2:Y:S01]  /*e800*/  LDL R15, [R15] ;  /* 0x000000000f0f7983 */ /* 0x000ea20000100800 */
[----:B------:R-:W-:Y:S01]  /*e810*/  SHF.R.S32.HI R18, RZ, 0x1f, R5 ;  /* 0x0000001fff127819 */ /* 0x000fe20000011405 */
[----:B------:R-:W-:Y:S01]  /*e820*/  IMAD R30, R11, 0x4, R30 ;  /* 0x000000040b1e7824 */ /* 0x000fe200078e021e */
[----:B------:R-:W-:Y:S01]  /*e830*/  SHF.R.S32.HI R11, RZ, 0x3, R21 ;  /* 0x00000003ff0b7819 */ /* 0x000fe20000011415 */
[----:B------:R-:W-:Y:S01]  /*e840*/  IMAD R17, R17, 0x20, R0 ;  /* 0x0000002011117824 */ /* 0x000fe200078e0200 */
[----:B------:R-:W-:-:S02]  /*e850*/  LEA.HI R18, R18, R5, RZ, 0x3 ;  /* 0x0000000512127211 */ /* 0x000fc400078f18ff */
[----:B------:R-:W-:Y:S01]  /*e860*/  LOP3.LUT R21, R21, 0xfffffff8, RZ, 0xc0, !PT ;  /* 0xfffffff815157812 */ /* 0x000fe200078ec0ff */
[----:B------:R-:W-:Y:S01]  /*e870*/  IMAD R16, R10, 0x4, R17 ;  /* 0x000000040a107824 */ /* 0x000fe200078e0211 */
[----:B-1----:R-:W-:Y:S01]  /*e880*/  SHF.R.S32.HI R19, RZ, 0x1f, R6 ;  /* 0x0000001fff137819 */ /* 0x002fe20000011406 */
[----:B------:R-:W-:Y:S01]  /*e890*/  IMAD R10, R11, 0x20, R0 ;  /* 0x000000200b0a7824 */ /* 0x000fe200078e0200 */
[----:B------:R-:W-:Y:S01]  /*e8a0*/  LOP3.LUT R20, R18, 0xfffffff8, RZ, 0xc0, !PT ;  /* 0xfffffff812147812 */ /* 0x000fe200078ec0ff */
[----:B------:R-:W-:Y:S01]  /*e8b0*/  IMAD.IADD R21, R4, 0x1, -R21 ;  /* 0x0000000104157824 */ /* 0x000fe200078e0a15 */
[----:B------:R-:W-:Y:S01]  /*e8c0*/  SHF.R.S32.HI R17, RZ, 0x3, R18 ;  /* 0x00000003ff117819 */ /* 0x000fe20000011412 */
[----:B------:R-:W2:Y:S01]  /*e8d0*/  LDL R30, [R30] ;  /* 0x000000001e1e7983 */ /* 0x000ea20000100800 */
[----:B------:R-:W-:Y:S01]  /*e8e0*/  IADD3 R20, PT, PT, -R20, R5, RZ ;  /* 0x0000000514147210 */ /* 0x000fe20007ffe1ff */
[----:B------:R-:W-:Y:S01]  /*e8f0*/  IMAD R43, R21, 0x4, R10 ;  /* 0x00000004152b7824 */ /* 0x000fe200078e020a */
[----:B------:R-:W-:Y:S01]  /*e900*/  LEA.HI R19, R19, R6, RZ, 0x3 ;  /* 0x0000000613137211 */ /* 0x000fe200078f18ff */
[----:B------:R-:W-:Y:S01]  /*e910*/  IMAD R17, R17, 0x20, R0 ;  /* 0x0000002011117824 */ /* 0x000fe200078e0200 */
[----:B------:R-:W-:Y:S01]  /*e920*/  SHF.R.S32.HI R10, RZ, 0x1f, R7 ;  /* 0x0000001fff0a7819 */ /* 0x000fe20000011407 */
[----:B------:R-:W1:Y:S01]  /*e930*/  LDC.64 R4, c[0x3][0x138] ;  /* 0x00c04e00ff047b82 */ /* 0x000e620000000a00 */
[----:B------:R-:W-:Y:S01]  /*e940*/  LOP3.LUT R11, R19, 0xfffffff8, RZ, 0xc0, !PT ;  /* 0xfffffff8130b7812 */ /* 0x000fe200078ec0ff */
[----:B------:R-:W-:Y:S01]  /*e950*/  IMAD R20, R20, 0x4, R17 ;  /* 0x0000000414147824 */ /* 0x000fe200078e0211 */
[----:B------:R-:W-:Y:S01]  /*e960*/  LEA.HI R17, R10, R7, RZ, 0x3 ;  /* 0x000000070a117211 */ /* 0x000fe200078f18ff */
[----:B------:R-:W2:Y:S01]  /*e970*/  LDL R16, [R16] ;  /* 0x0000000010107983 */ /* 0x000ea20000100800 */
[----:B----4-:R-:W-:Y:S01]  /*e980*/  SHF.R.S32.HI R21, RZ, 0x1f, R8 ;  /* 0x0000001fff157819 */ /* 0x010fe20000011408 */
[----:B------:R-:W-:Y:S01]  /*e990*/  IMAD.IADD R42, R6, 0x1, -R11 ;  /* 0x00000001062a7824 */ /* 0x000fe200078e0a0b */
[----:B------:R-:W-:Y:S01]  /*e9a0*/  LOP3.LUT R6, R17, 0xfffffff8, RZ, 0xc0, !PT ;  /* 0xfffffff811067812 */ /* 0x000fe200078ec0ff */
[----:B------:R-:W4:Y:S01]  /*e9b0*/  LDC.64 R10, c[0x3][0x140] ;  /* 0x00c05000ff0a7b82 */ /* 0x000f220000000a00 */
[----:B------:R-:W-:Y:S01]  /*e9c0*/  SHF.R.S32.HI R17, RZ, 0x3, R17 ;  /* 0x00000003ff117819 */ /* 0x000fe20000011411 */
[----:B------:R-:W2:Y:S01]  /*e9d0*/  LDL R43, [R43] ;  /* 0x000000002b2b7983 */ /* 0x000ea20000100800 */
[----:B------:R-:W-:Y:S01]  /*e9e0*/  LEA.HI R21, R21, R8, RZ, 0x3 ;  /* 0x0000000815157211 */ /* 0x000fe200078f18ff */
[----:B------:R-:W-:Y:S01]  /*e9f0*/  IMAD.IADD R6, R7, 0x1, -R6 ;  /* 0x0000000107067824 */ /* 0x000fe200078e0a06 */
[----:B------:R-:W-:Y:S01]  /*ea00*/  SHF.R.S32.HI R18, RZ, 0x1f, R9 ;  /* 0x0000001fff127819 */ /* 0x000fe20000011409 */
[----:B------:R-:W-:Y:S01]  /*ea10*/  IMAD R17, R17, 0x20, R0 ;  /* 0x0000002011117824 */ /* 0x000fe200078e0200 */
[----:B------:R-:W-:Y:S01]  /*ea20*/  LOP3.LUT R7, R21, 0xfffffff8, RZ, 0xc0, !PT ;  /* 0xfffffff815077812 */ /* 0x000fe200078ec0ff */
[----:B------:R-:W2:Y:S01]  /*ea30*/  LDL R20, [R20] ;  /* 0x0000000014147983 */ /* 0x000ea20000100800 */
[----:B------:R-:W-:Y:S01]  /*ea40*/  LEA.HI R18, R18, R9, RZ, 0x3 ;  /* 0x0000000912127211 */ /* 0x000fe200078f18ff */
[----:B------:R-:W-:Y:S01]  /*ea50*/  IMAD R41, R6, 0x4, R17 ;  /* 0x0000000406297824 */ /* 0x000fe200078e0211 */
[----:B------:R-:W-:Y:S01]  /*ea60*/  SHF.R.S32.HI R21, RZ, 0x3, R21 ;  /* 0x00000003ff157819 */ /* 0x000fe20000011415 */
[----:B------:R-:W-:Y:S01]  /*ea70*/  IMAD.IADD R7, R8, 0x1, -R7 ;  /* 0x0000000108077824 */ /* 0x000fe200078e0a07 */
[----:B------:R-:W-:-:S02]  /*ea80*/  LOP3.LUT R6, R18, 0xfffffff8, RZ, 0xc0, !PT ;  /* 0xfffffff812067812 */ /* 0x000fc400078ec0ff */
[----:B------:R-:W-:Y:S01]  /*ea90*/  SHF.R.S32.HI R17, RZ, 0x3, R18 ;  /* 0x00000003ff117819 */ /* 0x000fe20000011412 */
[----:B------:R-:W-:Y:S01]  /*eaa0*/  IMAD R40, R21, 0x20, R0 ;  /* 0x0000002015287824 */ /* 0x000fe200078e0200 */
[----:B-1----:R-:W-:Y:S01]  /*eab0*/  SHF.R.S32.HI R18, RZ, 0x1f, R5 ;  /* 0x0000001fff127819 */ /* 0x002fe20000011405 */
[----:B------:R-:W-:Y:S01]  /*eac0*/  IMAD.IADD R39, R9, 0x1, -R6 ;  /* 0x0000000109277824 */ /* 0x000fe200078e0a06 */
[----:B------:R-:W-:Y:S01]  /*ead0*/  SHF.R.S32.HI R9, RZ, 0x1f, R4 ;  /* 0x0000001fff097819 */ /* 0x000fe20000011404 */
[----:B------:R-:W-:Y:S01]  /*eae0*/  IMAD R40, R7, 0x4, R40 ;  /* 0x0000000407287824 */ /* 0x000fe200078e0228 */
[----:B------:R-:W-:Y:S01]  /*eaf0*/  SHF.R.S32.HI R19, RZ, 0x3, R19 ;  /* 0x00000003ff137819 */ /* 0x000fe20000011413 */
[----:B------:R-:W1:Y:S01]  /*eb00*/  LDC.64 R6, c[0x3][0x148] ;  /* 0x00c05200ff067b82 */ /* 0x000e620000000a00 */
[--C-:B------:R-:W-:Y:S01]  /*eb10*/  IMAD R8, R17, 0x20, R0.reuse ;  /* 0x0000002011087824 */ /* 0x100fe200078e0200 */
[----:B------:R-:W-:Y:S01]  /*eb20*/  LEA.HI R9, R9, R4, RZ, 0x3 ;  /* 0x0000000409097211 */ /* 0x000fe200078f18ff */
[----:B------:R-:W2:Y:S01]  /*eb30*/  LDL R41, [R41] ;  /* 0x0000000029297983 */ /* 0x000ea20000100800 */
[----:B------:R-:W-:Y:S01]  /*eb40*/  LEA.HI R18, R18, R5, RZ, 0x3 ;  /* 0x0000000512127211 */ /* 0x000fe200078f18ff */
[----:B------:R-:W-:Y:S01]  /*eb50*/  IMAD R19, R19, 0x20, R0 ;  /* 0x0000002013137824 */ /* 0x000fe200078e0200 */
[----:B------:R-:W-:Y:S01]  /*eb60*/  LEA R39, R39, R8, 0x2 ;  /* 0x0000000827277211 */ /* 0x000fe200078e10ff */
[----:B------:R-:W2:Y:S01]  /*eb70*/  LDL R40, [R40] ;  /* 0x0000000028287983 */ /* 0x000ea20000100800 */
[----:B------:R-:W-:-:S02]  /*eb80*/  LOP3.LUT R17, R9, 0xfffffff8, RZ, 0xc0, !PT ;  /* 0xfffffff809117812 */ /* 0x000fc400078ec0ff */
[----:B------:R-:W-:Y:S02]  /*eb90*/  LOP3.LUT R8, R18, 0xfffffff8, RZ, 0xc0, !PT ;  /* 0xfffffff812087812 */ /* 0x000fe400078ec0ff */
[----:B----4-:R-:W-:Y:S01]  /*eba0*/  SHF.R.S32.HI R21, RZ, 0x1f, R10 ;  /* 0x0000001fff157819 */ /* 0x010fe2000001140a */
[----:B------:R-:W-:Y:S01]  /*ebb0*/  IMAD.IADD R17, R4, 0x1, -R17 ;  /* 0x0000000104117824 */ /* 0x000fe200078e0a11 */
[----:B------:R-:W-:Y:S01]  /*ebc0*/  LEA R42, R42, R19, 0x2 ;  /* 0x000000132a2a7211 */ /* 0x000fe200078e10ff */
[----:B------:R-:W-:Y:S01]  /*ebd0*/  IMAD.IADD R8, R5, 0x1, -R8 ;  /* 0x0000000105087824 */ /* 0x000fe200078e0a08 */
[----:B------:R-:W-:Y:S01]  /*ebe0*/  SHF.R.S32.HI R9, RZ, 0x3, R9 ;  /* 0x00000003ff097819 */ /* 0x000fe20000011409 */
[----:B------:R-:W4:Y:S01]  /*ebf0*/  LDC.64 R4, c[0x3][0x150] ;  /* 0x00c05400ff047b82 */ /* 0x000f220000000a00 */
[----:B------:R-:W-:Y:S01]  /*ec00*/  SHF.R.S32.HI R19, RZ, 0x3, R18 ;  /* 0x00000003ff137819 */ /* 0x000fe20000011412 */
[----:B------:R-:W2:Y:S01]  /*ec10*/  LDL R39, [R39] ;  /* 0x0000000027277983 */ /* 0x000ea20000100800 */
[----:B------:R-:W-:Y:S01]  /*ec20*/  SHF.R.S32.HI R18, RZ, 0x1f, R11 ;  /* 0x0000001fff127819 */ /* 0x000fe2000001140b */
[--C-:B------:R-:W-:Y:S01]  /*ec30*/  IMAD R38, R9, 0x20, R0.reuse ;  /* 0x0000002009267824 */ /* 0x100fe200078e0200 */
[----:B------:R-:W-:Y:S01]  /*ec40*/  LEA.HI R21, R21, R10, RZ, 0x3 ;  /* 0x0000000a15157211 */ /* 0x000fe200078f18ff */
[----:B------:R-:W-:Y:S01]  /*ec50*/  IMAD R19, R19, 0x20, R0 ;  /* 0x0000002013137824 */ /* 0x000fe200078e0200 */
[----:B------:R-:W-:Y:S01]  /*ec60*/  LEA.HI R18, R18, R11, RZ, 0x3 ;  /* 0x0000000b12127211 */ /* 0x000fe200078f18ff */
[----:B------:R-:W-:Y:S01]  /*ec70*/  IMAD R38, R17, 0x4, R38 ;  /* 0x0000000411267824 */ /* 0x000fe200078e0226 */
[----:B------:R-:W-:Y:S01]  /*ec80*/  LOP3.LUT R9, R21, 0xfffffff8, RZ, 0xc0, !PT ;  /* 0xfffffff815097812 */ /* 0x000fe200078ec0ff */
[----:B------:R-:W-:Y:S01]  /*ec90*/  IMAD R37, R8, 0x4, R19 ;  /* 0x0000000408257824 */ /* 0x000fe200078e0213 */
[----:B------:R-:W-:Y:S01]  /*eca0*/  SHF.R.S32.HI R21, RZ, 0x3, R21 ;  /* 0x00000003ff157819 */ /* 0x000fe20000011415 */
[----:B------:R-:W2:Y:S01]  /*ecb0*/  LDL R42, [R42] ;  /* 0x000000002a2a7983 */ /* 0x000ea20000100800 */
[----:B-1----:R-:W-:-:S02]  /*ecc0*/  SHF.R.S32.HI R23, RZ, 0x1f, R6 ;  /* 0x0000001fff177819 */ /* 0x002fc40000011406 */
[----:B------:R-:W-:Y:S01]  /*ecd0*/  SHF.R.S32.HI R17, RZ, 0x3, R18 ;  /* 0x00000003ff117819 */ /* 0x000fe20000011412 */
[----:B------:R-:W2:Y:S01]  /*ece0*/  LDL R38, [R38] ;  /* 0x0000000026267983 */ /* 0x000ea20000100800 */
[----:B------:R-:W-:Y:S02]  /*ecf0*/  SHF.R.S32.HI R22, RZ, 0x1f, R7 ;  /* 0x0000001fff167819 */ /* 0x000fe40000011407 */
[----:B------:R-:W-:Y:S01]  /*ed00*/  LOP3.LUT R18, R18, 0xfffffff8, RZ, 0xc0, !PT ;  /* 0xfffffff812127812 */ /* 0x000fe200078ec0ff */
[--C-:B------:R-:W-:Y:S01]  /*ed10*/  IMAD R17, R17, 0x20, R0.reuse ;  /* 0x0000002011117824 */ /* 0x100fe200078e0200 */
[----:B------:R-:W-:Y:S01]  /*ed20*/  IADD3 R19, PT, PT, -R9, R10, RZ ;  /* 0x0000000a09137210 */ /* 0x000fe20007ffe1ff */
[----:B------:R-:W-:Y:S01]  /*ed30*/  IMAD R10, R21, 0x20, R0 ;  /* 0x00000020150a7824 */ /* 0x000fe200078e0200 */
[----:B------:R-:W-:Y:S01]  /*ed40*/  LEA.HI R23, R23, R6, RZ, 0x3 ;  /* 0x0000000617177211 */ /* 0x000fe200078f18ff */
[----:B------:R-:W-:Y:S01]  /*ed50*/  IMAD.IADD R18, R11, 0x1, -R18 ;  /* 0x000000010b127824 */ /* 0x000fe200078e0a12 */
[-C--:B------:R-:W-:Y:S01]  /*ed60*/  LEA.HI R22, R22, R7.reuse, RZ, 0x3 ;  /* 0x0000000716167211 */ /* 0x080fe200078f18ff */
[----:B------:R-:W1:Y:S01]  /*ed70*/  LDC.64 R8, c[0x3][0x158] ;  /* 0x00c05600ff087b82 */ /* 0x000e620000000a00 */
[----:B------:R-:W-:Y:S01]  /*ed80*/  IMAD R19, R19, 0x4, R10 ;  /* 0x0000000413137824 */ /* 0x000fe200078e020a */
[----:B------:R-:W-:Y:S01]  /*ed90*/  LOP3.LUT R11, R23, 0xfffffff8, RZ, 0xc0, !PT ;  /* 0xfffffff8170b7812 */ /* 0x000fe200078ec0ff */
[----:B------:R-:W-:Y:S01]  /*eda0*/  IMAD R36, R18, 0x4, R17 ;  /* 0x0000000412247824 */ /* 0x000fe200078e0211 */
[----:B------:R-:W-:Y:S01]  /*edb0*/  LOP3.LUT R10, R22, 0xfffffff8, RZ, 0xc0, !PT ;  /* 0xfffffff8160a7812 */ /* 0x000fe200078ec0ff */
[----:B------:R-:W2:Y:S01]  /*edc0*/  LDL R37, [R37] ;  /* 0x0000000025257983 */ /* 0x000ea20000100800 */
[----:B------:R-:W-:Y:S01]  /*edd0*/  SHF.R.S32.HI R23, RZ, 0x3, R23 ;  /* 0x00000003ff177819 */ /* 0x000fe20000011417 */
[----:B------:R-:W-:Y:S01]  /*ede0*/  IMAD.IADD R11, R6, 0x1, -R11 ;  /* 0x00000001060b7824 */ /* 0x000fe200078e0a0b */
[----:B------:R-:W-:Y:S01]  /*edf0*/  IADD3 R34, PT, PT, -R10, R7, RZ ;  /* 0x000000070a227210 */ /* 0x000fe20007ffe1ff */
[----:B------:R-:W3:Y:S01]  /*ee00*/  LDL R19, [R19] ;  /* 0x0000000013137983 */ /* 0x000ee20000100800 */
[----:B------:R-:W0:Y:S01]  /*ee10*/  LDC.64 R6, c[0x3][0x160] ;  /* 0x00c05800ff067b82 */ /* 0x000e220000000a00 */
[----:B------:R-:W-:Y:S01]  /*ee20*/  SHF.R.S32.HI R17, RZ, 0x3, R22 ;  /* 0x00000003ff117819 */ /* 0x000fe20000011416 */
[----:B------:R-:W-:Y:S01]  /*ee30*/  IMAD R10, R23, 0x20, R0 ;  /* 0x00000020170a7824 */ /* 0x000fe200078e0200 */
[----:B----4-:R-:W-:Y:S01]  /*ee40*/  SHF.R.S32.HI R21, RZ, 0x1f, R4 ;  /* 0x0000001fff157819 */ /* 0x010fe20000011404 */
[----:B------:R-:W4:Y:S01]  /*ee50*/  LDL R36, [R36] ;  /* 0x0000000024247983 */ /* 0x000f220000100800 */
[----:B------:R-:W-:Y:S01]  /*ee60*/  SHF.R.S32.HI R18, RZ, 0x1f, R5 ;  /* 0x0000001fff127819 */ /* 0x000fe20000011405 */
[----:B------:R-:W-:Y:S01]  /*ee70*/  IMAD R17, R17, 0x20, R0 ;  /* 0x0000002011117824 */ /* 0x000fe200078e0200 */
[----:B------:R-:W-:Y:S01]  /*ee80*/  LEA.HI R21, R21, R4, RZ, 0x3 ;  /* 0x0000000415157211 */ /* 0x000fe200078f18ff */
[----:B------:R-:W-:Y:S01]  /*ee90*/  IMAD R35, R11, 0x4, R10 ;  /* 0x000000040b237824 */ /* 0x000fe200078e020a */
[----:B------:R-:W-:Y:S01]  /*eea0*/  LEA.HI R18, R18, R5, RZ, 0x3 ;  /* 0x0000000512127211 */ /* 0x000fe200078f18ff */
[----:B------:R-:W-:Y:S01]  /*eeb0*/  IMAD R34, R34, 0x4, R17 ;  /* 0x0000000422227824 */ /* 0x000fe200078e0211 */
[----:B------:R-:W-:-:S02]  /*eec0*/  SHF.R.S32.HI R11, RZ, 0x3, R21 ;  /* 0x00000003ff0b7819 */ /* 0x000fc40000011415 */
[----:B------:R-:W-:Y:S01]  /*eed0*/  LOP3.LUT R21, R21, 0xfffffff8, RZ, 0xc0, !PT ;  /* 0xfffffff815157812 */ /* 0x000fe200078ec0ff */
[----:B------:R-:W4:Y:S01]  /*eee0*/  LDL R35, [R35] ;  /* 0x0000000023237983 */ /* 0x000f220000100800 */
[----:B------:R-:W-:Y:S01]  /*eef0*/  LOP3.LUT R22, R18, 0xfffffff8, RZ, 0xc0, !PT ;  /* 0xfffffff812167812 */ /* 0x000fe200078ec0ff */
[----:B------:R-:W-:Y:S01]  /*ef00*/  IMAD R10, R11, 0x20, R0 ;  /* 0x000000200b0a7824 */ /* 0x000fe200078e0200 */
[----:B------:R-:W-:Y:S01]  /*ef10*/  SHF.R.S32.HI R17, RZ, 0x3, R18 ;  /* 0x00000003ff117819 */ /* 0x000fe20000011412 */
[----:B------:R-:W-:Y:S01]  /*ef20*/  IMAD.IADD R21, R4, 0x1, -R21 ;  /* 0x0000000104157824 */ /* 0x000fe200078e0a15 */
[----:B-1----:R-:W-:Y:S01]  /*ef30*/  SHF.R.S32.HI R4, RZ, 0x1f, R9 ;  /* 0x0000001fff047819 */ /* 0x002fe20000011409 */
[----:B------:R-:W-:Y:S01]  /*ef40*/  IMAD.IADD R22, R5, 0x1, -R22 ;  /* 0x0000000105167824 */ /* 0x000fe200078e0a16 */
[----:B------:R-:W-:Y:S01]  /*ef50*/  SHF.R.S32.HI R23, RZ, 0x1f, R8 ;  /* 0x0000001fff177819 */ /* 0x000fe20000011408 */
[----:B------:R-:W-:Y:S01]  /*ef60*/  IMAD R17, R17, 0x20, R0 ;  /* 0x0000002011117824 */ /* 0x000fe200078e0200 */
[----:B------:R-:W-:Y:S01]  /*ef70*/  LEA R33, R21, R10, 0x2 ;  /* 0x0000000a15217211 */ /* 0x000fe200078e10ff */
[----:B------:R-:W4:Y:S01]  /*ef80*/  LDL R34, [R34] ;  /* 0x0000000022227983 */ /* 0x000f220000100800 */
[----:B------:R-:W-:Y:S01]  /*ef90*/  LEA.HI R23, R23, R8, RZ, 0x3 ;  /* 0x0000000817177211 */ /* 0x000fe200078f18ff */
[----:B------:R-:W-:Y:S01]  /*efa0*/  IMAD R32, R22, 0x4, R17 ;  /* 0x0000000416207824 */ /* 0x000fe200078e0211 */
[----:B------:R-:W-:Y:S01]  /*efb0*/  LEA.HI R17, R4, R9, RZ, 0x3 ;  /* 0x0000000904117211 */ /* 0x000fe200078f18ff */
[----:B------:R-:W1:Y:S01]  /*efc0*/  LDC.64 R10, c[0x3][0x168] ;  /* 0x00c05a00ff0a7b82 */ /* 0x000e620000000a00 */
[----:B0-----:R-:W-:Y:S01]  /*efd0*/  SHF.R.S32.HI R21, RZ, 0x1f, R6 ;  /* 0x0000001fff157819 */ /* 0x001fe20000011406 */
[----:B------:R-:W4:Y:S01]  /*efe0*/  LDL R33, [R33] ;  /* 0x0000000021217983 */ /* 0x000f220000100800 */
[----:B------:R-:W-:-:S02]  /*eff0*/  LOP3.LUT R18, R17, 0xfffffff8, RZ, 0xc0, !PT ;  /* 0xfffffff811127812 */ /* 0x000fc400078ec0ff */
[----:B------:R-:W-:Y:S01]  /*f000*/  LOP3.LUT R5, R23, 0xfffffff8, RZ, 0xc0, !PT ;  /* 0xfffffff817057812 */ /* 0x000fe200078ec0ff */
[----:B------:R-:W4:Y:S01]  /*f010*/  LDL R32, [R32] ;  /* 0x0000000020207983 */ /* 0x000f220000100800 */
[----:B------:R-:W-:Y:S01]  /*f020*/  SHF.R.S32.HI R23, RZ, 0x3, R23 ;  /* 0x00000003ff177819 */ /* 0x000fe20000011417 */
[----:B------:R-:W-:Y:S01]  /*f030*/  IMAD.IADD R18, R9, 0x1, -R18 ;  /* 0x0000000109127824 */ /* 0x000fe200078e0a12 */
[----:B------:R-:W-:Y:S01]  /*f040*/  LEA.HI R21, R21, R6, RZ, 0x3 ;  /* 0x0000000615157211 */ /* 0x000fe200078f18ff */
[----:B------:R-:W-:Y:S01]  /*f050*/  IMAD.IADD R31, R8, 0x1, -R5 ;  /* 0x00000001081f7824 */ /* 0x000fe200078e0a05 */
[----:B------:R-:W-:Y:S01]  /*f060*/  SHF.R.S32.HI R22, RZ, 0x1f, R7 ;  /* 0x0000001fff167819 */ /* 0x000fe20000011407 */
[----:B------:R-:W0:Y:S01]  /*f070*/  LDC.64 R4, c[0x3][0x170] ;  /* 0x00c05c00ff047b82 */ /* 0x000e220000000a00 */
[----:B------:R-:W-:Y:S01]  /*f080*/  LOP3.LUT R9, R21, 0xfffffff8, RZ, 0xc0, !PT ;  /* 0xfffffff815097812 */ /* 0x000fe200078ec0ff */
[----:B------:R-:W-:Y:S01]  /*f090*/  IMAD R8, R23, 0x20, R0 ;  /* 0x0000002017087824 */ /* 0x000fe200078e0200 */
[----:B------:R-:W-:-:S02]  /*f0a0*/  SHF.R.S32.HI R21, RZ, 0x3, R21 ;  /* 0x00000003ff157819 */ /* 0x000fc40000011415 */
[----:B------:R-:W-:Y:S01]  /*f0b0*/  LEA.HI R22, R22, R7, RZ, 0x3 ;  /* 0x0000000716167211 */ /* 0x000fe200078f18ff */
[----:B------:R-:W-:Y:S01]  /*f0c0*/  IMAD R31, R31, 0x4, R8 ;  /* 0x000000041f1f7824 */ /* 0x000fe200078e0208 */
[----:B------:R-:W-:Y:S01]  /*f0d0*/  SHF.R.S32.HI R17, RZ, 0x3, R17 ;  /* 0x00000003ff117819 */ /* 0x000fe20000011411 */
[----:B------:R-:W-:Y:S01]  /*f0e0*/  IMAD.IADD R9, R6, 0x1, -R9 ;  /* 0x0000000106097824 */ /* 0x000fe200078e0a09 */
[----:B------:R-:W-:Y:S01]  /*f0f0*/  LOP3.LUT R8, R22, 0xfffffff8, RZ, 0xc0, !PT ;  /* 0xfffffff816087812 */ /* 0x000fe200078ec0ff */
[--C-:B------:R-:W-:Y:S02]  /*f100*/  IMAD R6, R21, 0x20, R0.reuse ;  /* 0x0000002015067824 */ /* 0x100fe400078e0200 */
[----:B------:R-:W-:Y:S01]  /*f110*/  IMAD R17, R17, 0x20, R0 ;  /* 0x0000002011117824 */ /* 0x000fe200078e0200 */
[----:B-1----:R-:W-:Y:S01]  /*f120*/  SHF.R.S32.HI R21, RZ, 0x1f, R10 ;  /* 0x0000001fff157819 */ /* 0x002fe2000001140a */
[----:B------:R-:W-:Y:S01]  /*f130*/  IMAD.IADD R8, R7, 0x1, -R8 ;  /* 0x0000000107087824 */ /* 0x000fe200078e0a08 */
[----:B------:R-:W4:Y:S01]  /*f140*/  LDL R31, [R31] ;  /* 0x000000001f1f7983 */ /* 0x000f220000100800 */
[----:B------:R-:W-:Y:S01]  /*f150*/  IMAD R29, R9, 0x4, R6 ;  /* 0x00000004091d7824 */ /* 0x000fe200078e0206 */
[----:B------:R-:W-:Y:S01]  /*f160*/  LEA R18, R18, R17, 0x2 ;  /* 0x0000001112127211 */ /* 0x000fe200078e10ff */
[----:B------:R-:W1:Y:S01]  /*f170*/  LDC.64 R6, c[0x3][0x178] ;  /* 0x00c05e00ff067b82 */ /* 0x000e620000000a00 */
[----:B------:R-:W-:-:S02]  /*f180*/  SHF.R.S32.HI R17, RZ, 0x3, R22 ;  /* 0x00000003ff117819 */ /* 0x000fc40000011416 */
[----:B------:R-:W-:Y:S01]  /*f190*/  SHF.R.S32.HI R22, RZ, 0x1f, R11 ;  /* 0x0000001fff167819 */ /* 0x000fe2000001140b */
[----:B------:R-:W4:Y:S01]  /*f1a0*/  LDL R29, [R29] ;  /* 0x000000001d1d7983 */ /* 0x000f220000100800 */
[----:B------:R-:W-:Y:S01]  /*f1b0*/  LEA.HI R21, R21, R10, RZ, 0x3 ;  /* 0x0000000a15157211 */ /* 0x000fe200078f18ff */
[----:B------:R-:W-:Y:S01]  /*f1c0*/  IMAD R17, R17, 0x20, R0 ;  /* 0x0000002011117824 */ /* 0x000fe200078e0200 */
[----:B------:R-:W-:Y:S01]  /*f1d0*/  LEA.HI R22, R22, R11, RZ, 0x3 ;  /* 0x0000000b16167211 */ /* 0x000fe200078f18ff */
[----:B------:R-:W5:Y:S01]  /*f1e0*/  LDL R18, [R18] ;  /* 0x0000000012127983 */ /* 0x000f620000100800 */
[----:B0-----:R-:W-:Y:S01]  /*f1f0*/  SHF.R.S32.HI R23, RZ, 0x1f, R4 ;  /* 0x0000001fff177819 */ /* 0x001fe20000011404 */
[----:B------:R-:W-:Y:S01]  /*f200*/  IMAD R28, R8, 0x4, R17 ;  /* 0x00000004081c7824 */ /* 0x000fe200078e0211 */
[----:B------:R-:W-:Y:S02]  /*f210*/  LOP3.LUT R9, R21, 0xfffffff8, RZ, 0xc0, !PT ;  /* 0xfffffff815097812 */ /* 0x000fe400078ec0ff */
[----:B------:R-:W-:-:S02]  /*f220*/  LOP3.LUT R8, R22, 0xfffffff8, RZ, 0xc0, !PT ;  /* 0xfffffff816087812 */ /* 0x000fc400078ec0ff */
[----:B------:R-:W-:Y:S01]  /*f230*/  LEA.HI R23, R23, R4, RZ, 0x3 ;  /* 0x0000000417177211 */ /* 0x000fe200078f18ff */
[----:B------:R-:W4:Y:S01]  /*f240*/  LDL R28, [R28] ;  /* 0x000000001c1c7983 */ /* 0x000f220000100800 */
[----:B------:R-:W-:Y:S01]  /*f250*/  SHF.R.S32.HI R17, RZ, 0x3, R22 ;  /* 0x00000003ff117819 */ /* 0x000fe20000011416 */
[----:B------:R-:W-:Y:S01]  /*f260*/  IMAD.IADD R26, R11, 0x1, -R8 ;  /* 0x000000010b1a7824 */ /* 0x000fe200078e0a08 */
[----:B------:R-:W-:Y:S02]  /*f270*/  IADD3 R9, PT, PT, -R9, R10, RZ ;  /* 0x0000000a09097210 */ /* 0x000fe40007ffe1ff */
[----:B------:R-:W-:Y:S01]  /*f280*/  SHF.R.S32.HI R21, RZ, 0x3, R21 ;  /* 0x00000003ff157819 */ /* 0x000fe20000011415 */
[--C-:B------:R-:W-:Y:S01]  /*f290*/  IMAD R17, R17, 0x20, R0.reuse ;  /* 0x0000002011117824 */ /* 0x100fe200078e0200 */
[----:B------:R-:W-:Y:S02]  /*f2a0*/  SHF.R.S32.HI R10, RZ, 0x1f, R5 ;  /* 0x0000001fff0a7819 */ /* 0x000fe40000011405 */
[----:B------:R-:W-:Y:S01]  /*f2b0*/  LOP3.LUT R11, R23, 0xfffffff8, RZ, 0xc0, !PT ;  /* 0xfffffff8170b7812 */ /* 0x000fe200078ec0ff */
[--C-:B------:R-:W-:Y:S01]  /*f2c0*/  IMAD R8, R21, 0x20, R0.reuse ;  /* 0x0000002015087824 */ /* 0x100fe200078e0200 */
[----:B------:R-:W-:Y:S01]  /*f2d0*/  SHF.R.S32.HI R23, RZ, 0x3, R23 ;  /* 0x00000003ff177819 */ /* 0x000fe20000011417 */
[----:B------:R-:W-:Y:S01]  /*f2e0*/  IMAD R26, R26, 0x4, R17 ;  /* 0x000000041a1a7824 */ /* 0x000fe200078e0211 */
[----:B------:R-:W-:Y:S01]  /*f2f0*/  LEA.HI R10, R10, R5, RZ, 0x3 ;  /* 0x000000050a0a7211 */ /* 0x000fe200078f18ff */
[----:B------:R-:W-:Y:S01]  /*f300*/  IMAD.IADD R11, R4, 0x1, -R11 ;  /* 0x00000001040b7824 */ /* 0x000fe200078e0a0b */
[----:B-1----:R-:W-:Y:S01]  /*f310*/  SHF.R.S32.HI R22, RZ, 0x1f, R7 ;  /* 0x0000001fff167819 */ /* 0x002fe20000011407 */
[----:B------:R-:W-:Y:S01]  /*f320*/  IMAD R4, R23, 0x20, R0 ;  /* 0x0000002017047824 */ /* 0x000fe200078e0200 */
[----:B------:R-:W-:Y:S01]  /*f330*/  SHF.R.S32.HI R21, RZ, 0x1f, R6 ;  /* 0x0000001fff157819 */ /* 0x000fe20000011406 */
[----:B------:R-:W-:Y:S01]  /*f340*/  IMAD R27, R9, 0x4, R8 ;  /* 0x00000004091b7824 */ /* 0x000fe200078e0208 */
[----:B------:R-:W-:Y:S01]  /*f350*/  SHF.R.S32.HI R17, RZ, 0x3, R10 ;  /* 0x00000003ff117819 */ /* 0x000fe2000001140a */
[----:B------:R-:W-:Y:S01]  /*f360*/  IMAD R25, R11, 0x4, R4 ;  /* 0x000000040b197824 */ /* 0x000fe200078e0204 */
[----:B------:R-:W-:Y:S01]  /*f370*/  LEA.HI R22, R22, R7, RZ, 0x3 ;  /* 0x0000000716167211 */ /* 0x000fe200078f18ff */
[----:B------:R-:W0:Y:S01]  /*f380*/  LDC.64 R8, c[0x3][0x188] ;  /* 0x00c06200ff087b82 */ /* 0x000e220000000a00 */
[----:B------:R-:W-:Y:S01]  /*f390*/  LOP3.LUT R10, R10, 0xfffffff8, RZ, 0xc0, !PT ;  /* 0xfffffff80a0a7812 */ /* 0x000fe200078ec0ff */
[----:B------:R-:W-:Y:S01]  /*f3a0*/  IMAD R17, R17, 0x20, R0 ;  /* 0x0000002011117824 */ /* 0x000fe200078e0200 */
[----:B------:R-:W-:Y:S01]  /*f3b0*/  LEA.HI R21, R21, R6, RZ, 0x3 ;  /* 0x0000000615157211 */ /* 0x000fe200078f18ff */
[----:B------:R-:W4:Y:S01]  /*f3c0*/  LDL R27, [R27] ;  /* 0x000000001b1b7983 */ /* 0x000f220000100800 */
[----:B------:R-:W-:-:S02]  /*f3d0*/  LOP3.LUT R4, R22, 0xfffffff8, RZ, 0xc0, !PT ;  /* 0xfffffff816047812 */ /* 0x000fc400078ec0ff */
[----:B------:R-:W-:Y:S01]  /*f3e0*/  IADD3 R10, PT, PT, -R10, R5, RZ ;  /* 0x000000050a0a7210 */ /* 0x000fe20007ffe1ff */
[----:B------:R-:W4:Y:S01]  /*f3f0*/  LDL R26, [R26] ;  /* 0x000000001a1a7983 */ /* 0x000f220000100800 */
[----:B------:R-:W-:Y:S01]  /*f400*/  LOP3.LUT R5, R21, 0xfffffff8, RZ, 0xc0, !PT ;  /* 0xfffffff815057812 */ /* 0x000fe200078ec0ff */
[----:B------:R-:W-:Y:S01]  /*f410*/  IMAD.IADD R23, R7, 0x1, -R4 ;  /* 0x0000000107177824 */ /* 0x000fe200078e0a04 */
[----:B------:R-:W-:Y:S01]  /*f420*/  SHF.R.S32.HI R21, RZ, 0x3, R21 ;  /* 0x00000003ff157819 */ /* 0x000fe20000011415 */
[----:B------:R-:W-:Y:S01]  /*f430*/  IMAD R24, R10, 0x4, R17 ;  /* 0x000000040a187824 */ /* 0x000fe200078e0211 */
[----:B------:R-:W-:Y:S01]  /*f440*/  SHF.R.S32.HI R11, RZ, 0x3, R22 ;  /* 0x00000003ff0b7819 */ /* 0x000fe20000011416 */
[----:B------:R-:W-:Y:S01]  /*f450*/  IMAD.IADD R5, R6, 0x1, -R5 ;  /* 0x0000000106057824 */ /* 0x000fe200078e0a05 */
[----:B------:R-:W-:Y:S01]  /*f460*/  SHF.R.S32.HI R7, RZ, 0x1f, R44 ;  /* 0x0000001fff077819 */ /* 0x000fe2000001142c */
[--C-:B------:R-:W-:Y:S01]  /*f470*/  IMAD R4, R21, 0x20, R0.reuse ;  /* 0x0000002015047824 */ /* 0x100fe200078e0200 */
[----:B------:R-:W-:Y:S01]  /*f480*/  SHF.R.S32.HI R22, RZ, 0x1f, R45 ;  /* 0x0000001fff167819 */ /* 0x000fe2000001142d */
[----:B------:R-:W-:Y:S01]  /*f490*/  IMAD R6, R11, 0x20, R0 ;  /* 0x000000200b067824 */ /* 0x000fe200078e0200 */
[----:B------:R-:W-:Y:S01]  /*f4a0*/  LEA.HI R7, R7, R44, RZ, 0x3 ;  /* 0x0000002c07077211 */ /* 0x000fe200078f18ff */
[----:B------:R-:W1:Y:S01]  /*f4b0*/  LDC.64 R10, c[0x3][0x190] ;  /* 0x00c06400ff0a7b82 */ /* 0x000e620000000a00 */
[----:B------:R-:W-:Y:S01]  /*f4c0*/  LEA R17, R5, R4, 0x2 ;  /* 0x0000000405117211 */ /* 0x000fe200078e10ff */
[----:B------:R-:W-:Y:S01]  /*f4d0*/  IMAD R23, R23, 0x4, R6 ;  /* 0x0000000417177824 */ /* 0x000fe200078e0206 */
[----:B------:R-:W-:Y:S01]  /*f4e0*/  SHF.R.S32.HI R5, RZ, 0x3, R7 ;  /* 0x00000003ff057819 */ /* 0x000fe20000011407 */
[----:B------:R-:W2:Y:S01]  /*f4f0*/  LDL R24, [R24] ;  /* 0x0000000018187983 */ /* 0x000ea20000100800 */
[----:B------:R-:W-:-:S02]  /*f500*/  LOP3.LUT R7, R7, 0xfffffff8, RZ, 0xc0, !PT ;  /* 0xfffffff807077812 */ /* 0x000fc400078ec0ff */
[----:B------:R-:W-:Y:S01]  /*f510*/  LEA.HI R22, R22, R45, RZ, 0x3 ;  /* 0x0000002d16167211 */ /* 0x000fe200078f18ff */
[----:B------:R-:W4:Y:S01]  /*f520*/  LDL R17, [R17] ;  /* 0x0000000011117983 */ /* 0x000f220000100800 */
[----:B0-----:R-:W-:Y:S01]  /*f530*/  SHF.R.S32.HI R47, RZ, 0x1f, R8 ;  /* 0x0000001fff2f7819 */ /* 0x001fe20000011408 */
[----:B------:R-:W-:Y:S01]  /*f540*/  IMAD.IADD R7, R44, 0x1, -R7 ;  /* 0x000000012c077824 */ /* 0x000fe200078e0a07 */
[----:B------:R-:W-:Y:S01]  /*f550*/  LOP3.LUT R4, R22, 0xfffffff8, RZ, 0xc0, !PT ;  /* 0xfffffff816047812 */ /* 0x000fe200078ec0ff */
[----:B------:R-:W4:Y:S01]  /*f560*/  LDL R25, [R25] ;  /* 0x0000000019197983 */ /* 0x000f220000100800 */
[----:B------:R-:W-:Y:S01]  /*f570*/  SHF.R.S32.HI R21, RZ, 0x3, R22 ;  /* 0x00000003ff157819 */ /* 0x000fe20000011416 */
[----:B------:R-:W-:Y:S01]  /*f580*/  IMAD R22, R5, 0x20, R0 ;  /* 0x0000002005167824 */ /* 0x000fe200078e0200 */
[----:B------:R-:W-:Y:S01]  /*f590*/  LEA.HI R47, R47, R8, RZ, 0x3 ;  /* 0x000000082f2f7211 */ /* 0x000fe200078f18ff */
[----:B------:R-:W-:Y:S01]  /*f5a0*/  IMAD.IADD R4, R45, 0x1, -R4 ;  /* 0x000000012d047824 */ /* 0x000fe200078e0a04 */
[----:B------:R-:W-:Y:S01]  /*f5b0*/  SHF.R.S32.HI R44, RZ, 0x1f, R9 ;  /* 0x0000001fff2c7819 */ /* 0x000fe20000011409 */
[----:B------:R-:W-:Y:S01]  /*f5c0*/  IMAD R22, R7, 0x4, R22 ;  /* 0x0000000407167824 */ /* 0x000fe200078e0216 */
[----:B------:R-:W-:Y:S01]  /*f5d0*/  LOP3.LUT R5, R47, 0xfffffff8, RZ, 0xc0, !PT ;  /* 0xfffffff82f057812 */ /* 0x000fe200078ec0ff */
[----:B------:R-:W0:Y:S01]  /*f5e0*/  LDC.64 R6, c[0x3][0x198] ;  /* 0x00c06600ff067b82 */ /* 0x000e220000000a00 */
[----:B------:R-:W-:Y:S01]  /*f5f0*/  IMAD R21, R21, 0x20, R0 ;  /* 0x0000002015157824 */ /* 0x000fe200078e0200 */
[----:B------:R-:W-:Y:S01]  /*f600*/  LEA.HI R44, R44, R9, RZ, 0x3 ;  /* 0x000000092c2c7211 */ /* 0x000fe200078f18ff */
[----:B------:R-:W4:Y:S01]  /*f610*/  LDL R23, [R23] ;  /* 0x0000000017177983 */ /* 0x000f220000100800 */
[----:B------:R-:W-:Y:S01]  /*f620*/  SHF.R.S32.HI R47, RZ, 0x3, R47 ;  /* 0x00000003ff2f7819 */ /* 0x000fe2000001142f */
[----:B------:R-:W-:Y:S01]  /*f630*/  IMAD.IADD R45, R8, 0x1, -R5 ;  /* 0x00000001082d7824 */ /* 0x000fe200078e0a05 */
[----:B-1----:R-:W-:Y:S01]  /*f640*/  SHF.R.S32.HI R51, RZ, 0x1f, R10 ;  /* 0x0000001fff337819 */ /* 0x002fe2000001140a */
[----:B------:R-:W3:Y:S01]  /*f650*/  LDL R22, [R22] ;  /* 0x0000000016167983 */ /* 0x000ee20000100800 */
[----:B------:R-:W-:Y:S01]  /*f660*/  SHF.R.S32.HI R48, RZ, 0x1f, R11 ;  /* 0x0000001fff307819 */ /* 0x000fe2000001140b */
[----:B------:R-:W-:Y:S01]  /*f670*/  IMAD R8, R47, 0x20, R0 ;  /* 0x000000202f087824 */ /* 0x000fe200078e0200 */
[----:B------:R-:W-:-:S02]  /*f680*/  LOP3.LUT R46, R44, 0xfffffff8, RZ, 0xc0, !PT ;  /* 0xfffffff82c2e7812 */ /* 0x000fc400078ec0ff */
[----:B------:R-:W-:Y:S01]  /*f690*/  LEA R21, R4, R21, 0x2 ;  /* 0x0000001504157211 */ /* 0x000fe200078e10ff */
[----:B------:R-:W-:Y:S01]  /*f6a0*/  IMAD R45, R45, 0x4, R8 ;  /* 0x000000042d2d7824 */ /* 0x000fe200078e0208 */
[----:B------:R-:W1:Y:S01]  /*f6b0*/  LDC.64 R4, c[0x3][0x1a0] ;  /* 0x00c06800ff047b82 */ /* 0x000e620000000a00 */
[----:B------:R-:W-:Y:S02]  /*f6c0*/  LEA.HI R51, R51, R10, RZ, 0x3 ;  /* 0x0000000a33337211 */ /* 0x000fe400078f18ff */
[----:B------:R-:W-:Y:S01]  /*f6d0*/  LEA.HI R48, R48, R11, RZ, 0x3 ;  /* 0x0000000b30307211 */ /* 0x000fe200078f18ff */
[----:B------:R-:W4:Y:S01]  /*f6e0*/  LDL R21, [R21] ;  /* 0x0000000015157983 */ /* 0x000f220000100800 */
[----:B------:R-:W-:Y:S01]  /*f6f0*/  SHF.R.S32.HI R49, RZ, 0x3, R44 ;  /* 0x00000003ff317819 */ /* 0x000fe2000001142c */
[----:B------:R-:W-:Y:S01]  /*f700*/  IMAD.IADD R44, R9, 0x1, -R46 ;  /* 0x00000001092c7824 */ /* 0x000fe200078e0a2e */
[----:B------:R-:W-:Y:S01]  /*f710*/  LOP3.LUT R9, R51, 0xfffffff8, RZ, 0xc0, !PT ;  /* 0xfffffff833097812 */ /* 0x000fe200078ec0ff */
[----:B------:R-:W4:Y:S01]  /*f720*/  LDL R45, [R45] ;  /* 0x000000002d2d7983 */ /* 0x000f220000100800 */
[----:B------:R-:W-:Y:S01]  /*f730*/  LOP3.LUT R8, R48, 0xfffffff8, RZ, 0xc0, !PT ;  /* 0xfffffff830087812 */ /* 0x000fe200078ec0ff */
[----:B------:R-:W-:Y:S01]  /*f740*/  IMAD R49, R49, 0x20, R0 ;  /* 0x0000002031317824 */ /* 0x000fe200078e0200 */
[----:B------:R-:W-:-:S02]  /*f750*/  SHF.R.S32.HI R51, RZ, 0x3, R51 ;  /* 0x00000003ff337819 */ /* 0x000fc40000011433 */
[----:B------:R-:W-:Y:S01]  /*f760*/  SHF.R.S32.HI R47, RZ, 0x3, R48 ;  /* 0x00000003ff2f7819 */ /* 0x000fe20000011430 */
[----:B------:R-:W-:Y:S01]  /*f770*/  IMAD.IADD R46, R11, 0x1, -R8 ;  /* 0x000000010b2e7824 */ /* 0x000fe200078e0a08 */
[----:B0-----:R-:W-:Y:S01]  /*f780*/  SHF.R.S32.HI R48, RZ, 0x1f, R7 ;  /* 0x0000001fff307819 */ /* 0x001fe20000011407 */
[----:B------:R-:W-:Y:S01]  /*f790*/  IMAD R8, R51, 0x20, R0 ;  /* 0x0000002033087824 */ /* 0x000fe200078e0200 */
[----:B------:R-:W-:Y:S01]  /*f7a0*/  SHF.R.S32.HI R51, RZ, 0x1f, R6 ;  /* 0x0000001fff337819 */ /* 0x000fe20000011406 */
[----:B------:R-:W-:Y:S01]  /*f7b0*/  IMAD R44, R44, 0x4, R49 ;  /* 0x000000042c2c7824 */ /* 0x000fe200078e0231 */
[----:B------:R-:W-:Y:S01]  /*f7c0*/  IADD3 R9, PT, PT, -R9, R10, RZ ;  /* 0x0000000a09097210 */ /* 0x000fe20007ffe1ff */
[----:B------:R-:W-:Y:S01]  /*f7d0*/  IMAD R49, R47, 0x20, R0 ;  /* 0x000000202f317824 */ /* 0x000fe200078e0200 */
[----:B------:R-:W0:Y:S01]  /*f7e0*/  LDC.64 R10, c[0x3][0x1a8] ;  /* 0x00c06a00ff0a7b82 */ /* 0x000e220000000a00 */
[----:B------:R-:W-:Y:S02]  /*f7f0*/  LEA.HI R51, R51, R6, RZ, 0x3 ;  /* 0x0000000633337211 */ /* 0x000fe400078f18ff */
[-C--:B------:R-:W-:Y:S01]  /*f800*/  LEA.HI R48, R48, R7.reuse, RZ, 0x3 ;  /* 0x0000000730307211 */ /* 0x080fe200078f18ff */
[----:B------:R-:W-:Y:S01]  /*f810*/  IMAD R47, R9, 0x4, R8 ;  /* 0x00000004092f7824 */ /* 0x000fe200078e0208 */
[----:B------:R-:W-:Y:S01]  /*f820*/  LOP3.LUT R9, R51, 0xfffffff8, RZ, 0xc0, !PT ;  /* 0xfffffff833097812 */ /* 0x000fe200078ec0ff */
[----:B------:R-:W-:Y:S01]  /*f830*/  IMAD R46, R46, 0x4, R49 ;  /* 0x000000042e2e7824 */ /* 0x000fe200078e0231 */
[----:B------:R-:W-:Y:S01]  /*f840*/  LOP3.LUT R8, R48, 0xfffffff8, RZ, 0xc0, !PT ;  /* 0xfffffff830087812 */ /* 0x000fe200078ec0ff */
[----:B------:R-:W4:Y:S01]  /*f850*/  LDL R44, [R44] ;  /* 0x000000002c2c7983 */ /* 0x000f220000100800 */
[----:B------:R-:W-:Y:S01]  /*f860*/  SHF.R.S32.HI R49, RZ, 0x3, R48 ;  /* 0x00000003ff317819 */ /* 0x000fe20000011430 */
[----:B------:R-:W-:Y:S01]  /*f870*/  IMAD.IADD R9, R6, 0x1, -R9 ;  /* 0x0000000106097824 */ /* 0x000fe200078e0a09 */
[----:B-1----:R-:W-:Y:S01]  /*f880*/  SHF.R.S32.HI R53, RZ, 0x1f, R4 ;  /* 0x0000001fff357819 */ /* 0x002fe20000011404 */
[----:B------:R-:W4:Y:S01]  /*f890*/  LDL R47, [R47] ;  /* 0x000000002f2f7983 */ /* 0x000f220000100800 */
[----:B------:R-:W-:-:S02]  /*f8a0*/  IADD3 R48, PT, PT, -R8, R7, RZ ;  /* 0x0000000708307210 */ /* 0x000fc40007ffe1ff */
[----:B------:R-:W1:Y:S01]  /*f8b0*/  LDC.64 R6, c[0x3][0x1b0] ;  /* 0x00c06c00ff067b82 */ /* 0x000e620000000a00 */
[----:B------:R-:W-:Y:S01]  /*f8c0*/  SHF.R.S32.HI R51, RZ, 0x3, R51 ;  /* 0x00000003ff337819 */ /* 0x000fe20000011433 */
[----:B------:R-:W4:Y:S01]  /*f8d0*/  LDL R46, [R46] ;  /* 0x000000002e2e7983 */ /* 0x000f220000100800 */
[----:B------:R-:W-:Y:S02]  /*f8e0*/  LEA.HI R53, R53, R4, RZ, 0x3 ;  /* 0x0000000435357211 */ /* 0x000fe400078f18ff */
[----:B------:R-:W-:Y:S01]  /*f8f0*/  SHF.R.S32.HI R50, RZ, 0x1f, R5 ;  /* 0x0000001fff327819 */ /* 0x000fe20000011405 */
[--C-:B------:R-:W-:Y:S01]  /*f900*/  IMAD R8, R51, 0x20, R0.reuse ;  /* 0x0000002033087824 */ /* 0x100fe200078e0200 */
[----:B------:R-:W-:Y:S01]  /*f910*/  LOP3.LUT R55, R53, 0xfffffff8, RZ, 0xc0, !PT ;  /* 0xfffffff835377812 */ /* 0x000fe200078ec0ff */
[----:B------:R-:W-:Y:S01]  /*f920*/  IMAD R51, R49, 0x20, R0 ;  /* 0x0000002031337824 */ /* 0x000fe200078e0200 */
[----:B------:R-:W-:Y:S01]  /*f930*/  LEA.HI R50, R50, R5, RZ, 0x3 ;  /* 0x0000000532327211 */ /* 0x000fe200078f18ff */
[----:B------:R-:W-:Y:S01]  /*f940*/  IMAD R49, R9, 0x4, R8 ;  /* 0x0000000409317824 */ /* 0x000fe200078e0208 */
[----:B------:R-:W-:Y:S01]  /*f950*/  SHF.R.S32.HI R53, RZ, 0x3, R53 ;  /* 0x00000003ff357819 */ /* 0x000fe20000011435 */
[----:B------:R-:W-:Y:S01]  /*f960*/  IMAD R48, R48, 0x4, R51 ;  /* 0x0000000430307824 */ /* 0x000fe200078e0233 */
[----:B0-----:R-:W-:Y:S01]  /*f970*/  SHF.R.S32.HI R57, RZ, 0x1f, R10 ;  /* 0x0000001fff397819 */ /* 0x001fe2000001140a */
[----:B------:R-:W-:Y:S01]  /*f980*/  IMAD.IADD R51, R4, 0x1, -R55 ;  /* 0x0000000104337824 */ /* 0x000fe200078e0a37 */
[----:B------:R-:W-:Y:S01]  /*f990*/  SHF.R.S32.HI R55, RZ, 0x3, R50 ;  /* 0x00000003ff377819 */ /* 0x000fe20000011432 */
[----:B------:R-:W0:Y:S01]  /*f9a0*/  LDC.64 R8, c[0x3][0x1b8] ;  /* 0x00c06e00ff087b82 */ /* 0x000e220000000a00 */
[----:B------:R-:W-:Y:S01]  /*f9b0*/  LOP3.LUT R50, R50, 0xfffffff8, RZ, 0xc0, !PT ;  /* 0xfffffff832327812 */ /* 0x000fe200078ec0ff */
[--C-:B------:R-:W-:Y:S01]  /*f9c0*/  IMAD R4, R53, 0x20, R0.reuse ;  /* 0x0000002035047824 */ /* 0x100fe200078e0200 */
[----:B------:R-:W-:Y:S01]  /*f9d0*/  SHF.R.S32.HI R52, RZ, 0x1f, R11 ;  /* 0x0000001fff347819 */ /* 0x000fe2000001140b */
[----:B------:R-:W-:Y:S01]  /*f9e0*/  IMAD R55, R55, 0x20, R0 ;  /* 0x0000002037377824 */ /* 0x000fe200078e0200 */
[----:B------:R-:W-:Y:S01]  /*f9f0*/  LEA.HI R57, R57, R10, RZ, 0x3 ;  /* 0x0000000a39397211 */ /* 0x000fe200078f18ff */
[----:B------:R-:W-:Y:S01]  /*fa00*/  IMAD.IADD R50, R5, 0x1, -R50 ;  /* 0x0000000105327824 */ /* 0x000fe200078e0a32 */
[----:B------:R-:W-:Y:S01]  /*fa10*/  LEA.HI R52, R52, R11, RZ, 0x3 ;  /* 0x0000000b34347211 */ /* 0x000fe200078f18ff */
[----:B------:R-:W4:Y:S01]  /*fa20*/  LDL R49, [R49] ;  /* 0x0000000031317983 */ /* 0x000f220000100800 */
[----:B------:R-:W-:Y:S01]  /*fa30*/  LEA R51, R51, R4, 0x2 ;  /* 0x0000000433337211 */ /* 0x000fe200078e10ff */
[----:B------:R-:W-:Y:S01]  /*fa40*/  IMAD R50, R50, 0x4, R55 ;  /* 0x0000000432327824 */ /* 0x000fe200078e0237 */
[----:B------:R-:W-:Y:S01]  /*fa50*/  SHF.R.S32.HI R5, RZ, 0x3, R57 ;  /* 0x00000003ff057819 */ /* 0x000fe20000011439 */
[----:B------:R-:W4:Y:S01]  /*fa60*/  LDL R48, [R48] ;  /* 0x0000000030307983 */ /* 0x000f220000100800 */
[----:B------:R-:W-:-:S02]  /*fa70*/  LOP3.LUT R57, R57, 0xfffffff8, RZ, 0xc0, !PT ;  /* 0xfffffff839397812 */ /* 0x000fc400078ec0ff */
[----:B------:R-:W-:Y:S01]  /*fa80*/  LOP3.LUT R4, R52, 0xfffffff8, RZ, 0xc0, !PT ;  /* 0xfffffff834047812 */ /* 0x000fe200078ec0ff */
[----:B------:R-:W-:Y:S01]  /*fa90*/  IMAD R5, R5, 0x20, R0 ;  /* 0x0000002005057824 */ /* 0x000fe200078e0200 */
[----:B-1----:R-:W-:Y:S01]  /*faa0*/  SHF.R.S32.HI R55, RZ, 0x1f, R6 ;  /* 0x0000001fff377819 */ /* 0x002fe20000011406 */
[----:B------:R-:W4:Y:S01]  /*fab0*/  LDL R51, [R51] ;  /* 0x0000000033337983 */ /* 0x000f220000100800 */
[----:B------:R-:W-:Y:S01]  /*fac0*/  SHF.R.S32.HI R53, RZ, 0x3, R52 ;  /* 0x00000003ff357819 */ /* 0x000fe20000011434 */
[----:B------:R-:W-:Y:S01]  /*fad0*/  IMAD.IADD R52, R10, 0x1, -R57 ;  /* 0x000000010a347824 */ /* 0x000fe200078e0a39 */
[----:B------:R-:W-:Y:S01]  /*fae0*/  LEA.HI R55, R55, R6, RZ, 0x3 ;  /* 0x0000000637377211 */ /* 0x000fe200078f18ff */
[----:B------:R-:W-:Y:S01]  /*faf0*/  IMAD.IADD R4, R11, 0x1, -R4 ;  /* 0x000000010b047824 */ /* 0x000fe200078e0a04 */
[----:B------:R-:W-:Y:S01]  /*fb00*/  SHF.R.S32.HI R54, RZ, 0x1f, R7 ;  /* 0x0000001fff367819 */ /* 0x000fe20000011407 */
[----:B------:R-:W1:Y:S01]  /*fb10*/  LDC.64 R10, c[0x3][0x1c0] ;  /* 0x00c07000ff0a7b82 */ /* 0x000e620000000a00 */
[----:B------:R-:W-:Y:S01]  /*fb20*/  SHF.R.S32.HI R57, RZ, 0x3, R55 ;  /* 0x00000003ff397819 */ /* 0x000fe20000011437 */
[--C-:B------:R-:W-:Y:S01]  /*fb30*/  IMAD R53, R53, 0x20, R0.reuse ;  /* 0x0000002035357824 */ /* 0x100fe200078e0200 */
[----:B------:R-:W-:Y:S01]  /*fb40*/  LEA.HI R56, R54, R7, RZ, 0x3 ;  /* 0x0000000736387211 */ /* 0x000fe200078f18ff */
[----:B------:R-:W-:Y:S01]  /*fb50*/  IMAD R52, R52, 0x4, R5 ;  /* 0x0000000434347824 */ /* 0x000fe200078e0205 */
[----:B------:R-:W-:Y:S01]  /*fb60*/  LOP3.LUT R55, R55, 0xfffffff8, RZ, 0xc0, !PT ;  /* 0xfffffff837377812 */ /* 0x000fe200078ec0ff */
[----:B------:R-:W-:Y:S01]  /*fb70*/  IMAD R57, R57, 0x20, R0 ;  /* 0x0000002039397824 */ /* 0x000fe200078e0200 */
[----:B------:R-:W-:Y:S01]  /*fb80*/  LOP3.LUT R58, R56, 0xfffffff8, RZ, 0xc0, !PT ;  /* 0xfffffff8383a7812 */ /* 0x000fe200078ec0ff */
[----:B------:R-:W4:Y:S01]  /*fb90*/  LDL R50, [R50] ;  /* 0x0000000032327983 */ /* 0x000f220000100800 */
[----:B------:R-:W-:Y:S01]  /*fba0*/  LEA R53, R4, R53, 0x2 ;  /* 0x0000003504357211 */ /* 0x000fe200078e10ff */
[----:B------:R-:W-:Y:S01]  /*fbb0*/  IMAD.IADD R54, R6, 0x1, -R55 ;  /* 0x0000000106367824 */ /* 0x000fe200078e0a37 */
[----:B------:R-:W5:Y:S01]  /*fbc0*/  LDC.64 R4, c[0x3][0x1c8] ;  /* 0x00c07200ff047b82 */ /* 0x000f620000000a00 */
[----:B0-----:R-:W-:Y:S01]  /*fbd0*/  SHF.R.S32.HI R59, RZ, 0x1f, R8 ;  /* 0x0000001fff3b7819 */ /* 0x001fe20000011408 */
[----:B------:R-:W-:Y:S01]  /*fbe0*/  IMAD.IADD R58, R7, 0x1, -R58 ;  /* 0x00000001073a7824 */ /* 0x000fe200078e0a3a */
[----:B------:R-:W-:Y:S01]  /*fbf0*/  SHF.R.S32.HI R6, RZ, 0x1f, R9 ;  /* 0x0000001fff067819 */ /* 0x000fe20000011409 */
[----:B------:R-:W-:Y:S01]  /*fc00*/  IMAD R54, R54, 0x4, R57 ;  /* 0x0000000436367824 */ /* 0x000fe200078e0239 */
[----:B------:R-:W-:Y:S01]  /*fc10*/  LEA.HI R59, R59, R8, RZ, 0x3 ;  /* 0x000000083b3b7211 */ /* 0x000fe200078f18ff */
[----:B------:R-:W4:Y:S01]  /*fc20*/  LDL R52, [R52] ;  /* 0x0000000034347983 */ /* 0x000f220000100800 */
[----:B------:R-:W-:-:S02]  /*fc30*/  LEA.HI R6, R6, R9, RZ, 0x3 ;  /* 0x0000000906067211 */ /* 0x000fc400078f18ff */
[----:B------:R-:W-:Y:S01]  /*fc40*/  SHF.R.S32.HI R7, RZ, 0x3, R56 ;  /* 0x00000003ff077819 */ /* 0x000fe20000011438 */
[----:B------:R-:W4:Y:S01]  /*fc50*/  LDL R53, [R53] ;  /* 0x0000000035357983 */ /* 0x000f220000100800 */
[----:B------:R-:W-:Y:S02]  /*fc60*/  LOP3.LUT R55, R59, 0xfffffff8, RZ, 0xc0, !PT ;  /* 0xfffffff83b377812 */ /* 0x000fe400078ec0ff */
[----:B------:R-:W-:Y:S01]  /*fc70*/  LOP3.LUT R56, R6, 0xfffffff8, RZ, 0xc0, !PT ;  /* 0xfffffff806387812 */ /* 0x000fe200078ec0ff */
[----:B------:R-:W-:Y:S01]  /*fc80*/  IMAD R7, R7, 0x20, R0 ;  /* 0x0000002007077824 */ /* 0x000fe200078e0200 */
[----:B------:R-:W-:Y:S01]  /*fc90*/  SHF.R.S32.HI R59, RZ, 0x3, R59 ;  /* 0x00000003ff3b7819 */ /* 0x000fe2000001143b */
[----:B------:R-:W-:Y:S01]  /*fca0*/  IMAD.IADD R55, R8, 0x1, -R55 ;  /* 0x0000000108377824 */ /* 0x000fe200078e0a37 */
[----:B------:R-:W-:Y:S01]  /*fcb0*/  SHF.R.S32.HI R57, RZ, 0x3, R6 ;  /* 0x00000003ff397819 */ /* 0x000fe20000011406 */
[----:B------:R-:W4:Y:S01]  /*fcc0*/  LDL R54, [R54] ;  /* 0x0000000036367983 */ /* 0x000f220000100800 */
[----:B------:R-:W-:Y:S01]  /*fcd0*/  IADD3 R9, PT, PT, -R56, R9, RZ ;  /* 0x0000000938097210 */ /* 0x000fe20007ffe1ff */
[----:B------:R-:W-:Y:S01]  /*fce0*/  IMAD R56, R58, 0x4, R7 ;  /* 0x000000043a387824 */ /* 0x000fe200078e0207 */
[----:B-1----:R-:W-:Y:S01]  /*fcf0*/  SHF.R.S32.HI R7, RZ, 0x1f, R10 ;  /* 0x0000001fff077819 */ /* 0x002fe2000001140a */
[----:B------:R-:W-:-:S02]  /*fd00*/  IMAD R6, R59, 0x20, R0 ;  /* 0x000000203b067824 */ /* 0x000fc400078e0200 */
[----:B------:R-:W-:Y:S01]  /*fd10*/  IMAD R8, R57, 0x20, R0 ;  /* 0x0000002039087824 */ /* 0x000fe200078e0200 */
[----:B------:R-:W-:Y:S01]  /*fd20*/  LEA.HI R58, R7, R10, RZ, 0x3 ;  /* 0x0000000a073a7211 */ /* 0x000fe200078f18ff */
[----:B------:R-:W-:Y:S01]  /*fd30*/  IMAD R57, R55, 0x4, R6 ;  /* 0x0000000437397824 */ /* 0x000fe200078e0206 */
[----:B-----5:R-:W-:Y:S01]  /*fd40*/  SHF.R.S32.HI R63, RZ, 0x1f, R4 ;  /* 0x0000001fff3f7819 */ /* 0x020fe20000011404 */
[----:B------:R-:W-:Y:S01]  /*fd50*/  IMAD R55, R9, 0x4, R8 ;  /* 0x0000000409377824 */ /* 0x000fe200078e0208 */
[----:B------:R-:W0:Y:S01]  /*fd60*/  LDC.64 R6, c[0x3][0x1d0] ;  /* 0x00c07400ff067b82 */ /* 0x000e220000000a00 */
[----:B------:R-:W-:Y:S01]  /*fd70*/  SHF.R.S32.HI R8, RZ, 0x1f, R11 ;  /* 0x0000001fff087819 */ /* 0x000fe2000001140b */
[----:B------:R-:W5:Y:S01]  /*fd80*/  LDL R56, [R56] ;  /* 0x0000000038387983 */ /* 0x000f620000100800 */
[----:B------:R-:W-:Y:S02]  /*fd90*/  LOP3.LUT R59, R58, 0xfffffff8, RZ, 0xc0, !PT ;  /* 0xfffffff83a3b7812 */ /* 0x000fe400078ec0ff */
[----:B------:R-:W-:Y:S01]  /*fda0*/  LEA.HI R60, R8, R11, RZ, 0x3 ;  /* 0x0000000b083c7211 */ /* 0x000fe200078f18ff */
[----:B------:R-:W5:Y:S01]  /*fdb0*/  LDL R57, [R57] ;  /* 0x0000000039397983 */ /* 0x000f620000100800 */
[----:B------:R-:W-:Y:S01]  /*fdc0*/  SHF.R.S32.HI R61, RZ, 0x3, R58 ;  /* 0x00000003ff3d7819 */ /* 0x000fe2000001143a */
[----:B------:R-:W1:Y:S01]  /*fdd0*/  LDC.64 R8, c[0x3][0x1d8] ;  /* 0x00c07600ff087b82 */ /* 0x000e620000000a00 */
[----:B------:R-:W-:Y:S01]  /*fde0*/  LEA.HI R63, R63, R4, RZ, 0x3 ;  /* 0x000000043f3f7211 */ /* 0x000fe200078f18ff */
[----:B------:R-:W-:Y:S01]  /*fdf0*/  IMAD.IADD R58, R10, 0x1, -R59 ;  /* 0x000000010a3a7824 */ /* 0x000fe200078e0a3b */
[----:B------:R-:W-:Y:S01]  /*fe00*/  SHF.R.S32.HI R10, RZ, 0x1f, R5 ;  /* 0x0000001fff0a7819 */ /* 0x000fe20000011405 */
[----:B------:R-:W-:Y:S01]  /*fe10*/  IMAD R61, R61, 0x20, R0 ;  /* 0x000000203d3d7824 */ /* 0x000fe200078e0200 */
[----:B------:R-:W-:Y:S01]  /*fe20*/  LOP3.LUT R62, R60, 0xfffffff8, RZ, 0xc0, !PT ;  /* 0xfffffff83c3e7812 */ /* 0x000fe200078ec0ff */
[----:B------:R-:W5:Y:S01]  /*fe30*/  LDL R55, [R55] ;  /* 0x0000000037377983 */ /* 0x000f620000100800 */
[----:B------:R-:W-:Y:S01]  /*fe40*/  LOP3.LUT R59, R63, 0xfffffff8, RZ, 0xc0, !PT ;  /* 0xfffffff83f3b7812 */ /* 0x000fe200078ec0ff */
[----:B------:R-:W-:Y:S01]  /*fe50*/  IMAD R58, R58, 0x4, R61 ;  /* 0x000000043a3a7824 */ /* 0x000fe200078e023d */
[----:B------:R-:W-:-:S02]  /*fe60*/  LEA.HI R10, R10, R5, RZ, 0x3 ;  /* 0x000000050a0a7211 */ /* 0x000fc400078f18ff */
[----:B------:R-:W-:Y:S01]  /*fe70*/  IADD3 R62, PT, PT, -R62, R11, RZ ;  /* 0x0000000b3e3e7210 */ /* 0x000fe20007ffe1ff */
[----:B------:R-:W-:Y:S01]  /*fe80*/  IMAD.IADD R59, R4, 0x1, -R59 ;  /* 0x00000001043b7824 */ /* 0x000fe200078e0a3b */
[----:B------:R-:W-:Y:S01]  /*fe90*/  SHF.R.S32.HI R11, RZ, 0x3, R60 ;  /* 0x00000003ff0b7819 */ /* 0x000fe2000001143c */
[----:B------:R-:W5:Y:S01]  /*fea0*/  LDL R58, [R58] ;  /* 0x000000003a3a7983 */ /* 0x000f620000100800 */
[----:B------:R-:W-:Y:S02]  /*feb0*/  LOP3.LUT R4, R10, 0xfffffff8, RZ, 0xc0, !PT ;  /* 0xfffffff80a047812 */ /* 0x000fe400078ec0ff */
[----:B------:R-:W-:Y:S01]  /*fec0*/  SHF.R.S32.HI R63, RZ, 0x3, R63 ;  /* 0x00000003ff3f7819 */ /* 0x000fe2000001143f */
[----:B------:R-:W-:Y:S01]  /*fed0*/  IMAD R61, R11, 0x20, R0 ;  /* 0x000000200b3d7824 */ /* 0x000fe200078e0200 */
[----:B------:R-:W-:Y:S01]  /*fee0*/  SHF.R.S32.HI R65, RZ, 0x3, R10 ;  /* 0x00000003ff417819 */ /* 0x000fe2000001140a */
[----:B------:R-:W-:Y:S01]  /*fef0*/  IMAD.IADD R4, R5, 0x1, -R4 ;  /* 0x0000000105047824 */ /* 0x000fe200078e0a04 */
[----:B------:R-:W2:Y:S01]  /*ff00*/  LDC.64 R10, c[0x3][0x1e0] ;  /* 0x00c07800ff0a7b82 */ /* 0x000ea20000000a00 */
[----:B------:R-:W-:Y:S01]  /*ff10*/  IMAD R60, R63, 0x20, R0 ;  /* 0x000000203f3c7824 */ /* 0x000fe200078e0200 */
[----:B0-----:R-:W-:Y:S01]  /*ff20*/  SHF.R.S32.HI R5, RZ, 0x1f, R6 ;  /* 0x0000001fff057819 */ /* 0x001fe20000011406 */
[----:B------:R-:W-:Y:S01]  /*ff30*/  IMAD R65, R65, 0x20, R0 ;  /* 0x0000002041417824 */ /* 0x000fe200078e0200 */
[----:B-1----:R-:W-:Y:S01]  /*ff40*/  SHF.R.S32.HI R67, RZ, 0x1f, R8 ;  /* 0x0000001fff437819 */ /* 0x002fe20000011408 */
[----:B------:R-:W-:Y:S01]  /*ff50*/  IMAD R61, R62, 0x4, R61 ;  /* 0x000000043e3d7824 */ /* 0x000fe200078e023d */
[----:B------:R-:W-:-:S02]  /*ff60*/  LEA.HI R5, R5, R6, RZ, 0x3 ;  /* 0x0000000605057211 */ /* 0x000fc400078f18ff */
[----:B------:R-:W-:Y:S01]  /*ff70*/  LEA R60, R59, R60, 0x2 ;  /* 0x0000003c3b3c7211 */ /* 0x000fe200078e10ff */
[----:B------:R-:W-:Y:S01]  /*ff80*/  IMAD R59, R4, 0x4, R65 ;  /* 0x00000004043b7824 */ /* 0x000fe200078e0241 */
[----:B------:R-:W-:Y:S01]  /*ff90*/  SHF.R.S32.HI R4, RZ, 0x1f, R7 ;  /* 0x0000001fff047819 */ /* 0x000fe20000011407 */
[----:B------:R-:W5:Y:S01]  /*ffa0*/  LDL R61, [R61] ;  /* 0x000000003d3d7983 */ /* 0x000f620000100800 */
[----:B------:R-:W-:Y:S02]  /*ffb0*/  SHF.R.S32.HI R63, RZ, 0x3, R5 ;  /* 0x00000003ff3f7819 */ /* 0x000fe40000011405 */
[----:B------:R-:W-:Y:S01]  /*ffc0*/  LOP3.LUT R5, R5, 0xfffffff8, RZ, 0xc0, !PT ;  /* 0xfffffff805057812 */ /* 0x000fe200078ec0ff */
[----:B------:R-:W5:Y:S01]  /*ffd0*/  LDL R60, [R60] ;  /* 0x000000003c3c7983 */ /* 0x000f620000100800 */
[----:B------:R-:W-:Y:S01]  /*ffe0*/  LEA.HI R65, R4, R7, RZ, 0x3 ;  /* 0x0000000704417211 */ /* 0x000fe200078f18ff */
[----:B------:R-:W-:Y:S01]  /*fff0*/  IMAD R63, R63, 0x20, R0 ;  /* 0x000000203f3f7824 */ /* 0x000fe200078e0200 */
[----:B------:R-:W-:Y:S01]  /*10000*/  LEA.HI R66, R67, R8, RZ, 0x3 ;  /* 0x0000000843427211 */ /* 0x000fe200078f18ff */
[----:B------:R-:W-:Y:S01]  /*10010*/  IMAD.IADD R6, R6, 0x1, -R5 ;  /* 0x0000000106067824 */ /* 0x000fe200078e0a05 */
[----:B------:R-:W-:Y:S01]  /*10020*/  SHF.R.S32.HI R62, RZ, 0x1f, R9 ;  /* 0x0000001fff3e7819 */ /* 0x000fe20000011409 */
[----:B------:R-:W5:Y:S01]  /*10030*/  LDL R59, [R59] ;  /* 0x000000003b3b7983 */ /* 0x000f620000100800 */
[----:B------:R-:W-:Y:S01]  /*10040*/  LOP3.LUT R4, R65, 0xfffffff8, RZ, 0xc0, !PT ;  /* 0xfffffff841047812 */ /* 0x000fe200078ec0ff */
[----:B------:R-:W-:Y:S01]  /*10050*/  IMAD R6, R6, 0x4, R63 ;  /* 0x0000000406067824 */ /* 0x000fe200078e023f */
[----:B------:R-:W-:-:S02]  /*10060*/  LOP3.LUT R5, R66, 0xfffffff8, RZ, 0xc0, !PT ;  /* 0xfffffff842057812 */ /* 0x000fc400078ec0ff */
[----:B------:R-:W-:Y:S01]  /*10070*/  LEA.HI R62, R62, R9, RZ, 0x3 ;  /* 0x000000093e3e7211 */ /* 0x000fe200078f18ff */
[----:B------:R-:W-:Y:S01]  /*10080*/  IMAD.IADD R7, R7, 0x1, -R4 ;  /* 0x0000000107077824 */ /* 0x000fe200078e0a04 */
[----:B------:R-:W-:Y:S01]  /*10090*/  IADD3 R8, PT, PT, -R5, R8, RZ ;  /* 0x0000000805087210 */ /* 0x000fe20007ffe1ff */
[----:B------:R-:W5:Y:S01]  /*100a0*/  LDL R6, [R6] ;  /* 0x0000000006067983 */ /* 0x000f620000100800 */
[----:B------:R-:W0:Y:S01]  /*100b0*/  LDC.64 R4, c[0x3][0x1e8] ;  /* 0x00c07a00ff047b82 */ /* 0x000e220000000a00 */
[----:B------:R-:W-:Y:S02]  /*100c0*/  LOP3.LUT R64, R62, 0xfffffff8, RZ, 0xc0, !PT ;  /* 0xfffffff83e407812 */ /* 0x000fe400078ec0ff */
[----:B--2---:R-:W-:-:S03]  /*100d0*/  SHF.R.S32.HI R63, RZ, 0x1f, R10 ;  /* 0x0000001fff3f7819 */ /* 0x004fc6000001140a */
[----:B------:R-:W-:Y:S01]  /*100e0*/  IMAD.IADD R64, R9, 0x1, -R64 ;  /* 0x0000000109407824 */ /* 0x000fe200078e0a40 */
[----:B------:R-:W-:Y:S02]  /*100f0*/  LEA.HI R63, R63, R10, RZ, 0x3 ;  /* 0x0000000a3f3f7211 */ /* 0x000fe400078f18ff */
[----:B------:R-:W-:Y:S02]  /*10100*/  SHF.R.S32.HI R9, RZ, 0x3, R65 ;  /* 0x00000003ff097819 */ /* 0x000fe40000011441 */
[----:B------:R-:W-:Y:S02]  /*10110*/  SHF.R.S32.HI R65, RZ, 0x3, R66 ;  /* 0x00000003ff417819 */ /* 0x000fe40000011442 */
[----:B------:R-:W-:Y:S02]  /*10120*/  SHF.R.S32.HI R69, RZ, 0x3, R63 ;  /* 0x00000003ff457819 */ /* 0x000fe4000001143f */
[----:B------:R-:W-:Y:S02]  /*10130*/  SHF.R.S32.HI R67, RZ, 0x3, R62 ;  /* 0x00000003ff437819 */ /* 0x000fe4000001143e */
[----:B------:R-:W-:Y:S01]  /*10140*/  LOP3.LUT R63, R63, 0xfffffff8, RZ, 0xc0, !PT ;  /* 0xfffffff83f3f7812 */ /* 0x000fe200078ec0ff */
[----:B------:R-:W-:-:S02]  /*10150*/  IMAD R65, R65, 0x20, R0 ;  /* 0x0000002041417824 */ /* 0x000fc400078e0200 */
[--C-:B------:R-:W-:Y:S02]  /*10160*/  IMAD R62, R9, 0x20, R0.reuse ;  /* 0x00000020093e7824 */ /* 0x100fe400078e0200 */
[--C-:B------:R-:W-:Y:S02]  /*10170*/  IMAD R67, R67, 0x20, R0.reuse ;  /* 0x0000002043437824 */ /* 0x100fe400078e0200 */
[----:B------:R-:W-:Y:S02]  /*10180*/  IMAD.IADD R63, R10, 0x1, -R63 ;  /* 0x000000010a3f7824 */ /* 0x000fe400078e0a3f */
[----:B------:R-:W-:Y:S01]  /*10190*/  IMAD R10, R8, 0x4, R65 ;  /* 0x00000004080a7824 */ /* 0x000fe200078e0241 */
[----:B------:R-:W-:Y:S01]  /*101a0*/  SHF.R.S32.HI R8, RZ, 0x1f, R11 ;  /* 0x0000001fff087819 */ /* 0x000fe2000001140b */
[----:B------:R-:W-:Y:S02]  /*101b0*/  IMAD R66, R69, 0x20, R0 ;  /* 0x0000002045427824 */ /* 0x000fe400078e0200 */
[----:B------:R-:W-:Y:S01]  /*101c0*/  IMAD R7, R7, 0x4, R62 ;  /* 0x0000000407077824 */ /* 0x000fe200078e023e */
[----:B------:R-:W-:Y:S01]  /*101d0*/  LEA R62, R64, R67, 0x2 ;  /* 0x00000043403e7211 */ /* 0x000fe200078e10ff */
[----:B------:R-:W-:Y:S01]  /*101e0*/  IMAD R64, R63, 0x4, R66 ;  /* 0x000000043f407824 */ /* 0x000fe200078e0242 */
[----:B------:R-:W-:Y:S01]  /*101f0*/  LEA.HI R63, R8, R11, RZ, 0x3 ;  /* 0x0000000b083f7211 */ /* 0x000fe200078f18ff */
[----:B------:R-:W2:Y:S01]  /*10200*/  LDL R10, [R10] ;  /* 0x000000000a0a7983 */ /* 0x000ea20000100800 */
[----:B0-----:R-:W-:Y:S01]  /*10210*/  SHF.R.S32.HI R65, RZ, 0x1f, R4 ;  /* 0x0000001fff417819 */ /* 0x001fe20000011404 */
[----:B------:R-:W0:Y:S01]  /*10220*/  LDC.64 R8, c[0x3][0x1f0] ;  /* 0x00c07c00ff087b82 */ /* 0x000e220000000a00 */
[----:B------:R-:W-:Y:S01]  /*10230*/  SHF.R.S32.HI R66, RZ, 0x1f, R5 ;  /* 0x0000001fff427819 */ /* 0x000fe20000011405 */
[----:B------:R-:W2:Y:S01]  /*10240*/  LDL R7, [R7] ;  /* 0x0000000007077983 */ /* 0x000ea20000100800 */
[----:B------:R-:W-:-:S02]  /*10250*/  LEA.HI R65, R65, R4, RZ, 0x3 ;  /* 0x0000000441417211 */ /* 0x000fc400078f18ff */
[----:B------:R-:W-:Y:S01]  /*10260*/  LEA.HI R66, R66, R5, RZ, 0x3 ;  /* 0x0000000542427211 */ /* 0x000fe200078f18ff */
[----:B------:R-:W2:Y:S01]  /*10270*/  LDL R62, [R62] ;  /* 0x000000003e3e7983 */ /* 0x000ea20000100800 */
[----:B------:R-:W-:Y:S02]  /*10280*/  LOP3.LUT R68, R63, 0xfffffff8, RZ, 0xc0, !PT ;  /* 0xfffffff83f447812 */ /* 0x000fe400078ec0ff */
[----:B------:R-:W-:Y:S02]  /*10290*/  LOP3.LUT R69, R65, 0xfffffff8, RZ, 0xc0, !PT ;  /* 0xfffffff841457812 */ /* 0x000fe400078ec0ff */
[----:B------:R-:W-:Y:S01]  /*102a0*/  LOP3.LUT R70, R66, 0xfffffff8, RZ, 0xc0, !PT ;  /* 0xfffffff842467812 */ /* 0x000fe200078ec0ff */
[----:B------:R-:W-:Y:S02]  /*102b0*/  IMAD.IADD R67, R11, 0x1, -R68 ;  /* 0x000000010b437824 */ /* 0x000fe400078e0a44 */
[----:B------:R-:W-:Y:S02]  /*102c0*/  IMAD.IADD R68, R4, 0x1, -R69 ;  /* 0x0000000104447824 */ /* 0x000fe400078e0a45 */
[----:B------:R-:W-:-:S02]  /*102d0*/  IMAD.IADD R69, R5, 0x1, -R70 ;  /* 0x0000000105457824 */ /* 0x000fc400078e0a46 */
[----:B------:R-:W1:Y:S01]  /*102e0*/  LDC.64 R4, c[0x3][0x1f8] ;  /* 0x00c07e00ff047b82 */ /* 0x000e620000000a00 */
[----:B------:R-:W-:Y:S02]  /*102f0*/  SHF.R.S32.HI R63, RZ, 0x3, R63 ;  /* 0x00000003ff3f7819 */ /* 0x000fe4000001143f */
[----:B------:R-:W-:-:S03]  /*10300*/  SHF.R.S32.HI R11, RZ, 0x3, R66 ;  /* 0x00000003ff0b7819 */ /* 0x000fc60000011442 */
[----:B------:R-:W-:Y:S01]  /*10310*/  IMAD R66, R63, 0x20, R0 ;  /* 0x000000203f427824 */ /* 0x000fe200078e0200 */
[----:B0-----:R-:W-:-:S04]  /*10320*/  SHF.R.S32.HI R71, RZ, 0x1f, R8 ;  /* 0x0000001fff477819 */ /* 0x001fc80000011408 */
[----:B------:R-:W-:Y:S02]  /*10330*/  LEA R63, R67, R66, 0x2 ;  /* 0x00000042433f7211 */ /* 0x000fe400078e10ff */
[----:B------:R-:W-:Y:S02]  /*10340*/  LEA.HI R71, R71, R8, RZ, 0x3 ;  /* 0x0000000847477211 */ /* 0x000fe400078f18ff */
[----:B------:R-:W-:Y:S02]  /*10350*/  SHF.R.S32.HI R66, RZ, 0x1f, R9 ;  /* 0x0000001fff427819 */ /* 0x000fe40000011409 */
[----:B------:R-:W-:Y:S01]  /*10360*/  SHF.R.S32.HI R65, RZ, 0x3, R65 ;  /* 0x00000003ff417819 */ /* 0x000fe20000011441 */
[----:B------:R-:W-:Y:S01]  /*10370*/  IMAD R70, R11, 0x20, R0 ;  /* 0x000000200b467824 */ /* 0x000fe200078e0200 */
[----:B------:R-:W-:Y:S01]  /*10380*/  LOP3.LUT R67, R71, 0xfffffff8, RZ, 0xc0, !PT ;  /* 0xfffffff847437812 */ /* 0x000fe200078ec0ff */
[----:B------:R0:W2:Y:S01]  /*10390*/  LDL R11, [R64] ;  /* 0x00000000400b7983 */ /* 0x0000a20000100800 */
[----:B------:R-:W-:-:S02]  /*103a0*/  LEA.HI R66, R66, R9, RZ, 0x3 ;  /* 0x0000000942427211 */ /* 0x000fc400078f18ff */
[----:B------:R-:W-:Y:S01]  /*103b0*/  SHF.R.S32.HI R71, RZ, 0x3, R71 ;  /* 0x00000003ff477819 */ /* 0x000fe20000011447 */
[----:B------:R-:W-:Y:S01]  /*103c0*/  IMAD R65, R65, 0x20, R0 ;  /* 0x0000002041417824 */ /* 0x000fe200078e0200 */
[----:B------:R-:W-:Y:S01]  /*103d0*/  SHF.R.S32.HI R73, RZ, 0x3, R66 ;  /* 0x00000003ff497819 */ /* 0x000fe20000011442 */
[----:B------:R-:W-:Y:S01]  /*103e0*/  IMAD.IADD R67, R8, 0x1, -R67 ;  /* 0x0000000108437824 */ /* 0x000fe200078e0a43 */
[----:B------:R-:W2:Y:S01]  /*103f0*/  LDL R63, [R63] ;  /* 0x000000003f3f7983 */ /* 0x000ea20000100800 */
[----:B0-----:R-:W-:Y:S01]  /*10400*/  LOP3.LUT R64, R66, 0xfffffff8, RZ, 0xc0, !PT ;  /* 0xfffffff842407812 */ /* 0x001fe200078ec0ff */
[----:B------:R-:W-:Y:S01]  /*10410*/  IMAD R66, R71, 0x20, R0 ;  /* 0x0000002047427824 */ /* 0x000fe200078e0200 */
[----:B-1----:R-:W-:Y:S01]  /*10420*/  SHF.R.S32.HI R71, RZ, 0x1f, R4 ;  /* 0x0000001fff477819 */ /* 0x002fe20000011404 */
[----:B------:R-:W-:Y:S02]  /*10430*/  IMAD R65, R68, 0x4, R65 ;  /* 0x0000000444417824 */ /* 0x000fe400078e0241 */
[----:B------:R-:W-:Y:S01]  /*10440*/  IMAD.IADD R68, R9, 0x1, -R64 ;  /* 0x0000000109447824 */ /* 0x000fe200078e0a40 */
[----:B------:R-:W-:-:S02]  /*10450*/  LEA.HI R71, R71, R4, RZ, 0x3 ;  /* 0x0000000447477211 */ /* 0x000fc400078f18ff */
[----:B------:R-:W-:Y:S01]  /*10460*/  LEA R9, R67, R66, 0x2 ;  /* 0x0000004243097211 */ /* 0x000fe200078e10ff */
[----:B------:R0:W2:Y:S01]  /*10470*/  LDL R8, [R65] ;  /* 0x0000000041087983 */ /* 0x0000a20000100800 */
[----:B------:R-:W-:Y:S01]  /*10480*/  SHF.R.S32.HI R66, RZ, 0x1f, R5 ;  /* 0x0000001fff427819 */ /* 0x000fe20000011405 */
[----:B------:R-:W-:-:S03]  /*10490*/  IMAD R69, R69, 0x4, R70 ;  /* 0x0000000445457824 */ /* 0x000fc600078e0246 */
[----:B------:R-:W-:Y:S01]  /*104a0*/  LEA.HI R67, R66, R5, RZ, 0x3 ;  /* 0x0000000542437211 */ /* 0x000fe200078f18ff */
[--C-:B------:R-:W-:Y:S01]  /*104b0*/  IMAD R73, R73, 0x20, R0.reuse ;  /* 0x0000002049497824 */ /* 0x100fe200078e0200 */
[----:B------:R1:W2:Y:S01]  /*104c0*/  LDL R64, [R69] ;  /* 0x0000000045407983 */ /* 0x0002a20000100800 */
[----:B0-----:R-:W-:Y:S02]  /*104d0*/  SHF.R.S32.HI R65, RZ, 0x3, R71 ;  /* 0x00000003ff417819 */ /* 0x001fe40000011447 */
[----:B------:R-:W-:Y:S01]  /*104e0*/  LOP3.LUT R70, R67, 0xfffffff8, RZ, 0xc0, !PT ;  /* 0xfffffff843467812 */ /* 0x000fe200078ec0ff */
[----:B------:R-:W2:Y:S02]  /*104f0*/  LDL R9, [R9] ;  /* 0x0000000009097983 */ /* 0x000ea40000100800 */
[----:B------:R-:W-:Y:S01]  /*10500*/  IMAD R66, R65, 0x20, R0 ;  /* 0x0000002041427824 */ /* 0x000fe200078e0200 */
[----:B------:R-:W-:Y:S02]  /*10510*/  SHF.R.S32.HI R65, RZ, 0x3, R67 ;  /* 0x00000003ff417819 */ /* 0x000fe40000011443 */
[----:B------:R-:W-:Y:S01]  /*10520*/  LOP3.LUT R71, R71, 0xfffffff8, RZ, 0xc0, !PT ;  /* 0xfffffff847477812 */ /* 0x000fe200078ec0ff */
[----:B------:R-:W-:-:S02]  /*10530*/  IMAD.IADD R70, R5, 0x1, -R70 ;  /* 0x0000000105467824 */ /* 0x000fc400078e0a46 */
[----:B------:R-:W-:Y:S02]  /*10540*/  IMAD R65, R65, 0x20, R0 ;  /* 0x0000002041417824 */ /* 0x000fe400078e0200 */
[----:B------:R-:W-:Y:S02]  /*10550*/  IMAD.IADD R71, R4, 0x1, -R71 ;  /* 0x0000000104477824 */ /* 0x000fe400078e0a47 */
[----:B------:R-:W-:Y:S01]  /*10560*/  IMAD R68, R68, 0x4, R73 ;  /* 0x0000000444447824 */ /* 0x000fe200078e0249 */
[----:B------:R-:W-:Y:S01]  /*10570*/  LEA R0, R70, R65, 0x2 ;  /* 0x0000004146007211 */ /* 0x000fe200078e10ff */
[----:B------:R-:W-:-:S03]  /*10580*/  IMAD R66, R71, 0x4, R66 ;  /* 0x0000000447427824 */ /* 0x000fc600078e0242 */
[----:B------:R-:W2:Y:S04]  /*10590*/  LDL R4, [R68] ;  /* 0x0000000044047983 */ /* 0x000ea80000100800 */
[----:B------:R-:W2:Y:S04]  /*105a0*/  LDL R5, [R66] ;  /* 0x0000000042057983 */ /* 0x000ea80000100800 */
[----:B------:R-:W2:Y:S01]  /*105b0*/  LDL R0, [R0] ;  /* 0x0000000000007983 */ /* 0x000ea20000100800 */
[----:B---3--:R0:W-:Y:S01]  /*105c0*/  F2I.TRUNC.NTZ R77, R22 ;  /* 0x00000016004d7305 */ /* 0x0081e2000020f100 */
[----:B------:R-:W3:Y:S01]  /*105d0*/  S2UR UR4, SR_CTAID.Y ;  /* 0x00000000000479c3 */ /* 0x000ee20000002600 */
[----:B0-----:R-:W3:Y:S06]  /*105e0*/  S2R R22, SR_CTAID.X ;  /* 0x0000000000167919 */ /* 0x001eec0000002500 */
[----:B------:R0:W-:Y:S02]  /*105f0*/  F2I.TRUNC.NTZ R75, R24 ;  /* 0x00000018004b7305 */ /* 0x0001e4000020f100 */
[----:B0-----:R-:W3:Y:S06]  /*10600*/  LDC R24, c[0x0][0x398] ;  /* 0x0000e600ff187b82 */ /* 0x001eec0000000800 */
[----:B------:R-:W-:Y:S08]  /*10610*/  F2I.TRUNC.NTZ R65, R19 ;  /* 0x0000001300417305 */ /* 0x000ff0000020f100 */
[----:B-1----:R0:W-:Y:S02]  /*10620*/  F2I.TRUNC.NTZ R69, R18 ;  /* 0x0000001200457305 */ /* 0x0021e4000020f100 */
[----:B0-----:R-:W0:Y:S06]  /*10630*/  LDC.64 R18, c[0x0][0x388] ;  /* 0x0000e200ff127b82 */ /* 0x001e2c0000000a00 */
[----:B------:R-:W1:Y:S01]  /*10640*/  F2I.TRUNC.NTZ R13, R13 ;  /* 0x0000000d000d7305 */ /* 0x000e62000020f100 */
[----:B---3--:R-:W-:-:S07]  /*10650*/  IMAD R22, R24, UR4, R22 ;  /* 0x0000000418167c24 */ /* 0x008fce000f8e0216 */
[----:B------:R-:W3:Y:S01]  /*10660*/  F2I.TRUNC.NTZ R3, R3 ;  /* 0x0000000300037305 */ /* 0x000ee2000020f100 */
[----:B------:R-:W-:-:S07]  /*10670*/  IMAD.SHL.U32 R22, R22, 0x40, RZ ;  /* 0x0000004016167824 */ /* 0x000fce00078e00ff */
[----:B------:R-:W3:Y:S08]  /*10680*/  F2I.TRUNC.NTZ R15, R15 ;  /* 0x0000000f000f7305 */ /* 0x000ef0000020f100 */
[----:B----4-:R-:W4:Y:S01]  /*10690*/  F2I.TRUNC.NTZ R17, R17 ;  /* 0x0000001100117305 */ /* 0x010f22000020f100 */
[----:B0-----:R-:W-:-:S05]  /*106a0*/  IMAD.WIDE.U32 R18, R22, 0x2, R18 ;  /* 0x0000000216127825 */ /* 0x001fca00078e0012 */
[----:B-1----:R-:W-:Y:S02]  /*106b0*/  STG.E.U16 desc[UR6][R18.64+0x2], R13 ;  /* 0x0000020d12007986 */ /* 0x002fe4000c101506 */
[----:B------:R-:W0:Y:S02]  /*106c0*/  F2I.TRUNC.NTZ R2, R2 ;  /* 0x0000000200027305 */ /* 0x000e24000020f100 */
[----:B---3--:R1:W-:Y:S04]  /*106d0*/  STG.E.U16 desc[UR6][R18.64+0x6], R3 ;  /* 0x0000060312007986 */ /* 0x0083e8000c101506 */
[----:B------:R3:W-:Y:S02]  /*106e0*/  STG.E.U16 desc[UR6][R18.64+0xa], R15 ;  /* 0x00000a0f12007986 */ /* 0x0007e4000c101506 */
[----:B------:R-:W0:Y:S02]  /*106f0*/  F2I.TRUNC.NTZ R12, R12 ;  /* 0x0000000c000c7305 */ /* 0x000e24000020f100 */
[----:B----4-:R4:W-:Y:S06]  /*10700*/  STG.E.U16 desc[UR6][R18.64+0x3c], R17 ;  /* 0x00003c1112007986 */ /* 0x0109ec000c101506 */
[----:B------:R-:W0:Y:S08]  /*10710*/  F2I.TRUNC.NTZ R14, R14 ;  /* 0x0000000e000e7305 */ /* 0x000e30000020f100 */
        /* <DEDUP_REMOVED lines=34> */
[----:B-----5:R-:W5:Y:S08]  /*10940*/  F2I.TRUNC.NTZ R56, R56 ;  /* 0x0000003800387305 */ /* 0x020f70000020f100 */
[----:B------:R-:W5:Y:S08]  /*10950*/  F2I.TRUNC.NTZ R57, R57 ;  /* 0x0000003900397305 */ /* 0x000f70000020f100 */
[----:B------:R-:W5:Y:S08]  /*10960*/  F2I.TRUNC.NTZ R55, R55 ;  /* 0x0000003700377305 */ /* 0x000f70000020f100 */
[----:B------:R-:W5:Y:S08]  /*10970*/  F2I.TRUNC.NTZ R58, R58 ;  /* 0x0000003a003a7305 */ /* 0x000f70000020f100 */
[----:B------:R-:W5:Y:S08]  /*10980*/  F2I.TRUNC.NTZ R61, R61 ;  /* 0x0000003d003d7305 */ /* 0x000f70000020f100 */
[----:B------:R-:W5:Y:S08]  /*10990*/  F2I.TRUNC.NTZ R60, R60 ;  /* 0x0000003c003c7305 */ /* 0x000f70000020f100 */
[----:B------:R-:W5:Y:S08]  /*109a0*/  F2I.TRUNC.NTZ R59, R59 ;  /* 0x0000003b003b7305 */ /* 0x000f70000020f100 */
[----:B------:R-:W5:Y:S08]  /*109b0*/  F2I.TRUNC.NTZ R6, R6 ;  /* 0x0000000600067305 */ /* 0x000f70000020f100 */
[----:B--2---:R-:W2:Y:S08]  /*109c0*/  F2I.TRUNC.NTZ R7, R7 ;  /* 0x0000000700077305 */ /* 0x004eb0000020f100 */
[----:B------:R-:W2:Y:S08]  /*109d0*/  F2I.TRUNC.NTZ R10, R10 ;  /* 0x0000000a000a7305 */ /* 0x000eb0000020f100 */
[----:B------:R-:W2:Y:S08]  /*109e0*/  F2I.TRUNC.NTZ R62, R62 ;  /* 0x0000003e003e7305 */ /* 0x000eb0000020f100 */
[----:B------:R-:W2:Y:S08]  /*109f0*/  F2I.TRUNC.NTZ R11, R11 ;  /* 0x0000000b000b7305 */ /* 0x000eb0000020f100 */
[----:B------:R-:W2:Y:S08]  /*10a00*/  F2I.TRUNC.NTZ R63, R63 ;  /* 0x0000003f003f7305 */ /* 0x000eb0000020f100 */
[----:B-1----:R-:W1:Y:S08]  /*10a10*/  F2I.TRUNC.NTZ R3, R8 ;  /* 0x0000000800037305 */ /* 0x002e70000020f100 */
[----:B------:R-:W1:Y:S08]  /*10a20*/  F2I.TRUNC.NTZ R13, R64 ;  /* 0x00000040000d7305 */ /* 0x000e70000020f100 */
[----:B------:R-:W1:Y:S08]  /*10a30*/  F2I.TRUNC.NTZ R9, R9 ;  /* 0x0000000900097305 */ /* 0x000e70000020f100 */
[----:B---3--:R-:W3:Y:S08]  /*10a40*/  F2I.TRUNC.NTZ R15, R4 ;  /* 0x00000004000f7305 */ /* 0x008ef0000020f100 */
[----:B------:R-:W3:Y:S08]  /*10a50*/  F2I.TRUNC.NTZ R5, R5 ;  /* 0x0000000500057305 */ /* 0x000ef0000020f100 */
[----:B----4-:R-:W4:Y:S01]  /*10a60*/  F2I.TRUNC.NTZ R17, R0 ;  /* 0x0000000000117305 */ /* 0x010f22000020f100 */
[----:B0-----:R-:W-:Y:S04]  /*10a70*/  STG.E.U16 desc[UR6][R18.64], R2 ;  /* 0x0000000212007986 */ /* 0x001fe8000c101506 */
[----:B------:R-:W-:Y:S04]  /*10a80*/  STG.E.U16 desc[UR6][R18.64+0x4], R12 ;  /* 0x0000040c12007986 */ /* 0x000fe8000c101506 */
        /* <DEDUP_REMOVED lines=39> */
[----:B-----5:R-:W-:Y:S04]  /*10d00*/  STG.E.U16 desc[UR6][R18.64+0x5a], R56 ;  /* 0x00005a3812007986 */ /* 0x020fe8000c101506 */
[----:B------:R-:W-:Y:S04]  /*10d10*/  STG.E.U16 desc[UR6][R18.64+0x5c], R57 ;  /* 0x00005c3912007986 */ /* 0x000fe8000c101506 */
[----:B------:R-:W-:Y:S04]  /*10d20*/  STG.E.U16 desc[UR6][R18.64+0x5e], R55 ;  /* 0x00005e3712007986 */ /* 0x000fe8000c101506 */
[----:B------:R-:W-:Y:S04]  /*10d30*/  STG.E.U16 desc[UR6][R18.64+0x60], R58 ;  /* 0x0000603a12007986 */ /* 0x000fe8000c101506 */
[----:B------:R-:W-:Y:S04]  /*10d40*/  STG.E.U16 desc[UR6][R18.64+0x62], R61 ;  /* 0x0000623d12007986 */ /* 0x000fe8000c101506 */
[----:B------:R-:W-:Y:S04]  /*10d50*/  STG.E.U16 desc[UR6][R18.64+0x64], R60 ;  /* 0x0000643c12007986 */ /* 0x000fe8000c101506 */
[----:B------:R-:W-:Y:S04]  /*10d60*/  STG.E.U16 desc[UR6][R18.64+0x66], R59 ;  /* 0x0000663b12007986 */ /* 0x000fe8000c101506 */
[----:B------:R-:W-:Y:S04]  /*10d70*/  STG.E.U16 desc[UR6][R18.64+0x68], R6 ;  /* 0x0000680612007986 */ /* 0x000fe8000c101506 */
[----:B--2---:R-:W-:Y:S04]  /*10d80*/  STG.E.U16 desc[UR6][R18.64+0x6a], R7 ;  /* 0x00006a0712007986 */ /* 0x004fe8000c101506 */
[----:B------:R-:W-:Y:S04]  /*10d90*/  STG.E.U16 desc[UR6][R18.64+0x6c], R10 ;  /* 0x00006c0a12007986 */ /* 0x000fe8000c101506 */
[----:B------:R-:W-:Y:S04]  /*10da0*/  STG.E.U16 desc[UR6][R18.64+0x6e], R62 ;  /* 0x00006e3e12007986 */ /* 0x000fe8000c101506 */
[----:B------:R-:W-:Y:S04]  /*10db0*/  STG.E.U16 desc[UR6][R18.64+0x70], R11 ;  /* 0x0000700b12007986 */ /* 0x000fe8000c101506 */
[----:B------:R-:W-:Y:S04]  /*10dc0*/  STG.E.U16 desc[UR6][R18.64+0x72], R63 ;  /* 0x0000723f12007986 */ /* 0x000fe8000c101506 */
[----:B-1----:R-:W-:Y:S04]  /*10dd0*/  STG.E.U16 desc[UR6][R18.64+0x74], R3 ;  /* 0x0000740312007986 */ /* 0x002fe8000c101506 */
[----:B------:R-:W-:Y:S04]  /*10de0*/  STG.E.U16 desc[UR6][R18.64+0x76], R13 ;  /* 0x0000760d12007986 */ /* 0x000fe8000c101506 */
[----:B------:R-:W-:Y:S04]  /*10df0*/  STG.E.U16 desc[UR6][R18.64+0x78], R9 ;  /* 0x0000780912007986 */ /* 0x000fe8000c101506 */
[----:B---3--:R-:W-:Y:S04]  /*10e00*/  STG.E.U16 desc[UR6][R18.64+0x7a], R15 ;  /* 0x00007a0f12007986 */ /* 0x008fe8000c101506 */
[----:B------:R-:W-:Y:S04]  /*10e10*/  STG.E.U16 desc[UR6][R18.64+0x7c], R5 ;  /* 0x00007c0512007986 */ /* 0x000fe8000c101506 */
[----:B----4-:R-:W-:Y:S01]  /*10e20*/  STG.E.U16 desc[UR6][R18.64+0x7e], R17 ;  /* 0x00007e1112007986 */ /* 0x010fe2000c101506 */
[----:B------:R-:W-:Y:S05]  /*10e30*/  EXIT ;  /* 0x000000000000794d */ /* 0x000fea0003800000 */
        .weak           $__internal_0_$__cuda_sm3x_div_rn_noftz_f32_slowpath
        .type           $__internal_0_$__cuda_sm3x_div_rn_noftz_f32_slowpath,@function
        .size           $__internal_0_$__cuda_sm3x_div_rn_noftz_f32_slowpath,(.L_x_142 - $__internal_0_$__cuda_sm3x_div_rn_noftz_f32_slowpath)
$__internal_0_$__cuda_sm3x_div_rn_noftz_f32_slowpath:
[----:B------:R-:W-:Y:S02]  /*10e40*/  SHF.R.U32.HI R3, RZ, 0x17, R70 ;  /* 0x00000017ff037819 */ /* 0x000fe40000011646 */
[----:B------:R-:W-:Y:S02]  /*10e50*/  SHF.R.U32.HI R72, RZ, 0x17, R73 ;  /* 0x00000017ff487819 */ /* 0x000fe40000011649 */
[----:B------:R-:W-:Y:S02]  /*10e60*/  LOP3.LUT R3, R3, 0xff, RZ, 0xc0, !PT ;  /* 0x000000ff03037812 */ /* 0x000fe400078ec0ff */
[----:B------:R-:W-:-:S03]  /*10e70*/  LOP3.LUT R72, R72, 0xff, RZ, 0xc0, !PT ;  /* 0x000000ff48487812 */ /* 0x000fc600078ec0ff */
[----:B------:R-:W-:Y:S02]  /*10e80*/  VIADD R68, R3, 0xffffffff ;  /* 0xffffffff03447836 */ /* 0x000fe40000000000 */
[----:B------:R-:W-:-:S03]  /*10e90*/  VIADD R69, R72, 0xffffffff ;  /* 0xffffffff48457836 */ /* 0x000fc60000000000 */
[----:B------:R-:W-:-:S04]  /*10ea0*/  ISETP.GT.U32.AND P0, PT, R68, 0xfd, PT ;  /* 0x000000fd4400780c */ /* 0x000fc80003f04070 */
[----:B------:R-:W-:-:S13]  /*10eb0*/  ISETP.GT.U32.OR P0, PT, R69, 0xfd, P0 ;  /* 0x000000fd4500780c */ /* 0x000fda0000704470 */
[----:B------:R-:W-:Y:S01]  /*10ec0*/  @!P0 IMAD.MOV.U32 R74, RZ, RZ, RZ ;  /* 0x000000ffff4a8224 */ /* 0x000fe200078e00ff */
[----:B------:R-:W-:Y:S06]  /*10ed0*/  @!P0 BRA `(.L_x_133) ;  /* 0x00000000005c8947 */ /* 0x000fec0003800000 */
[----:B------:R-:W-:Y:S02]  /*10ee0*/  FSETP.GTU.FTZ.AND P0, PT, |R73|, +INF , PT ;  /* 0x7f8000004900780b */ /* 0x000fe40003f1c200 */
[----:B------:R-:W-:-:S04]  /*10ef0*/  FSETP.GTU.FTZ.AND P1, PT, |R70|, +INF , PT ;  /* 0x7f8000004600780b */ /* 0x000fc80003f3c200 */
[----:B------:R-:W-:-:S13]  /*10f00*/  PLOP3.LUT P0, PT, P0, P1, PT, 0xf8, 0x8f ;  /* 0x00000000008f781c */ /* 0x000fda0000703f70 */
[----:B------:R-:W-:Y:S05]  /*10f10*/  @P0 BRA `(.L_x_134) ;  /* 0x0000000400440947 */ /* 0x000fea0003800000 */
[----:B------:R-:W-:-:S13]  /*10f20*/  LOP3.LUT P0, RZ, R70, 0x7fffffff, R73, 0xc8, !PT ;  /* 0x7fffffff46ff7812 */ /* 0x000fda000780c849 */
[----:B------:R-:W-:Y:S05]  /*10f30*/  @!P0 BRA `(.L_x_135) ;  /* 0x0000000400348947 */ /* 0x000fea0003800000 */
[C---:B------:R-:W-:Y:S02]  /*10f40*/  FSETP.NEU.FTZ.AND P0, PT, |R73|.reuse, +INF , PT ;  /* 0x7f8000004900780b */ /* 0x040fe40003f1d200 */
[----:B------:R-:W-:Y:S02]  /*10f50*/  FSETP.NEU.FTZ.AND P2, PT, |R70|, +INF , PT ;  /* 0x7f8000004600780b */ /* 0x000fe40003f5d200 */
[----:B------:R-:W-:-:S11]  /*10f60*/  FSETP.NEU.FTZ.AND P1, PT, |R73|, +INF , PT ;  /* 0x7f8000004900780b */ /* 0x000fd60003f3d200 */
[----:B------:R-:W-:Y:S05]  /*10f70*/  @!P2 BRA !P0, `(.L_x_135) ;  /* 0x000000040024a947 */ /* 0x000fea0004000000 */
[----:B------:R-:W-:-:S04]  /*10f80*/  LOP3.LUT P0, RZ, R73, 0x7fffffff, RZ, 0xc0, !PT ;  /* 0x7fffffff49ff7812 */ /* 0x000fc8000780c0ff */
[----:B------:R-:W-:-:S13]  /*10f90*/  PLOP3.LUT P0, PT, P2, P0, PT, 0x2f, 0xf2 ;  /* 0x0000000000f2781c */ /* 0x000fda0001700577 */
[----:B------:R-:W-:Y:S05]  /*10fa0*/  @P0 BRA `(.L_x_136) ;  /* 0x0000000400100947 */ /* 0x000fea0003800000 */
[----:B------:R-:W-:-:S04]  /*10fb0*/  LOP3.LUT P0, RZ, R70, 0x7fffffff, RZ, 0xc0, !PT ;  /* 0x7fffffff46ff7812 */ /* 0x000fc8000780c0ff */
[----:B------:R-:W-:-:S13]  /*10fc0*/  PLOP3.LUT P0, PT, P1, P0, PT, 0x2f, 0xf2 ;  /* 0x0000000000f2781c */ /* 0x000fda0000f00577 */
[----:B------:R-:W-:Y:S05]  /*10fd0*/  @P0 BRA `(.L_x_137) ;  /* 0x0000000000f80947 */ /* 0x000fea0003800000 */
[----:B------:R-:W-:Y:S02]  /*10fe0*/  ISETP.GE.AND P0, PT, R69, RZ, PT ;  /* 0x000000ff4500720c */ /* 0x000fe40003f06270 */
[----:B------:R-:W-:-:S11]  /*10ff0*/  ISETP.GE.AND P1, PT, R68, RZ, PT ;  /* 0x000000ff4400720c */ /* 0x000fd60003f26270 */
[----:B------:R-:W-:Y:S01]  /*11000*/  @P0 MOV R74, RZ ;  /* 0x000000ff004a0202 */ /* 0x000fe20000000f00 */
[----:B------:R-:W-:Y:S02]  /*11010*/  @!P0 IMAD.MOV.U32 R74, RZ, RZ, -0x40 ;  /* 0xffffffc0ff4a8424 */ /* 0x000fe400078e00ff */
[----:B------:R-:W-:Y:S01]  /*11020*/  @!P0 FFMA R73, R73, 1.84467440737095516160e+19, RZ ;  /* 0x5f80000049498823 */ /* 0x000fe200000000ff */
[----:B------:R-:W-:Y:S01]  /*11030*/  @!P1 FFMA R70, R70, 1.84467440737095516160e+19, RZ ;  /* 0x5f80000046469823 */ /* 0x000fe200000000ff */
[----:B------:R-:W-:-:S07]  /*11040*/  @!P1 VIADD R74, R74, 0x40 ;  /* 0x000000404a4a9836 */ /* 0x000fce0000000000 */
.L_x_133:
[----:B------:R-:W-:Y:S01]  /*11050*/  LEA R75, R3, 0xc0800000, 0x17 ;  /* 0xc0800000034b7811 */ /* 0x000fe200078eb8ff */
[----:B------:R-:W-:-:S04]  /*11060*/  VIADD R72, R72, 0xffffff81 ;  /* 0xffffff8148487836 */ /* 0x000fc80000000000 */
[----:B------:R-:W-:Y:S02]  /*11070*/  IMAD.IADD R75, R70, 0x1, -R75 ;  /* 0x00000001464b7824 */ /* 0x000fe400078e0a4b */
[----:B------:R-:W-:Y:S02]  /*11080*/  IMAD R73, R72, -0x800000, R73 ;  /* 0xff80000048497824 */ /* 0x000fe400078e0249 */
[----:B------:R-:W0:Y:S01]  /*11090*/  MUFU.RCP R69, R75 ;  /* 0x0000004b00457308 */ /* 0x000e220000001000 */
[----:B------:R-:W-:-:S04]  /*110a0*/  FADD.FTZ R70, -R75, -RZ ;  /* 0x800000ff4b467221 */ /* 0x000fc80000010100 */
[----:B0-----:R-:W-:-:S04]  /*110b0*/  FFMA R68, R69, R70, 1 ;  /* 0x3f80000045447423 */ /* 0x001fc80000000046 */
[----:B------:R-:W-:-:S04]  /*110c0*/  FFMA R68, R69, R68, R69 ;  /* 0x0000004445447223 */ /* 0x000fc80000000045 */
[----:B------:R-:W-:-:S04]  /*110d0*/  FFMA R71, R73, R68, RZ ;  /* 0x0000004449477223 */ /* 0x000fc800000000ff */
[----:B------:R-:W-:-:S04]  /*110e0*/  FFMA R69, R70, R71, R73 ;  /* 0x0000004746457223 */ /* 0x000fc80000000049 */
[----:B------:R-:W-:Y:S01]  /*110f0*/  FFMA R69, R68, R69, R71 ;  /* 0x0000004544457223 */ /* 0x000fe20000000047 */
[----:B------:R-:W-:-:S03]  /*11100*/  IADD3 R71, PT, PT, R72, 0x7f, -R3 ;  /* 0x0000007f48477810 */ /* 0x000fc60007ffe803 */
[----:B------:R-:W-:Y:S01]  /*11110*/  FFMA R70, R70, R69, R73 ;  /* 0x0000004546467223 */ /* 0x000fe20000000049 */
[----:B------:R-:W-:-:S03]  /*11120*/  IADD3 R74, PT, PT, R71, R74, RZ ;  /* 0x0000004a474a7210 */ /* 0x000fc60007ffe0ff */
[----:B------:R-:W-:-:S05]  /*11130*/  FFMA R3, R68, R70, R69 ;  /* 0x0000004644037223 */ /* 0x000fca0000000045 */
[----:B------:R-:W-:-:S04]  /*11140*/  SHF.R.U32.HI R71, RZ, 0x17, R3 ;  /* 0x00000017ff477819 */ /* 0x000fc80000011603 */
[----:B------:R-:W-:-:S05]  /*11150*/  LOP3.LUT R71, R71, 0xff, RZ, 0xc0, !PT ;  /* 0x000000ff47477812 */ /* 0x000fca00078ec0ff */
[----:B------:R-:W-:-:S04]  /*11160*/  IMAD.IADD R71, R71, 0x1, R74 ;  /* 0x0000000147477824 */ /* 0x000fc800078e024a */
[----:B------:R-:W-:-:S05]  /*11170*/  VIADD R72, R71, 0xffffffff ;  /* 0xffffffff47487836 */ /* 0x000fca0000000000 */
[----:B------:R-:W-:-:S13]  /*11180*/  ISETP.GE.U32.AND P0, PT, R72, 0xfe, PT ;  /* 0x000000fe4800780c */ /* 0x000fda0003f06070 */
[----:B------:R-:W-:Y:S05]  /*11190*/  @!P0 BRA `(.L_x_138) ;  /* 0x0000000000808947 */ /* 0x000fea0003800000 */
[----:B------:R-:W-:-:S13]  /*111a0*/  ISETP.GT.AND P0, PT, R71, 0xfe, PT ;  /* 0x000000fe4700780c */ /* 0x000fda0003f04270 */
[----:B------:R-:W-:Y:S05]  /*111b0*/  @P0 BRA `(.L_x_139) ;  /* 0x00000000006c0947 */ /* 0x000fea0003800000 */
[----:B------:R-:W-:-:S13]  /*111c0*/  ISETP.GE.AND P0, PT, R71, 0x1, PT ;  /* 0x000000014700780c */ /* 0x000fda0003f06270 */
[----:B------:R-:W-:Y:S05]  /*111d0*/  @P0 BRA `(.L_x_140) ;  /* 0x0000000000980947 */ /* 0x000fea0003800000 */
[----:B------:R-:W-:Y:S02]  /*111e0*/  ISETP.GE.AND P0, PT, R71, -0x18, PT ;  /* 0xffffffe84700780c */ /* 0x000fe40003f06270 */
[----:B------:R-:W-:-:S11]  /*111f0*/  LOP3.LUT R3, R3, 0x80000000, RZ, 0xc0, !PT ;  /* 0x8000000003037812 */ /* 0x000fd600078ec0ff */
[----:B------:R-:W-:Y:S05]  /*11200*/  @!P0 BRA `(.L_x_140) ;  /* 0x00000000008c8947 */ /* 0x000fea0003800000 */
[CCC-:B------:R-:W-:Y:S01]  /*11210*/  FFMA.RZ R72, R68.reuse, R70.reuse, R69.reuse ;  /* 0x0000004644487223 */ /* 0x1c0fe2000000c045 */
[CCC-:B------:R-:W-:Y:S01]  /*11220*/  FFMA.RP R73, R68.reuse, R70.reuse, R69.reuse ;  /* 0x0000004644497223 */ /* 0x1c0fe20000008045 */
[----:B------:R-:W-:Y:S01]  /*11230*/  FFMA.RM R68, R68, R70, R69 ;  /* 0x0000004644447223 */ /* 0x000fe20000004045 */
[----:B------:R-:W-:Y:S02]  /*11240*/  ISETP.NE.AND P2, PT, R71, RZ, PT ;  /* 0x000000ff4700720c */ /* 0x000fe40003f45270 */
[----:B------:R-:W-:Y:S02]  /*11250*/  LOP3.LUT R72, R72, 0x7fffff, RZ, 0xc0, !PT ;  /* 0x007fffff48487812 */ /* 0x000fe400078ec0ff */
[----:B------:R-:W-:Y:S01]  /*11260*/  FSETP.NEU.FTZ.AND P0, PT, R73, R68, PT ;  /* 0x000000444900720b */ /* 0x000fe20003f1d000 */
[C---:B------:R-:W-:Y:S01]  /*11270*/  VIADD R68, R71.reuse, 0x20 ;  /* 0x0000002047447836 */ /* 0x040fe20000000000 */
[----:B------:R-:W-:Y:S02]  /*11280*/  LOP3.LUT R69, R72, 0x800000, RZ, 0xfc, !PT ;  /* 0x0080000048457812 */ /* 0x000fe400078efcff */
[----:B------:R-:W-:Y:S01]  /*11290*/  ISETP.NE.AND P1, PT, R71, RZ, PT ;  /* 0x000000ff4700720c */ /* 0x000fe20003f25270 */
[----:B------:R-:W-:Y:S01]  /*112a0*/  IMAD.MOV R71, RZ, RZ, -R71 ;  /* 0x000000ffff477224 */ /* 0x000fe200078e0a47 */
[----:B------:R-:W-:-:S04]  /*112b0*/  SHF.L.U32 R68, R69, R68, RZ ;  /* 0x0000004445447219 */ /* 0x000fc800000006ff */
[----:B------:R-:W-:Y:S02]  /*112c0*/  SEL R70, R71, RZ, P2 ;  /* 0x000000ff47467207 */ /* 0x000fe40001000000 */
[----:B------:R-:W-:Y:S02]  /*112d0*/  ISETP.NE.AND P1, PT, R68, RZ, P1 ;  /* 0x000000ff4400720c */ /* 0x000fe40000f25270 */
[----:B------:R-:W-:Y:S02]  /*112e0*/  SHF.R.U32.HI R71, RZ, R70, R69 ;  /* 0x00000046ff477219 */ /* 0x000fe40000011645 */
[----:B------:R-:W-:Y:S02]  /*112f0*/  PLOP3.LUT P0, PT, P0, P1, PT, 0xf8, 0x8f ;  /* 0x00000000008f781c */ /* 0x000fe40000703f70 */
[----:B------:R-:W-:Y:S02]  /*11300*/  SHF.R.U32.HI R69, RZ, 0x1, R71 ;  /* 0x00000001ff457819 */ /* 0x000fe40000011647 */
[----:B------:R-:W-:-:S04]  /*11310*/  SEL R68, RZ, 0x1, !P0 ;  /* 0x00000001ff447807 */ /* 0x000fc80004000000 */
[----:B------:R-:W-:-:S04]  /*11320*/  LOP3.LUT R68, R68, 0x1, R69, 0xf8, !PT ;  /* 0x0000000144447812 */ /* 0x000fc800078ef845 */
[----:B------:R-:W-:-:S04]  /*11330*/  LOP3.LUT R68, R68, R71, RZ, 0xc0, !PT ;  /* 0x0000004744447212 */ /* 0x000fc800078ec0ff */
[----:B------:R-:W-:-:S04]  /*11340*/  IADD3 R68, PT, PT, R69, R68, RZ ;  /* 0x0000004445447210 */ /* 0x000fc80007ffe0ff */
[----:B------:R-:W-:Y:S01]  /*11350*/  LOP3.LUT R3, R68, R3, RZ, 0xfc, !PT ;  /* 0x0000000344037212 */ /* 0x000fe200078efcff */
[----:B------:R-:W-:Y:S06]  /*11360*/  BRA `(.L_x_140) ;  /* 0x0000000000347947 */ /* 0x000fec0003800000 */
.L_x_139:
[----:B------:R-:W-:-:S04]  /*11370*/  LOP3.LUT R3, R3, 0x80000000, RZ, 0xc0, !PT ;  /* 0x8000000003037812 */ /* 0x000fc800078ec0ff */
[----:B------:R-:W-:Y:S01]  /*11380*/  LOP3.LUT R3, R3, 0x7f800000, RZ, 0xfc, !PT ;  /* 0x7f80000003037812 */ /* 0x000fe200078efcff */
[----:B------:R-:W-:Y:S06]  /*11390*/  BRA `(.L_x_140) ;  /* 0x0000000000287947 */ /* 0x000fec0003800000 */
.L_x_138:
[----:B------:R-:W-:Y:S01]  /*113a0*/  IMAD R3, R74, 0x800000, R3 ;  /* 0x008000004a037824 */ /* 0x000fe200078e0203 */
[----:B------:R-:W-:Y:S06]  /*113b0*/  BRA `(.L_x_140) ;  /* 0x0000000000207947 */ /* 0x000fec0003800000 */
.L_x_137:
[----:B------:R-:W-:-:S04]  /*113c0*/  LOP3.LUT R70, R70, 0x80000000, R73, 0x48, !PT ;  /* 0x8000000046467812 */ /* 0x000fc800078e4849 */
[----:B------:R-:W-:Y:S01]  /*113d0*/  LOP3.LUT R3, R70, 0x7f800000, RZ, 0xfc, !PT ;  /* 0x7f80000046037812 */ /* 0x000fe200078efcff */
[----:B------:R-:W-:Y:S06]  /*113e0*/  BRA `(.L_x_140) ;  /* 0x0000000000147947 */ /* 0x000fec0003800000 */
.L_x_136:
[----:B------:R-:W-:Y:S01]  /*113f0*/  LOP3.LUT R3, R70, 0x80000000, R73, 0x48, !PT ;  /* 0x8000000046037812 */ /* 0x000fe200078e4849 */
[----:B------:R-:W-:Y:S06]  /*11400*/  BRA `(.L_x_140) ;  /* 0x00000000000c7947 */ /* 0x000fec0003800000 */
.L_x_135:
[----:B------:R-:W0:Y:S01]  /*11410*/  MUFU.RSQ R3, -QNAN ;  /* 0xffc0000000037908 */ /* 0x000e220000001400 */
[----:B------:R-:W-:Y:S05]  /*11420*/  BRA `(.L_x_140) ;  /* 0x0000000000047947 */ /* 0x000fea0003800000 */
.L_x_134:
[----:B------:R-:W-:-:S07]  /*11430*/  FADD.FTZ R3, R73, R70 ;  /* 0x0000004649037221 */ /* 0x000fce0000010000 */
.L_x_140:
[----:B------:R-:W-:Y:S02]  /*11440*/  IMAD.MOV.U32 R68, RZ, RZ, R2 ;  /* 0x000000ffff447224 */ /* 0x000fe400078e0002 */
[----:B------:R-:W-:-:S04]  /*11450*/  IMAD.MOV.U32 R69, RZ, RZ, 0x0 ;  /* 0x00000000ff457424 */ /* 0x000fc800078e00ff */
[----:B0-----:R-:W-:Y:S05]  /*11460*/  RET.REL.NODEC R68 `(compressBlocksKernel) ;  /* 0xfffffee844e47950 */ /* 0x001fea0003c3ffff */
.L_x_141:
[----:B------:R-:W-:-:S00]  /*11470*/  BRA `(.L_x_141) ;  /* 0xfffffffc00fc7947 */ /* 0x000fc0000383ffff */
[----:B------:R-:W-:-:S00]  /*11480*/  NOP ;  /* 0x0000000000007918 */ /* 0x000fc00000000000 */
[----:B------:R-:W-:-:S00]  /*11490*/  NOP ;  /* 0x0000000000007918 */ /* 0x000fc00000000000 */
[----:B------:R-:W-:-:S00]  /*114a0*/  NOP ;  /* 0x0000000000007918 */ /* 0x000fc00000000000 */
[----:B------:R-:W-:-:S00]  /*114b0*/  NOP ;  /* 0x0000000000007918 */ /* 0x000fc00000000000 */
[----:B------:R-:W-:-:S00]  /*114c0*/  NOP ;  /* 0x0000000000007918 */ /* 0x000fc00000000000 */
[----:B------:R-:W-:-:S00]  /*114d0*/  NOP ;  /* 0x0000000000007918 */ /* 0x000fc00000000000 */
[----:B------:R-:W-:-:S00]  /*114e0*/  NOP ;  /* 0x0000000000007918 */ /* 0x000fc00000000000 */
[----:B------:R-:W-:-:S00]  /*114f0*/  NOP ;  /* 0x0000000000007918 */ /* 0x000fc00000000000 */
.L_x_142:


//--------------------- .nv.global.init           --------------------------
	.section	.nv.global.init,"aw",@progbits
	.align	4
.nv.global.init:
	.type		__cudart_i2opi_f,@object
	.size		__cudart_i2opi_f,(.L_2 - __cudart_i2opi_f)
__cudart_i2opi_f:
        /*0000*/ 	.byte	0x41, 0x90, 0x43, 0x3c, 0x99, 0x95, 0x62, 0xdb, 0xc0, 0xdd, 0x34, 0xf5, 0xd1, 0x57, 0x27, 0xfc
        /*0010*/ 	.byte	0x29, 0x15, 0x44, 0x4e, 0x6e, 0x83, 0xf9, 0xa2
.L_2:


//--------------------- .nv.shared.reserved.0     --------------------------
	.section	.nv.shared.reserved.0,"aw",@nobits
	.weak		__nv_reservedSMEM_offset_0_alias
	.size		__nv_reservedSMEM_offset_0_alias, 0, 64
	.other		__nv_reservedSMEM_offset_0_alias,@"STO_CUDA_RESERVED_SHARED STV_DEFAULT"
__nv_reservedSMEM_offset_0_alias:
	.zero		0
	.zero		64


//--------------------- .nv.constant0.compressBlocksKernel --------------------------
	.section	.nv.constant0.compressBlocksKernel,"a",@progbits
	.sectionflags	@""
	.align	4
.nv.constant0.compressBlocksKernel:
	.zero		928


//--------------------- SYMBOLS --------------------------

	.type		.nv.reservedSmem.offset0,@object
	.size		.nv.reservedSmem.offset0,0x4
